//
// Generated by NVIDIA NVVM Compiler
//
// Compiler Build ID: CL-36424714
// Cuda compilation tools, release 13.0, V13.0.88
// Based on NVVM 20.0.0
//

.version 9.0
.target sm_100
.address_size 64

	// .globl	_Z14d_expand_level8GPU_Data
// _ZZ14d_expand_level8GPU_DataE2wd has been demoted
// _ZZ16transfer_buffers8GPU_DataE11tasks_write has been demoted
// _ZZ16transfer_buffers8GPU_DataE18tasks_offset_write has been demoted
// _ZZ16transfer_buffers8GPU_DataE13cliques_write has been demoted
// _ZZ16transfer_buffers8GPU_DataE20cliques_offset_write has been demoted
// _ZZ16transfer_buffers8GPU_DataE5twarp has been demoted
// _ZZ16transfer_buffers8GPU_DataE12toffsetwrite has been demoted
// _ZZ16transfer_buffers8GPU_DataE6twrite has been demoted
// _ZZ16transfer_buffers8GPU_DataE9tasks_end has been demoted

.visible .entry _Z14d_expand_level8GPU_Data(
	.param .align 8 .b8 _Z14d_expand_level8GPU_Data_param_0[360]
)
{
	.reg .pred 	%p<745>;
	.reg .b16 	%rs<16>;
	.reg .b32 	%r<2316>;
	.reg .b64 	%rd<1088>;
	.reg .b64 	%fd<22>;
	// demoted variable
	.shared .align 8 .b8 _ZZ14d_expand_level8GPU_DataE2wd[35136];
	mov.b64 	%rd208, _Z14d_expand_level8GPU_Data_param_0;
	mov.u64 	%rd1, %rd208;
	mov.u32 	%r881, %ctaid.x;
	mov.u32 	%r882, %ntid.x;
	mov.u32 	%r883, %tid.x;
	mad.lo.s32 	%r1, %r881, %r882, %r883;
	shr.s32 	%r884, %r1, 31;
	shr.u32 	%r885, %r884, 27;
	add.s32 	%r886, %r1, %r885;
	shr.s32 	%r2, %r886, 5;
	ld.param.u64 	%rd209, [_Z14d_expand_level8GPU_Data_param_0];
	cvta.to.global.u64 	%rd210, %rd209;
	ld.global.u64 	%rd211, [%rd210];
	and.b64  	%rd212, %rd211, 1;
	setp.eq.b64 	%p11, %rd212, 1;
	@%p11 bra 	$L__BB0_2;
	ld.param.u64 	%rd1082, [%rd1+8];
	ld.param.u64 	%rd1083, [%rd1+16];
	ld.param.u64 	%rd1084, [%rd1+24];
	bra.uni 	$L__BB0_3;
$L__BB0_2:
	ld.param.u64 	%rd1082, [%rd1+32];
	ld.param.u64 	%rd1083, [%rd1+40];
	ld.param.u64 	%rd1084, [%rd1+48];
$L__BB0_3:
	cvta.to.global.u64 	%rd11, %rd1084;
	cvta.to.global.u64 	%rd12, %rd1082;
	cvt.s64.s32 	%rd13, %r2;
	ld.global.u64 	%rd213, [%rd12];
	setp.le.u64 	%p12, %rd213, %rd13;
	@%p12 bra 	$L__BB0_832;
	shr.u32 	%r887, %r2, 27;
	add.s32 	%r888, %r2, %r887;
	and.b32  	%r889, %r888, -32;
	sub.s32 	%r890, %r2, %r889;
	and.b32  	%r3, %r1, 31;
	shl.b32 	%r891, %r890, 3;
	mov.u32 	%r892, _ZZ14d_expand_level8GPU_DataE2wd;
	add.s32 	%r4, %r892, %r891;
	shl.b32 	%r893, %r890, 2;
	add.s32 	%r894, %r892, %r893;
	add.s32 	%r5, %r894, 512;
	and.b32  	%r898, %r886, -32;
	sub.s32 	%r6, %r1, %r898;
	mul.lo.s32 	%r899, %r2, 5000;
	cvt.s64.s32 	%rd14, %r899;
	mul.lo.s32 	%r900, %r2, 500;
	cvt.s64.s32 	%rd15, %r900;
	shr.s32 	%r7, %r1, 5;
	mul.lo.s32 	%r901, %r7, 5000;
	cvt.s64.s32 	%rd16, %r901;
	mul.lo.s32 	%r902, %r2, 3200;
	cvt.s64.s32 	%rd17, %r902;
	mul.lo.s32 	%r903, %r890, 50;
	mul.wide.s32 	%rd214, %r903, 20;
	cvt.u64.u32 	%rd215, %r892;
	cvta.shared.u64 	%rd216, %rd215;
	add.s64 	%rd217, %rd216, %rd214;
	add.s64 	%rd18, %rd217, 1408;
	mul.lo.s32 	%r8, %r1, 100;
	and.b32  	%r9, %r1, -2147483617;
	shl.b32 	%r10, %r6, 1;
	mad.lo.s32 	%r11, %r890, -7, %r4;
	add.s32 	%r12, %r6, 1;
	mul.lo.s32 	%r13, %r7, 3200;
	cvta.to.global.u64 	%rd19, %rd1083;
	mov.u64 	%rd1085, %rd13;
	mov.u32 	%r1990, %r2;
$L__BB0_5:
	setp.ne.s32 	%p13, %r3, 0;
	@%p13 bra 	$L__BB0_11;
	shl.b64 	%rd218, %rd1085, 3;
	add.s64 	%rd219, %rd19, %rd218;
	ld.global.u64 	%rd1086, [%rd219];
	st.shared.u64 	[%r4], %rd1086;
	ld.global.u64 	%rd22, [%rd219+8];
	st.shared.u64 	[%r4+256], %rd22;
	cvt.u32.u64 	%r905, %rd1086;
	cvt.u32.u64 	%r906, %rd22;
	sub.s32 	%r15, %r906, %r905;
	st.shared.u32 	[%r5], %r15;
	mov.b32 	%r1992, 0;
	st.shared.u32 	[%r5+128], %r1992;
	setp.le.u64 	%p14, %rd22, %rd1086;
	@%p14 bra 	$L__BB0_10;
	mov.b32 	%r1992, 0;
$L__BB0_8:
	mad.lo.s64 	%rd220, %rd1086, 20, %rd11;
	ld.global.u32 	%r908, [%rd220+4];
	setp.ne.s32 	%p15, %r908, 1;
	@%p15 bra 	$L__BB0_10;
	add.s32 	%r1992, %r1992, 1;
	st.shared.u32 	[%r5+128], %r1992;
	add.s64 	%rd1086, %rd1086, 1;
	setp.lt.u64 	%p16, %rd1086, %rd22;
	@%p16 bra 	$L__BB0_8;
$L__BB0_10:
	sub.s32 	%r909, %r15, %r1992;
	st.shared.u32 	[%r5+256], %r909;
	st.shared.u32 	[%r5+384], %r909;
$L__BB0_11:
	bar.warp.sync 	-1;
	ld.shared.u32 	%r19, [%r5+128];
	setp.ge.s32 	%p18, %r6, %r19;
	mov.pred 	%p737, 0;
	@%p18 bra 	$L__BB0_14;
	ld.shared.u64 	%rd25, [%r4];
	ld.param.u64 	%rd221, [%rd1+192];
	cvta.to.global.u64 	%rd222, %rd221;
	ld.shared.u32 	%r910, [%r5];
	mul.wide.s32 	%rd223, %r910, 4;
	add.s64 	%rd224, %rd222, %rd223;
	ld.global.u32 	%r20, [%rd224];
	mov.u32 	%r1993, %r6;
$L__BB0_13:
	cvt.s64.s32 	%rd225, %r1993;
	add.s64 	%rd226, %rd25, %rd225;
	mad.lo.s64 	%rd227, %rd226, 20, %rd11;
	ld.global.u32 	%r911, [%rd227+8];
	ld.global.u32 	%r912, [%rd227+12];
	add.s32 	%r913, %r912, %r911;
	setp.lt.s32 	%p737, %r913, %r20;
	setp.ge.s32 	%p19, %r913, %r20;
	add.s32 	%r1993, %r1993, 32;
	setp.lt.s32 	%p20, %r1993, %r19;
	and.pred  	%p21, %p19, %p20;
	@%p21 bra 	$L__BB0_13;
$L__BB0_14:
	mov.b32 	%r914, -1;
	vote.sync.any.pred 	%p22, %p737, %r914;
	@%p22 bra 	$L__BB0_38;
	add.s32 	%r1994, %r19, %r6;
	ld.shared.u32 	%r24, [%r5];
	setp.ge.s32 	%p23, %r1994, %r24;
	@%p23 bra 	$L__BB0_27;
	ld.param.u64 	%rd228, [%rd1+288];
	cvta.to.global.u64 	%rd26, %rd228;
	ld.param.u64 	%rd229, [%rd1+296];
	cvta.to.global.u64 	%rd27, %rd229;
	ld.shared.u64 	%rd28, [%r4];
$L__BB0_17:
	cvt.s64.s32 	%rd30, %r1994;
	add.s64 	%rd230, %rd28, %rd30;
	mad.lo.s64 	%rd231, %rd230, 20, %rd11;
	ld.global.u32 	%r27, [%rd231];
	setp.ge.s32 	%p24, %r19, %r24;
	@%p24 bra 	$L__BB0_26;
	mov.u32 	%r1995, %r19;
$L__BB0_19:
	cvt.u32.u64 	%r916, %rd30;
	setp.eq.s32 	%p25, %r1995, %r916;
	@%p25 bra 	$L__BB0_25;
	cvt.s64.s32 	%rd232, %r1995;
	add.s64 	%rd233, %rd28, %rd232;
	mad.lo.s64 	%rd234, %rd233, 20, %rd11;
	ld.global.u32 	%r917, [%rd234];
	mul.wide.s32 	%rd235, %r917, 8;
	add.s64 	%rd236, %rd27, %rd235;
	ld.global.u64 	%rd32, [%rd236];
	ld.global.u64 	%rd237, [%rd236+8];
	cvt.u32.u64 	%r918, %rd32;
	cvt.u32.u64 	%r919, %rd237;
	sub.s32 	%r31, %r919, %r918;
	setp.lt.s32 	%p26, %r31, 1;
	@%p26 bra 	$L__BB0_25;
	add.s32 	%r1996, %r31, -1;
	mov.b32 	%r1997, 0;
$L__BB0_22:
	add.s32 	%r921, %r1996, %r1997;
	shr.u32 	%r35, %r921, 1;
	cvt.u64.u32 	%rd238, %r35;
	add.s64 	%rd239, %rd32, %rd238;
	shl.b64 	%rd240, %rd239, 2;
	add.s64 	%rd241, %rd26, %rd240;
	ld.global.u32 	%r36, [%rd241];
	setp.eq.s32 	%p27, %r36, %r27;
	@%p27 bra 	$L__BB0_24;
	setp.gt.s32 	%p28, %r36, %r27;
	add.s32 	%r922, %r35, -1;
	add.s32 	%r923, %r35, 1;
	selp.b32 	%r1997, %r1997, %r923, %p28;
	selp.b32 	%r1996, %r922, %r1996, %p28;
	setp.gt.s32 	%p29, %r1997, %r1996;
	@%p29 bra 	$L__BB0_25;
	bra.uni 	$L__BB0_22;
$L__BB0_24:
	add.s64 	%rd242, %rd28, %rd30;
	mad.lo.s64 	%rd243, %rd242, 20, %rd11;
	ld.global.u32 	%r924, [%rd243+16];
	add.s32 	%r925, %r924, 1;
	st.global.u32 	[%rd243+16], %r925;
$L__BB0_25:
	add.s32 	%r1995, %r1995, 1;
	setp.lt.s32 	%p30, %r1995, %r24;
	@%p30 bra 	$L__BB0_19;
$L__BB0_26:
	cvt.u32.u64 	%r926, %rd30;
	add.s32 	%r1994, %r926, 32;
	setp.lt.s32 	%p31, %r1994, %r24;
	@%p31 bra 	$L__BB0_17;
$L__BB0_27:
	bar.warp.sync 	-1;
	ld.shared.u32 	%r927, [%r5+128];
	add.s32 	%r1998, %r927, %r6;
	ld.shared.u32 	%r928, [%r5];
	cvt.s64.s32 	%rd35, %r928;
	setp.ge.s32 	%p33, %r1998, %r928;
	mov.pred 	%p32, 0;
	mov.pred 	%p738, %p32;
	@%p33 bra 	$L__BB0_32;
	cvt.u32.u64 	%r929, %rd35;
	ld.shared.u64 	%rd36, [%r4];
	ld.shared.u32 	%r930, [%r5+256];
	add.s32 	%r45, %r930, -1;
	ld.param.u64 	%rd244, [%rd1+192];
	cvta.to.global.u64 	%rd245, %rd244;
	mul.wide.s32 	%rd246, %r929, 4;
	add.s64 	%rd37, %rd245, %rd246;
	bra.uni 	$L__BB0_30;
$L__BB0_29:
	add.s32 	%r1998, %r1998, 32;
	setp.ge.s32 	%p39, %r1998, %r929;
	mov.pred 	%p738, %p32;
	@%p39 bra 	$L__BB0_32;
$L__BB0_30:
	cvt.s64.s32 	%rd247, %r1998;
	add.s64 	%rd248, %rd36, %rd247;
	mad.lo.s64 	%rd249, %rd248, 20, %rd11;
	add.s64 	%rd38, %rd249, 16;
	ld.global.u32 	%r931, [%rd249+16];
	setp.lt.s32 	%p35, %r931, %r45;
	mov.pred 	%p738, -1;
	@%p35 bra 	$L__BB0_32;
	ld.global.u32 	%r932, [%rd38+-8];
	ld.global.u32 	%r933, [%rd38+-4];
	add.s32 	%r934, %r933, %r932;
	ld.global.u32 	%r935, [%rd37];
	setp.ge.s32 	%p37, %r934, %r935;
	@%p37 bra 	$L__BB0_29;
$L__BB0_32:
	mov.b32 	%r937, -1;
	vote.sync.any.pred 	%p40, %p738, %r937;
	@%p40 bra 	$L__BB0_38;
	cvt.u32.u64 	%r939, %rd35;
	ld.param.u64 	%rd250, [%rd1+336];
	cvta.to.global.u64 	%rd251, %rd250;
	ld.param.u64 	%rd252, [%rd1+328];
	cvta.to.global.u64 	%rd253, %rd252;
	shl.b64 	%rd254, %rd13, 3;
	add.s64 	%rd255, %rd253, %rd254;
	ld.global.u64 	%rd256, [%rd255];
	add.s64 	%rd257, %rd256, %rd15;
	shl.b64 	%rd258, %rd257, 3;
	add.s64 	%rd259, %rd251, %rd258;
	ld.global.u64 	%rd260, [%rd259];
	add.s64 	%rd39, %rd260, %rd14;
	setp.ge.s32 	%p41, %r6, %r939;
	@%p41 bra 	$L__BB0_36;
	ld.param.u64 	%rd261, [%rd1+344];
	cvta.to.global.u64 	%rd40, %rd261;
	ld.shared.u64 	%rd41, [%r4];
	mov.u32 	%r1999, %r6;
$L__BB0_35:
	cvt.u32.u64 	%r940, %rd35;
	cvt.s64.s32 	%rd262, %r1999;
	add.s64 	%rd263, %rd41, %rd262;
	mad.lo.s64 	%rd264, %rd263, 20, %rd11;
	ld.global.u32 	%r941, [%rd264];
	add.s64 	%rd265, %rd39, %rd262;
	shl.b64 	%rd266, %rd265, 2;
	add.s64 	%rd267, %rd40, %rd266;
	st.global.u32 	[%rd267], %r941;
	add.s32 	%r1999, %r1999, 32;
	setp.lt.s32 	%p42, %r1999, %r940;
	@%p42 bra 	$L__BB0_35;
$L__BB0_36:
	setp.ne.s32 	%p43, %r3, 0;
	@%p43 bra 	$L__BB0_831;
	ld.param.u64 	%rd268, [%rd1+328];
	cvta.to.global.u64 	%rd269, %rd268;
	mul.wide.s32 	%rd270, %r7, 8;
	add.s64 	%rd271, %rd269, %rd270;
	ld.global.u64 	%rd272, [%rd271];
	add.s64 	%rd273, %rd272, 1;
	st.global.u64 	[%rd271], %rd273;
	sub.s64 	%rd274, %rd39, %rd16;
	add.s64 	%rd275, %rd274, %rd35;
	ld.param.u64 	%rd276, [%rd1+336];
	cvta.to.global.u64 	%rd277, %rd276;
	mul.lo.s32 	%r942, %r7, 500;
	cvt.s64.s32 	%rd278, %r942;
	add.s64 	%rd279, %rd273, %rd278;
	shl.b64 	%rd280, %rd279, 3;
	add.s64 	%rd281, %rd277, %rd280;
	st.global.u64 	[%rd281], %rd275;
	bra.uni 	$L__BB0_831;
$L__BB0_38:
	ld.shared.u32 	%r943, [%r5+384];
	setp.lt.s32 	%p44, %r943, 1;
	@%p44 bra 	$L__BB0_831;
	mov.b32 	%r2000, 0;
$L__BB0_40:
	setp.eq.s32 	%p45, %r2000, 0;
	@%p45 bra 	$L__BB0_56;
	ld.shared.u32 	%r51, [%r5+128];
	ld.param.u64 	%rd282, [%rd1+200];
	cvta.to.global.u64 	%rd283, %rd282;
	ld.global.u32 	%r52, [%rd283];
	setp.ge.s32 	%p46, %r51, %r52;
	@%p46 bra 	$L__BB0_43;
	ld.param.u64 	%rd288, [%rd1+192];
	cvta.to.global.u64 	%rd289, %rd288;
	mul.wide.s32 	%rd290, %r52, 4;
	add.s64 	%rd291, %rd289, %rd290;
	ld.global.u32 	%r2001, [%rd291];
	bra.uni 	$L__BB0_44;
$L__BB0_43:
	ld.param.u64 	%rd284, [%rd1+192];
	cvta.to.global.u64 	%rd285, %rd284;
	mul.wide.s32 	%rd286, %r51, 4;
	add.s64 	%rd287, %rd285, %rd286;
	ld.global.u32 	%r2001, [%rd287];
$L__BB0_44:
	setp.ne.s32 	%p47, %r3, 0;
	@%p47 bra 	$L__BB0_46;
	ld.shared.u32 	%r945, [%r5+256];
	add.s32 	%r946, %r945, -1;
	st.shared.u32 	[%r5+256], %r946;
	ld.shared.u32 	%r947, [%r5];
	add.s32 	%r948, %r947, -1;
	st.shared.u32 	[%r5], %r948;
$L__BB0_46:
	bar.warp.sync 	-1;
	ld.shared.u64 	%rd42, [%r4];
	ld.shared.u32 	%r56, [%r5];
	setp.ge.s32 	%p49, %r6, %r56;
	mov.pred 	%p48, 0;
	mov.pred 	%p739, %p48;
	@%p49 bra 	$L__BB0_55;
	cvt.s64.s32 	%rd292, %r56;
	add.s64 	%rd293, %rd42, %rd292;
	mad.lo.s64 	%rd294, %rd293, 20, %rd11;
	ld.global.u32 	%r949, [%rd294];
	ld.param.u64 	%rd295, [%rd1+272];
	cvta.to.global.u64 	%rd43, %rd295;
	ld.param.u64 	%rd296, [%rd1+280];
	cvta.to.global.u64 	%rd297, %rd296;
	mul.wide.s32 	%rd298, %r949, 8;
	add.s64 	%rd44, %rd297, %rd298;
	mov.u32 	%r2002, %r6;
$L__BB0_48:
	cvt.s64.s32 	%rd299, %r2002;
	add.s64 	%rd300, %rd42, %rd299;
	mad.lo.s64 	%rd46, %rd300, 20, %rd11;
	ld.global.s32 	%rd47, [%rd46];
	ld.global.u64 	%rd48, [%rd44];
	ld.global.u64 	%rd301, [%rd44+8];
	cvt.u32.u64 	%r950, %rd48;
	cvt.u32.u64 	%r951, %rd301;
	sub.s32 	%r58, %r951, %r950;
	setp.lt.s32 	%p50, %r58, 1;
	@%p50 bra 	$L__BB0_54;
	add.s32 	%r2003, %r58, -1;
	mov.b32 	%r2004, 0;
$L__BB0_50:
	cvt.u32.u64 	%r953, %rd47;
	add.s32 	%r954, %r2003, %r2004;
	shr.u32 	%r62, %r954, 1;
	cvt.u64.u32 	%rd302, %r62;
	add.s64 	%rd303, %rd48, %rd302;
	shl.b64 	%rd304, %rd303, 2;
	add.s64 	%rd305, %rd43, %rd304;
	ld.global.u32 	%r63, [%rd305];
	setp.eq.s32 	%p51, %r63, %r953;
	@%p51 bra 	$L__BB0_52;
	cvt.u32.u64 	%r955, %rd47;
	setp.gt.s32 	%p52, %r63, %r955;
	add.s32 	%r956, %r62, -1;
	add.s32 	%r957, %r62, 1;
	selp.b32 	%r2004, %r2004, %r957, %p52;
	selp.b32 	%r2003, %r956, %r2003, %p52;
	setp.gt.s32 	%p53, %r2004, %r2003;
	@%p53 bra 	$L__BB0_54;
	bra.uni 	$L__BB0_50;
$L__BB0_52:
	cvt.u32.u64 	%r958, %rd47;
	ld.global.u32 	%r959, [%rd46+12];
	add.s32 	%r960, %r959, -1;
	st.global.u32 	[%rd46+12], %r960;
	ld.shared.u32 	%r961, [%r5+128];
	setp.ge.s32 	%p54, %r958, %r961;
	@%p54 bra 	$L__BB0_54;
	add.s64 	%rd306, %rd42, %rd47;
	mad.lo.s64 	%rd307, %rd306, 20, %rd11;
	ld.global.u32 	%r962, [%rd307+8];
	ld.global.u32 	%r963, [%rd307+12];
	add.s32 	%r964, %r963, %r962;
	setp.lt.s32 	%p56, %r964, %r2001;
	mov.pred 	%p739, -1;
	@%p56 bra 	$L__BB0_55;
$L__BB0_54:
	add.s32 	%r2002, %r2002, 32;
	setp.lt.s32 	%p58, %r2002, %r56;
	mov.pred 	%p739, %p48;
	@%p58 bra 	$L__BB0_48;
$L__BB0_55:
	mov.b32 	%r965, -1;
	vote.sync.any.pred 	%p59, %p739, %r965;
	@%p59 bra 	$L__BB0_831;
$L__BB0_56:
	setp.ne.s32 	%p60, %r3, 0;
	@%p60 bra 	$L__BB0_58;
	ld.shared.u32 	%r967, [%r5+128];
	st.shared.u32 	[%r5+512], %r967;
	ld.shared.u32 	%r968, [%r5+256];
	st.shared.u32 	[%r5+640], %r968;
	ld.shared.u32 	%r969, [%r5];
	st.shared.u32 	[%r5+768], %r969;
$L__BB0_58:
	bar.warp.sync 	-1;
	ld.shared.u32 	%r2009, [%r5+768];
	setp.lt.s32 	%p61, %r2009, 51;
	mov.u64 	%rd1087, %rd18;
	@%p61 bra 	$L__BB0_60;
	ld.param.u64 	%rd308, [%rd1+104];
	mad.lo.s64 	%rd1087, %rd17, 20, %rd308;
$L__BB0_60:
	ld.shared.u32 	%r970, [%r5+512];
	setp.ge.s32 	%p62, %r6, %r970;
	mov.u32 	%r2008, %r6;
	@%p62 bra 	$L__BB0_61;
	bra.uni 	$L__BB0_73;
$L__BB0_61:
	add.s32 	%r977, %r2009, -1;
	setp.ge.s32 	%p64, %r2008, %r977;
	@%p64 bra 	$L__BB0_63;
$L__BB0_62:
	cvt.s64.s32 	%rd315, %r2008;
	mul.wide.s32 	%rd316, %r2008, 20;
	add.s64 	%rd317, %rd1087, %rd316;
	ld.shared.u64 	%rd318, [%r4];
	add.s64 	%rd319, %rd318, %rd315;
	mad.lo.s64 	%rd320, %rd319, 20, %rd11;
	ld.global.u32 	%r978, [%rd320];
	ld.global.u32 	%r979, [%rd320+4];
	ld.global.u32 	%r980, [%rd320+8];
	ld.global.u32 	%r981, [%rd320+12];
	ld.global.u32 	%r982, [%rd320+16];
	st.u32 	[%rd317+20], %r978;
	st.u32 	[%rd317+24], %r979;
	st.u32 	[%rd317+28], %r980;
	st.u32 	[%rd317+32], %r981;
	st.u32 	[%rd317+36], %r982;
	add.s32 	%r2008, %r2008, 32;
	ld.shared.u32 	%r2009, [%r5+768];
	add.s32 	%r983, %r2009, -1;
	setp.lt.s32 	%p65, %r2008, %r983;
	@%p65 bra 	$L__BB0_62;
$L__BB0_63:
	setp.ne.s32 	%p66, %r3, 0;
	@%p66 bra 	$L__BB0_65;
	ld.shared.u32 	%r984, [%r5+512];
	mul.wide.s32 	%rd321, %r984, 20;
	add.s64 	%rd322, %rd1087, %rd321;
	ld.shared.u64 	%rd323, [%r4];
	cvt.s64.s32 	%rd324, %r2009;
	add.s64 	%rd325, %rd323, %rd324;
	mad.lo.s64 	%rd326, %rd325, 20, %rd11;
	ld.global.u32 	%r985, [%rd326+-20];
	ld.global.u32 	%r986, [%rd326+-16];
	ld.global.u32 	%r987, [%rd326+-12];
	ld.global.u32 	%r988, [%rd326+-8];
	ld.global.u32 	%r989, [%rd326+-4];
	st.u32 	[%rd322], %r985;
	st.u32 	[%rd322+4], %r986;
	st.u32 	[%rd322+8], %r987;
	st.u32 	[%rd322+12], %r988;
	st.u32 	[%rd322+16], %r989;
$L__BB0_65:
	bar.warp.sync 	-1;
	ld.shared.u32 	%r990, [%r5+512];
	mul.wide.s32 	%rd327, %r990, 20;
	add.s64 	%rd52, %rd1087, %rd327;
	ld.u32 	%r77, [%rd52];
	@%p66 bra 	$L__BB0_67;
	mov.b32 	%r991, 1;
	st.u32 	[%rd52+4], %r991;
	ld.shared.u32 	%r992, [%r5+512];
	add.s32 	%r993, %r992, 1;
	st.shared.u32 	[%r5+512], %r993;
	ld.shared.u32 	%r994, [%r5+640];
	add.s32 	%r995, %r994, -1;
	st.shared.u32 	[%r5+640], %r995;
$L__BB0_67:
	bar.warp.sync 	-1;
	ld.shared.u32 	%r2010, [%r5];
	setp.ge.s32 	%p68, %r6, %r2010;
	@%p68 bra 	$L__BB0_77;
	ld.param.u64 	%rd328, [%rd1+272];
	cvta.to.global.u64 	%rd53, %rd328;
	ld.param.u64 	%rd329, [%rd1+280];
	cvta.to.global.u64 	%rd330, %rd329;
	mul.wide.s32 	%rd331, %r77, 8;
	add.s64 	%rd54, %rd330, %rd331;
	mov.u32 	%r2011, %r6;
$L__BB0_69:
	mul.wide.s32 	%rd332, %r2011, 20;
	add.s64 	%rd55, %rd1087, %rd332;
	ld.u32 	%r81, [%rd55];
	ld.global.u64 	%rd56, [%rd54];
	ld.global.u64 	%rd333, [%rd54+8];
	cvt.u32.u64 	%r996, %rd56;
	cvt.u32.u64 	%r997, %rd333;
	sub.s32 	%r82, %r997, %r996;
	setp.lt.s32 	%p69, %r82, 1;
	@%p69 bra 	$L__BB0_76;
	add.s32 	%r2012, %r82, -1;
	mov.b32 	%r2013, 0;
$L__BB0_71:
	add.s32 	%r999, %r2012, %r2013;
	shr.u32 	%r86, %r999, 1;
	cvt.u64.u32 	%rd334, %r86;
	add.s64 	%rd335, %rd56, %rd334;
	shl.b64 	%rd336, %rd335, 2;
	add.s64 	%rd337, %rd53, %rd336;
	ld.global.u32 	%r87, [%rd337];
	setp.eq.s32 	%p70, %r87, %r81;
	@%p70 bra 	$L__BB0_75;
	setp.gt.s32 	%p71, %r87, %r81;
	add.s32 	%r1000, %r86, -1;
	add.s32 	%r1001, %r86, 1;
	selp.b32 	%r2013, %r2013, %r1001, %p71;
	selp.b32 	%r2012, %r1000, %r2012, %p71;
	setp.gt.s32 	%p72, %r2013, %r2012;
	@%p72 bra 	$L__BB0_76;
	bra.uni 	$L__BB0_71;
$L__BB0_73:
	cvt.s64.s32 	%rd309, %r2008;
	mul.wide.s32 	%rd310, %r2008, 20;
	add.s64 	%rd311, %rd1087, %rd310;
	ld.shared.u64 	%rd312, [%r4];
	add.s64 	%rd313, %rd312, %rd309;
	mad.lo.s64 	%rd314, %rd313, 20, %rd11;
	ld.global.u32 	%r971, [%rd314];
	ld.global.u32 	%r972, [%rd314+4];
	ld.global.u32 	%r973, [%rd314+8];
	ld.global.u32 	%r974, [%rd314+12];
	ld.global.u32 	%r975, [%rd314+16];
	st.u32 	[%rd311], %r971;
	st.u32 	[%rd311+4], %r972;
	st.u32 	[%rd311+8], %r973;
	st.u32 	[%rd311+12], %r974;
	st.u32 	[%rd311+16], %r975;
	add.s32 	%r2008, %r2008, 32;
	ld.shared.u32 	%r976, [%r5+512];
	setp.lt.s32 	%p63, %r2008, %r976;
	@%p63 bra 	$L__BB0_73;
	ld.shared.u32 	%r2009, [%r5+768];
	bra.uni 	$L__BB0_61;
$L__BB0_75:
	ld.u32 	%r1002, [%rd55+12];
	add.s32 	%r1003, %r1002, -1;
	st.u32 	[%rd55+12], %r1003;
	ld.u32 	%r1004, [%rd55+8];
	add.s32 	%r1005, %r1004, 1;
	st.u32 	[%rd55+8], %r1005;
	ld.shared.u32 	%r2010, [%r5];
$L__BB0_76:
	add.s32 	%r2011, %r2011, 32;
	setp.lt.s32 	%p73, %r2011, %r2010;
	@%p73 bra 	$L__BB0_69;
$L__BB0_77:
	bar.warp.sync 	-1;
	ld.shared.u32 	%r1006, [%r5+512];
	add.s32 	%r2015, %r1006, %r6;
	ld.shared.u32 	%r1007, [%r5+768];
	setp.ge.s32 	%p74, %r2015, %r1007;
	@%p74 bra 	$L__BB0_79;
$L__BB0_78:
	mul.wide.s32 	%rd338, %r2015, 20;
	add.s64 	%rd339, %rd1087, %rd338;
	mov.b32 	%r1008, -1;
	st.u32 	[%rd339+4], %r1008;
	add.s32 	%r2015, %r2015, 32;
	ld.shared.u32 	%r1009, [%r5+768];
	setp.lt.s32 	%p75, %r2015, %r1009;
	@%p75 bra 	$L__BB0_78;
$L__BB0_79:
	bar.warp.sync 	-1;
	ld.shared.u32 	%r1011, [%r5+512];
	add.s32 	%r2017, %r1011, %r6;
	ld.shared.u32 	%r2016, [%r5+768];
	setp.ge.s32 	%p76, %r2017, %r2016;
	mov.b32 	%r2018, 0;
	@%p76 bra 	$L__BB0_87;
	ld.param.u64 	%rd340, [%rd1+288];
	cvta.to.global.u64 	%rd57, %rd340;
	ld.param.u64 	%rd341, [%rd1+296];
	cvta.to.global.u64 	%rd342, %rd341;
	mul.wide.s32 	%rd343, %r77, 8;
	add.s64 	%rd58, %rd342, %rd343;
	ld.param.u64 	%rd344, [%rd1+152];
	cvta.to.global.u64 	%rd59, %rd344;
	mov.b32 	%r2018, 0;
$L__BB0_81:
	mul.wide.s32 	%rd345, %r2017, 20;
	add.s64 	%rd60, %rd1087, %rd345;
	ld.u32 	%r101, [%rd60];
	ld.global.u64 	%rd61, [%rd58];
	ld.global.u64 	%rd346, [%rd58+8];
	cvt.u32.u64 	%r1013, %rd61;
	cvt.u32.u64 	%r1014, %rd346;
	sub.s32 	%r102, %r1014, %r1013;
	setp.lt.s32 	%p77, %r102, 1;
	@%p77 bra 	$L__BB0_86;
	add.s32 	%r2019, %r102, -1;
	mov.b32 	%r2020, 0;
$L__BB0_83:
	add.s32 	%r1016, %r2019, %r2020;
	shr.u32 	%r106, %r1016, 1;
	cvt.u64.u32 	%rd347, %r106;
	add.s64 	%rd348, %rd61, %rd347;
	shl.b64 	%rd349, %rd348, 2;
	add.s64 	%rd350, %rd57, %rd349;
	ld.global.u32 	%r107, [%rd350];
	setp.eq.s32 	%p78, %r107, %r101;
	@%p78 bra 	$L__BB0_85;
	setp.gt.s32 	%p79, %r107, %r101;
	add.s32 	%r1017, %r106, -1;
	add.s32 	%r1018, %r106, 1;
	selp.b32 	%r2020, %r2020, %r1018, %p79;
	selp.b32 	%r2019, %r1017, %r2019, %p79;
	setp.gt.s32 	%p80, %r2020, %r2019;
	@%p80 bra 	$L__BB0_86;
	bra.uni 	$L__BB0_83;
$L__BB0_85:
	mov.b32 	%r1019, 0;
	st.u32 	[%rd60+4], %r1019;
	ld.u32 	%r1020, [%rd60+8];
	add.s32 	%r110, %r2018, 1;
	add.s32 	%r1021, %r2018, %r8;
	mul.wide.s32 	%rd351, %r1021, 4;
	add.s64 	%rd352, %rd59, %rd351;
	st.global.u32 	[%rd352], %r1020;
	ld.shared.u32 	%r2016, [%r5+768];
	mov.u32 	%r2018, %r110;
$L__BB0_86:
	add.s32 	%r2017, %r2017, 32;
	setp.lt.s32 	%p81, %r2017, %r2016;
	@%p81 bra 	$L__BB0_81;
$L__BB0_87:
	setp.lt.s32 	%p82, %r6, 16;
	setp.lt.s32 	%p83, %r6, 8;
	setp.lt.s32 	%p84, %r6, 4;
	setp.lt.s32 	%p85, %r6, 2;
	setp.gt.s32 	%p86, %r6, 0;
	setp.ne.s32 	%p87, %r9, 31;
	bar.warp.sync 	-1;
	shfl.sync.up.b32	%r1022|%p88, %r2018, 1, 0, -1;
	selp.b32 	%r1023, %r1022, 0, %p86;
	add.s32 	%r1024, %r1023, %r2018;
	bar.warp.sync 	-1;
	shfl.sync.up.b32	%r1025|%p89, %r1024, 2, 0, -1;
	selp.b32 	%r1026, 0, %r1025, %p85;
	add.s32 	%r1027, %r1026, %r1024;
	bar.warp.sync 	-1;
	shfl.sync.up.b32	%r1028|%p90, %r1027, 4, 0, -1;
	selp.b32 	%r1029, 0, %r1028, %p84;
	add.s32 	%r1030, %r1029, %r1027;
	bar.warp.sync 	-1;
	shfl.sync.up.b32	%r1031|%p91, %r1030, 8, 0, -1;
	selp.b32 	%r1032, 0, %r1031, %p83;
	add.s32 	%r1033, %r1032, %r1030;
	bar.warp.sync 	-1;
	shfl.sync.up.b32	%r1034|%p92, %r1033, 16, 0, -1;
	selp.b32 	%r1035, 0, %r1034, %p82;
	add.s32 	%r116, %r1035, %r1033;
	bar.warp.sync 	-1;
	@%p87 bra 	$L__BB0_89;
	st.shared.u32 	[%r5+33024], %r116;
$L__BB0_89:
	bar.warp.sync 	-1;
	setp.lt.s32 	%p93, %r2018, 1;
	@%p93 bra 	$L__BB0_97;
	cvt.u32.u64 	%r1037, %rd17;
	ld.param.u64 	%rd353, [%rd1+152];
	cvta.to.global.u64 	%rd62, %rd353;
	ld.param.u64 	%rd354, [%rd1+144];
	cvta.to.global.u64 	%rd63, %rd354;
	sub.s32 	%r1038, %r1037, %r2018;
	add.s32 	%r117, %r1038, %r116;
	and.b32  	%r118, %r2018, 3;
	setp.lt.u32 	%p94, %r2018, 4;
	mov.b32 	%r2025, 0;
	@%p94 bra 	$L__BB0_93;
	and.b32  	%r2025, %r2018, 2147483644;
	mov.b32 	%r2024, 0;
$L__BB0_92:
	add.s32 	%r1040, %r2024, %r8;
	mul.wide.s32 	%rd355, %r1040, 4;
	add.s64 	%rd356, %rd62, %rd355;
	ld.global.u32 	%r1041, [%rd356];
	add.s32 	%r1042, %r117, %r2024;
	mul.wide.s32 	%rd357, %r1042, 4;
	add.s64 	%rd358, %rd63, %rd357;
	st.global.u32 	[%rd358], %r1041;
	ld.global.u32 	%r1043, [%rd356+4];
	st.global.u32 	[%rd358+4], %r1043;
	ld.global.u32 	%r1044, [%rd356+8];
	st.global.u32 	[%rd358+8], %r1044;
	ld.global.u32 	%r1045, [%rd356+12];
	st.global.u32 	[%rd358+12], %r1045;
	add.s32 	%r2024, %r2024, 4;
	setp.ne.s32 	%p95, %r2024, %r2025;
	@%p95 bra 	$L__BB0_92;
$L__BB0_93:
	setp.eq.s32 	%p96, %r118, 0;
	@%p96 bra 	$L__BB0_97;
	add.s32 	%r1046, %r2025, %r8;
	mul.wide.s32 	%rd359, %r1046, 4;
	add.s64 	%rd64, %rd62, %rd359;
	ld.global.u32 	%r1047, [%rd64];
	add.s32 	%r1048, %r117, %r2025;
	mul.wide.s32 	%rd360, %r1048, 4;
	add.s64 	%rd65, %rd63, %rd360;
	st.global.u32 	[%rd65], %r1047;
	setp.eq.s32 	%p97, %r118, 1;
	@%p97 bra 	$L__BB0_97;
	ld.global.u32 	%r1049, [%rd64+4];
	st.global.u32 	[%rd65+4], %r1049;
	setp.eq.s32 	%p98, %r118, 2;
	@%p98 bra 	$L__BB0_97;
	ld.global.u32 	%r1050, [%rd64+8];
	st.global.u32 	[%rd65+8], %r1050;
$L__BB0_97:
	bar.warp.sync 	-1;
	ld.shared.u32 	%r2062, [%r5+33024];
	setp.lt.s32 	%p99, %r2062, 1;
	@%p99 bra 	$L__BB0_105;
	ld.param.u64 	%rd361, [%rd1+144];
	add.s32 	%r124, %r2062, -1;
	cvta.to.global.u64 	%rd66, %rd361;
	mov.b32 	%r2026, 0;
$L__BB0_99:
	and.b32  	%r1052, %r2026, 1;
	add.s32 	%r2027, %r1052, %r10;
	setp.ge.s32 	%p100, %r2027, %r124;
	@%p100 bra 	$L__BB0_103;
$L__BB0_100:
	cvt.s64.s32 	%rd362, %r2027;
	add.s64 	%rd363, %rd17, %rd362;
	shl.b64 	%rd364, %rd363, 2;
	add.s64 	%rd67, %rd66, %rd364;
	ld.global.u32 	%r128, [%rd67];
	ld.global.u32 	%r129, [%rd67+4];
	setp.le.s32 	%p101, %r129, %r128;
	@%p101 bra 	$L__BB0_102;
	st.global.u32 	[%rd67], %r129;
	st.global.u32 	[%rd67+4], %r128;
$L__BB0_102:
	add.s32 	%r2027, %r2027, 64;
	setp.lt.s32 	%p102, %r2027, %r124;
	@%p102 bra 	$L__BB0_100;
$L__BB0_103:
	bar.warp.sync 	-1;
	add.s32 	%r2026, %r2026, 1;
	setp.ne.s32 	%p103, %r2026, %r2062;
	@%p103 bra 	$L__BB0_99;
	ld.shared.u32 	%r2062, [%r5+33024];
$L__BB0_105:
	setp.ne.s32 	%p104, %r3, 0;
	ld.u32 	%r2036, [%rd1087+8];
	ld.u32 	%r2037, [%rd1087+12];
	add.s32 	%r2040, %r2037, %r2036;
	@%p104 bra 	$L__BB0_110;
	mov.b16 	%rs1, 0;
	st.shared.u8 	[%r11+35072], %rs1;
	mov.b32 	%r1053, 0;
	st.shared.u32 	[%r5+34432], %r1053;
	st.shared.u32 	[%r5+33792], %r1053;
	ld.u32 	%r1054, [%rd1087+8];
	st.shared.u32 	[%r5+33920], %r1054;
	ld.u32 	%r1055, [%rd1087+12];
	st.shared.u32 	[%r5+34048], %r1055;
	ld.u32 	%r1056, [%rd1087+8];
	add.s32 	%r1057, %r1055, %r1056;
	st.shared.u32 	[%r5+34176], %r1057;
	ld.u32 	%r1058, [%rd1087+8];
	st.shared.u32 	[%r5+34304], %r1058;
	ld.shared.u32 	%r137, [%r5+512];
	add.s32 	%r1059, %r137, 1;
	ld.param.u64 	%rd365, [%rd1+200];
	cvta.to.global.u64 	%rd366, %rd365;
	ld.global.u32 	%r138, [%rd366];
	setp.ge.s32 	%p105, %r1059, %r138;
	@%p105 bra 	$L__BB0_108;
	ld.param.u64 	%rd371, [%rd1+192];
	cvta.to.global.u64 	%rd372, %rd371;
	mul.wide.s32 	%rd373, %r138, 4;
	add.s64 	%rd374, %rd372, %rd373;
	ld.global.u32 	%r2029, [%rd374];
	bra.uni 	$L__BB0_109;
$L__BB0_108:
	ld.param.u64 	%rd367, [%rd1+192];
	cvta.to.global.u64 	%rd368, %rd367;
	mul.wide.s32 	%rd369, %r137, 4;
	add.s64 	%rd370, %rd368, %rd369;
	ld.global.u32 	%r2029, [%rd370+4];
$L__BB0_109:
	st.shared.u32 	[%r5+33408], %r2029;
$L__BB0_110:
	bar.warp.sync 	-1;
	ld.shared.u32 	%r142, [%r5+512];
	setp.ge.s32 	%p106, %r12, %r142;
	mov.b32 	%r2041, 0;
	@%p106 bra 	$L__BB0_118;
	mov.b32 	%r2041, 0;
	mov.u32 	%r2034, %r12;
$L__BB0_112:
	mul.wide.s32 	%rd375, %r2034, 20;
	add.s64 	%rd376, %rd1087, %rd375;
	add.s64 	%rd68, %rd376, 8;
	ld.u32 	%r148, [%rd376+8];
	add.s32 	%r2041, %r148, %r2041;
	setp.ge.s32 	%p107, %r148, %r2036;
	@%p107 bra 	$L__BB0_114;
	ld.u32 	%r2035, [%rd68+4];
	mov.u32 	%r2036, %r148;
	mov.u32 	%r2037, %r2035;
	bra.uni 	$L__BB0_117;
$L__BB0_114:
	setp.eq.s32 	%p108, %r148, %r2036;
	@%p108 bra 	$L__BB0_116;
	ld.u32 	%r2035, [%rd68+4];
	bra.uni 	$L__BB0_117;
$L__BB0_116:
	ld.u32 	%r2035, [%rd68+4];
	min.s32 	%r2037, %r2035, %r2037;
$L__BB0_117:
	add.s32 	%r1062, %r2035, %r148;
	min.s32 	%r2040, %r1062, %r2040;
	add.s32 	%r2034, %r2034, 32;
	setp.lt.s32 	%p109, %r2034, %r142;
	@%p109 bra 	$L__BB0_112;
$L__BB0_118:
	shfl.sync.bfly.b32	%r1063|%p111, %r2041, 1, 31, -1;
	add.s32 	%r1064, %r1063, %r2041;
	shfl.sync.bfly.b32	%r1065|%p112, %r1064, 2, 31, -1;
	add.s32 	%r1066, %r1065, %r1064;
	shfl.sync.bfly.b32	%r1067|%p113, %r1066, 4, 31, -1;
	add.s32 	%r1068, %r1067, %r1066;
	shfl.sync.bfly.b32	%r1069|%p114, %r1068, 8, 31, -1;
	add.s32 	%r1070, %r1069, %r1068;
	shfl.sync.bfly.b32	%r1071|%p115, %r1070, 16, 31, -1;
	add.s32 	%r163, %r1071, %r1070;
	@%p104 bra 	$L__BB0_120;
	ld.shared.u32 	%r1072, [%r5+34304];
	add.s32 	%r1073, %r1072, %r163;
	st.shared.u32 	[%r5+34304], %r1073;
$L__BB0_120:
	bar.warp.sync 	-1;
	mov.b32 	%r2042, 0;
$L__BB0_121:
	setp.ne.s32 	%p116, %r6, %r2042;
	@%p116 bra 	$L__BB0_129;
	ld.shared.u32 	%r165, [%r5+33920];
	setp.ge.s32 	%p117, %r2036, %r165;
	@%p117 bra 	$L__BB0_124;
	st.shared.u32 	[%r5+33920], %r2036;
	st.shared.u32 	[%r5+34048], %r2037;
	bra.uni 	$L__BB0_127;
$L__BB0_124:
	setp.ne.s32 	%p118, %r2036, %r165;
	@%p118 bra 	$L__BB0_127;
	ld.shared.u32 	%r1075, [%r5+34048];
	setp.ge.s32 	%p119, %r2037, %r1075;
	@%p119 bra 	$L__BB0_127;
	st.shared.u32 	[%r5+34048], %r2037;
$L__BB0_127:
	ld.shared.u32 	%r1076, [%r5+34176];
	setp.ge.s32 	%p120, %r2040, %r1076;
	@%p120 bra 	$L__BB0_129;
	st.shared.u32 	[%r5+34176], %r2040;
$L__BB0_129:
	bar.warp.sync 	-1;
	add.s32 	%r1077, %r2042, 1;
	setp.ne.s32 	%p121, %r6, %r1077;
	@%p121 bra 	$L__BB0_137;
	ld.shared.u32 	%r166, [%r5+33920];
	setp.lt.s32 	%p122, %r2036, %r166;
	@%p122 bra 	$L__BB0_134;
	setp.ne.s32 	%p123, %r2036, %r166;
	@%p123 bra 	$L__BB0_135;
	ld.shared.u32 	%r1078, [%r5+34048];
	setp.ge.s32 	%p124, %r2037, %r1078;
	@%p124 bra 	$L__BB0_135;
	st.shared.u32 	[%r5+34048], %r2037;
	bra.uni 	$L__BB0_135;
$L__BB0_134:
	st.shared.u32 	[%r5+33920], %r2036;
	st.shared.u32 	[%r5+34048], %r2037;
$L__BB0_135:
	ld.shared.u32 	%r1079, [%r5+34176];
	setp.ge.s32 	%p125, %r2040, %r1079;
	@%p125 bra 	$L__BB0_137;
	st.shared.u32 	[%r5+34176], %r2040;
$L__BB0_137:
	bar.warp.sync 	-1;
	add.s32 	%r1080, %r2042, 2;
	setp.ne.s32 	%p126, %r6, %r1080;
	@%p126 bra 	$L__BB0_145;
	ld.shared.u32 	%r167, [%r5+33920];
	setp.lt.s32 	%p127, %r2036, %r167;
	@%p127 bra 	$L__BB0_142;
	setp.ne.s32 	%p128, %r2036, %r167;
	@%p128 bra 	$L__BB0_143;
	ld.shared.u32 	%r1081, [%r5+34048];
	setp.ge.s32 	%p129, %r2037, %r1081;
	@%p129 bra 	$L__BB0_143;
	st.shared.u32 	[%r5+34048], %r2037;
	bra.uni 	$L__BB0_143;
$L__BB0_142:
	st.shared.u32 	[%r5+33920], %r2036;
	st.shared.u32 	[%r5+34048], %r2037;
$L__BB0_143:
	ld.shared.u32 	%r1082, [%r5+34176];
	setp.ge.s32 	%p130, %r2040, %r1082;
	@%p130 bra 	$L__BB0_145;
	st.shared.u32 	[%r5+34176], %r2040;
$L__BB0_145:
	bar.warp.sync 	-1;
	add.s32 	%r1083, %r2042, 3;
	setp.ne.s32 	%p131, %r6, %r1083;
	@%p131 bra 	$L__BB0_153;
	ld.shared.u32 	%r168, [%r5+33920];
	setp.lt.s32 	%p132, %r2036, %r168;
	@%p132 bra 	$L__BB0_150;
	setp.ne.s32 	%p133, %r2036, %r168;
	@%p133 bra 	$L__BB0_151;
	ld.shared.u32 	%r1084, [%r5+34048];
	setp.ge.s32 	%p134, %r2037, %r1084;
	@%p134 bra 	$L__BB0_151;
	st.shared.u32 	[%r5+34048], %r2037;
	bra.uni 	$L__BB0_151;
$L__BB0_150:
	st.shared.u32 	[%r5+33920], %r2036;
	st.shared.u32 	[%r5+34048], %r2037;
$L__BB0_151:
	ld.shared.u32 	%r1085, [%r5+34176];
	setp.ge.s32 	%p135, %r2040, %r1085;
	@%p135 bra 	$L__BB0_153;
	st.shared.u32 	[%r5+34176], %r2040;
$L__BB0_153:
	bar.warp.sync 	-1;
	add.s32 	%r1086, %r2042, 4;
	setp.ne.s32 	%p136, %r6, %r1086;
	@%p136 bra 	$L__BB0_161;
	ld.shared.u32 	%r169, [%r5+33920];
	setp.lt.s32 	%p137, %r2036, %r169;
	@%p137 bra 	$L__BB0_158;
	setp.ne.s32 	%p138, %r2036, %r169;
	@%p138 bra 	$L__BB0_159;
	ld.shared.u32 	%r1087, [%r5+34048];
	setp.ge.s32 	%p139, %r2037, %r1087;
	@%p139 bra 	$L__BB0_159;
	st.shared.u32 	[%r5+34048], %r2037;
	bra.uni 	$L__BB0_159;
$L__BB0_158:
	st.shared.u32 	[%r5+33920], %r2036;
	st.shared.u32 	[%r5+34048], %r2037;
$L__BB0_159:
	ld.shared.u32 	%r1088, [%r5+34176];
	setp.ge.s32 	%p140, %r2040, %r1088;
	@%p140 bra 	$L__BB0_161;
	st.shared.u32 	[%r5+34176], %r2040;
$L__BB0_161:
	bar.warp.sync 	-1;
	add.s32 	%r1089, %r2042, 5;
	setp.ne.s32 	%p141, %r6, %r1089;
	@%p141 bra 	$L__BB0_169;
	ld.shared.u32 	%r170, [%r5+33920];
	setp.lt.s32 	%p142, %r2036, %r170;
	@%p142 bra 	$L__BB0_166;
	setp.ne.s32 	%p143, %r2036, %r170;
	@%p143 bra 	$L__BB0_167;
	ld.shared.u32 	%r1090, [%r5+34048];
	setp.ge.s32 	%p144, %r2037, %r1090;
	@%p144 bra 	$L__BB0_167;
	st.shared.u32 	[%r5+34048], %r2037;
	bra.uni 	$L__BB0_167;
$L__BB0_166:
	st.shared.u32 	[%r5+33920], %r2036;
	st.shared.u32 	[%r5+34048], %r2037;
$L__BB0_167:
	ld.shared.u32 	%r1091, [%r5+34176];
	setp.ge.s32 	%p145, %r2040, %r1091;
	@%p145 bra 	$L__BB0_169;
	st.shared.u32 	[%r5+34176], %r2040;
$L__BB0_169:
	bar.warp.sync 	-1;
	add.s32 	%r1092, %r2042, 6;
	setp.ne.s32 	%p146, %r6, %r1092;
	@%p146 bra 	$L__BB0_177;
	ld.shared.u32 	%r171, [%r5+33920];
	setp.lt.s32 	%p147, %r2036, %r171;
	@%p147 bra 	$L__BB0_174;
	setp.ne.s32 	%p148, %r2036, %r171;
	@%p148 bra 	$L__BB0_175;
	ld.shared.u32 	%r1093, [%r5+34048];
	setp.ge.s32 	%p149, %r2037, %r1093;
	@%p149 bra 	$L__BB0_175;
	st.shared.u32 	[%r5+34048], %r2037;
	bra.uni 	$L__BB0_175;
$L__BB0_174:
	st.shared.u32 	[%r5+33920], %r2036;
	st.shared.u32 	[%r5+34048], %r2037;
$L__BB0_175:
	ld.shared.u32 	%r1094, [%r5+34176];
	setp.ge.s32 	%p150, %r2040, %r1094;
	@%p150 bra 	$L__BB0_177;
	st.shared.u32 	[%r5+34176], %r2040;
$L__BB0_177:
	bar.warp.sync 	-1;
	add.s32 	%r1095, %r2042, 7;
	setp.ne.s32 	%p151, %r6, %r1095;
	@%p151 bra 	$L__BB0_185;
	ld.shared.u32 	%r172, [%r5+33920];
	setp.lt.s32 	%p152, %r2036, %r172;
	@%p152 bra 	$L__BB0_182;
	setp.ne.s32 	%p153, %r2036, %r172;
	@%p153 bra 	$L__BB0_183;
	ld.shared.u32 	%r1096, [%r5+34048];
	setp.ge.s32 	%p154, %r2037, %r1096;
	@%p154 bra 	$L__BB0_183;
	st.shared.u32 	[%r5+34048], %r2037;
	bra.uni 	$L__BB0_183;
$L__BB0_182:
	st.shared.u32 	[%r5+33920], %r2036;
	st.shared.u32 	[%r5+34048], %r2037;
$L__BB0_183:
	ld.shared.u32 	%r1097, [%r5+34176];
	setp.ge.s32 	%p155, %r2040, %r1097;
	@%p155 bra 	$L__BB0_185;
	st.shared.u32 	[%r5+34176], %r2040;
$L__BB0_185:
	bar.warp.sync 	-1;
	add.s32 	%r2042, %r2042, 8;
	setp.ne.s32 	%p156, %r2042, 32;
	@%p156 bra 	$L__BB0_121;
	setp.ne.s32 	%p157, %r3, 0;
	@%p157 bra 	$L__BB0_225;
	ld.shared.u32 	%r174, [%r5+33920];
	ld.param.u64 	%rd377, [%rd1+192];
	cvta.to.global.u64 	%rd69, %rd377;
	ld.shared.u32 	%r1098, [%r5+512];
	cvt.s64.s32 	%rd70, %r1098;
	mul.wide.s32 	%rd378, %r1098, 4;
	add.s64 	%rd71, %rd69, %rd378;
	ld.global.u32 	%r2043, [%rd71];
	setp.ge.s32 	%p158, %r174, %r2043;
	@%p158 bra 	$L__BB0_217;
	cvt.u32.u64 	%r1104, %rd70;
	ld.param.u64 	%rd385, [%rd1+200];
	cvta.to.global.u64 	%rd386, %rd385;
	ld.global.u32 	%r176, [%rd386];
	setp.ge.s32 	%p161, %r1104, %r176;
	@%p161 bra 	$L__BB0_190;
	mul.wide.s32 	%rd387, %r176, 4;
	add.s64 	%rd388, %rd69, %rd387;
	ld.global.u32 	%r2043, [%rd388];
$L__BB0_190:
	sub.s32 	%r2061, %r2043, %r2036;
	st.shared.u32 	[%r5+33536], %r2061;
	ld.shared.u32 	%r180, [%r5+34048];
	setp.gt.s32 	%p162, %r2061, %r180;
	@%p162 bra 	$L__BB0_194;
	ld.param.u64 	%rd389, [%rd1+192];
	cvta.to.global.u64 	%rd72, %rd389;
$L__BB0_192:
	cvt.u32.u64 	%r1105, %rd70;
	add.s32 	%r1106, %r2061, %r174;
	add.s32 	%r1107, %r1105, %r2061;
	mul.wide.s32 	%rd390, %r1107, 4;
	add.s64 	%rd391, %rd72, %rd390;
	ld.global.u32 	%r1108, [%rd391];
	setp.ge.s32 	%p163, %r1106, %r1108;
	@%p163 bra 	$L__BB0_194;
	add.s32 	%r182, %r2061, 1;
	st.shared.u32 	[%r5+33536], %r182;
	setp.lt.s32 	%p164, %r2061, %r180;
	mov.u32 	%r2061, %r182;
	@%p164 bra 	$L__BB0_192;
$L__BB0_194:
	cvt.u32.u64 	%r1109, %rd70;
	add.s32 	%r1110, %r2061, %r174;
	ld.param.u64 	%rd392, [%rd1+192];
	cvta.to.global.u64 	%rd393, %rd392;
	add.s32 	%r1111, %r1109, %r2061;
	mul.wide.s32 	%rd394, %r1111, 4;
	add.s64 	%rd395, %rd393, %rd394;
	ld.global.u32 	%r1112, [%rd395];
	setp.ge.s32 	%p165, %r1110, %r1112;
	@%p165 bra 	$L__BB0_196;
	mov.b16 	%rs2, 1;
	st.shared.u8 	[%r11+35072], %rs2;
$L__BB0_196:
	cvt.u32.u64 	%r1113, %rd70;
	ld.shared.u32 	%r1114, [%r5+34176];
	cvt.rn.f64.s32 	%fd1, %r1114;
	ld.param.u64 	%rd396, [%rd1+184];
	cvta.to.global.u64 	%rd397, %rd396;
	ld.global.f64 	%fd2, [%rd397];
	div.rn.f64 	%fd3, %fd1, %fd2;
	cvt.rmi.f64.f64 	%fd4, %fd3;
	add.f64 	%fd5, %fd4, 0d3FF0000000000000;
	cvt.rn.f64.s32 	%fd6, %r1113;
	sub.f64 	%fd7, %fd5, %fd6;
	cvt.rzi.s32.f64 	%r1115, %fd7;
	min.s32 	%r2062, %r1115, %r2062;
	st.shared.u32 	[%r5+33664], %r2062;
	setp.ge.s32 	%p166, %r2061, %r2062;
	@%p166 bra 	$L__BB0_223;
	setp.lt.s32 	%p167, %r2061, 1;
	ld.shared.u32 	%r2052, [%r5+34432];
	mov.b32 	%r2053, 0;
	@%p167 bra 	$L__BB0_200;
	ld.param.u64 	%rd398, [%rd1+144];
	cvta.to.global.u64 	%rd73, %rd398;
	mov.b32 	%r2053, 0;
$L__BB0_199:
	add.s32 	%r1118, %r2053, %r13;
	mul.wide.s32 	%rd399, %r1118, 4;
	add.s64 	%rd400, %rd73, %rd399;
	ld.global.u32 	%r1119, [%rd400];
	add.s32 	%r2052, %r2052, %r1119;
	st.shared.u32 	[%r5+34432], %r2052;
	add.s32 	%r2053, %r2053, 1;
	setp.lt.s32 	%p168, %r2053, %r2061;
	@%p168 bra 	$L__BB0_199;
$L__BB0_200:
	setp.ge.s32 	%p169, %r2053, %r2062;
	ld.shared.u32 	%r188, [%r5+34304];
	@%p169 bra 	$L__BB0_204;
	ld.param.u64 	%rd401, [%rd1+192];
	cvta.to.global.u64 	%rd74, %rd401;
	ld.param.u64 	%rd402, [%rd1+144];
	cvta.to.global.u64 	%rd75, %rd402;
$L__BB0_202:
	cvt.u32.u64 	%r1120, %rd70;
	add.s32 	%r1121, %r2052, %r188;
	add.s32 	%r1122, %r1120, %r2053;
	mul.wide.s32 	%rd403, %r1122, 4;
	add.s64 	%rd404, %rd74, %rd403;
	ld.global.u32 	%r1123, [%rd404];
	mul.lo.s32 	%r1124, %r1123, %r1120;
	setp.ge.s32 	%p170, %r1121, %r1124;
	@%p170 bra 	$L__BB0_204;
	add.s32 	%r1125, %r2053, %r13;
	mul.wide.s32 	%rd405, %r1125, 4;
	add.s64 	%rd406, %rd75, %rd405;
	ld.global.u32 	%r1126, [%rd406];
	add.s32 	%r2052, %r2052, %r1126;
	st.shared.u32 	[%r5+34432], %r2052;
	add.s32 	%r2053, %r2053, 1;
	setp.lt.s32 	%p171, %r2053, %r2062;
	@%p171 bra 	$L__BB0_202;
$L__BB0_204:
	cvt.u32.u64 	%r1127, %rd70;
	add.s32 	%r1128, %r2052, %r188;
	ld.param.u64 	%rd407, [%rd1+192];
	cvta.to.global.u64 	%rd408, %rd407;
	add.s32 	%r199, %r1127, %r2053;
	mul.wide.s32 	%rd409, %r199, 4;
	add.s64 	%rd410, %rd408, %rd409;
	ld.global.u32 	%r1129, [%rd410];
	mul.lo.s32 	%r1130, %r1129, %r1127;
	setp.ge.s32 	%p172, %r1128, %r1130;
	@%p172 bra 	$L__BB0_206;
	mov.b16 	%rs3, 1;
	st.shared.u8 	[%r11+35072], %rs3;
	bra.uni 	$L__BB0_223;
$L__BB0_206:
	st.shared.u32 	[%r5+33536], %r2053;
	st.shared.u32 	[%r5+33792], %r2053;
	setp.ge.s32 	%p173, %r2053, %r2062;
	mov.u32 	%r2057, %r2053;
	@%p173 bra 	$L__BB0_211;
	ld.param.u64 	%rd411, [%rd1+144];
	cvta.to.global.u64 	%rd76, %rd411;
	ld.param.u64 	%rd412, [%rd1+192];
	cvta.to.global.u64 	%rd77, %rd412;
	mov.u32 	%r2057, %r2053;
	mov.u32 	%r2056, %r2053;
$L__BB0_208:
	cvt.u32.u64 	%r1131, %rd70;
	add.s32 	%r1132, %r2056, %r13;
	mul.wide.s32 	%rd413, %r1132, 4;
	add.s64 	%rd414, %rd76, %rd413;
	ld.global.u32 	%r1133, [%rd414];
	add.s32 	%r2052, %r2052, %r1133;
	st.shared.u32 	[%r5+34432], %r2052;
	add.s32 	%r204, %r2056, 1;
	add.s32 	%r1134, %r188, %r2052;
	cvt.s64.s32 	%rd415, %r2056;
	add.s64 	%rd416, %rd70, %rd415;
	shl.b64 	%rd417, %rd416, 2;
	add.s64 	%rd418, %rd77, %rd417;
	ld.global.u32 	%r1135, [%rd418+4];
	mul.lo.s32 	%r1136, %r1135, %r1131;
	setp.lt.s32 	%p174, %r1134, %r1136;
	@%p174 bra 	$L__BB0_210;
	st.shared.u32 	[%r5+33792], %r204;
	mov.u32 	%r2057, %r204;
$L__BB0_210:
	setp.lt.s32 	%p175, %r204, %r2062;
	mov.u32 	%r2056, %r204;
	@%p175 bra 	$L__BB0_208;
$L__BB0_211:
	setp.le.s32 	%p176, %r2062, %r2057;
	@%p176 bra 	$L__BB0_213;
	st.shared.u32 	[%r5+33664], %r2057;
	mov.u32 	%r2062, %r2057;
$L__BB0_213:
	setp.lt.s32 	%p177, %r2053, 2;
	mov.u32 	%r2061, %r2053;
	@%p177 bra 	$L__BB0_223;
	ld.param.u64 	%rd419, [%rd1+200];
	cvta.to.global.u64 	%rd420, %rd419;
	ld.global.u32 	%r208, [%rd420];
	setp.ge.s32 	%p178, %r199, %r208;
	@%p178 bra 	$L__BB0_216;
	ld.param.u64 	%rd425, [%rd1+192];
	cvta.to.global.u64 	%rd426, %rd425;
	mul.wide.s32 	%rd427, %r208, 4;
	add.s64 	%rd428, %rd426, %rd427;
	ld.global.u32 	%r209, [%rd428];
	st.shared.u32 	[%r5+33408], %r209;
	mov.u32 	%r2061, %r2053;
	bra.uni 	$L__BB0_223;
$L__BB0_216:
	ld.param.u64 	%rd421, [%rd1+192];
	cvta.to.global.u64 	%rd422, %rd421;
	mul.wide.s32 	%rd423, %r199, 4;
	add.s64 	%rd424, %rd422, %rd423;
	ld.global.u32 	%r210, [%rd424];
	st.shared.u32 	[%r5+33408], %r210;
	mov.u32 	%r2061, %r2053;
	bra.uni 	$L__BB0_223;
$L__BB0_217:
	cvt.u32.u64 	%r1099, %rd70;
	add.s32 	%r1100, %r1099, 1;
	ld.param.u64 	%rd379, [%rd1+200];
	cvta.to.global.u64 	%rd380, %rd379;
	ld.global.u32 	%r212, [%rd380];
	setp.ge.s32 	%p159, %r1100, %r212;
	@%p159 bra 	$L__BB0_219;
	mul.wide.s32 	%rd381, %r212, 4;
	add.s64 	%rd382, %rd69, %rd381;
	ld.global.u32 	%r2060, [%rd382];
	bra.uni 	$L__BB0_220;
$L__BB0_219:
	ld.global.u32 	%r2060, [%rd71+4];
$L__BB0_220:
	st.shared.u32 	[%r5+33408], %r2060;
	st.shared.u32 	[%r5+33664], %r2062;
	ld.param.u64 	%rd383, [%rd1+200];
	cvta.to.global.u64 	%rd384, %rd383;
	ld.global.u32 	%r216, [%rd384];
	setp.le.s32 	%p160, %r216, %r1099;
	@%p160 bra 	$L__BB0_222;
	sub.s32 	%r2061, %r216, %r1099;
	st.shared.u32 	[%r5+33536], %r2061;
	bra.uni 	$L__BB0_223;
$L__BB0_222:
	mov.b32 	%r2061, 0;
	st.shared.u32 	[%r5+33536], %r2061;
$L__BB0_223:
	cvt.u32.u64 	%r1137, %rd70;
	add.s32 	%r1138, %r2062, %r1137;
	ld.param.u64 	%rd429, [%rd1+200];
	cvta.to.global.u64 	%rd430, %rd429;
	ld.global.u32 	%r1139, [%rd430];
	setp.ge.s32 	%p179, %r1138, %r1139;
	max.s32 	%r1140, %r2061, 0;
	setp.le.s32 	%p180, %r1140, %r2062;
	and.pred  	%p181, %p179, %p180;
	@%p181 bra 	$L__BB0_225;
	mov.b16 	%rs4, 1;
	st.shared.u8 	[%r11+35072], %rs4;
$L__BB0_225:
	bar.warp.sync 	-1;
	ld.shared.u8 	%rs5, [%r11+35072];
	setp.ne.s16 	%p183, %rs5, 0;
	mov.pred 	%p743, -1;
	@%p183 bra 	$L__BB0_793;
	ld.shared.u32 	%r220, [%r5+512];
	setp.ge.s32 	%p185, %r6, %r220;
	mov.pred 	%p184, 0;
	mov.pred 	%p740, %p184;
	@%p185 bra 	$L__BB0_242;
	ld.param.u64 	%rd431, [%rd1+192];
	cvta.to.global.u64 	%rd78, %rd431;
	ld.param.u64 	%rd432, [%rd1+200];
	cvta.to.global.u64 	%rd433, %rd432;
	ld.global.u32 	%r221, [%rd433];
	mul.wide.s32 	%rd434, %r221, 4;
	add.s64 	%rd435, %rd78, %rd434;
	ld.global.u32 	%r222, [%rd435];
	mov.u32 	%r2063, %r6;
	bra.uni 	$L__BB0_229;
$L__BB0_228:
	add.s32 	%r2063, %r2063, 32;
	setp.ge.s32 	%p203, %r2063, %r220;
	mov.pred 	%p740, %p184;
	@%p203 bra 	$L__BB0_242;
$L__BB0_229:
	mul.wide.s32 	%rd436, %r2063, 20;
	add.s64 	%rd437, %rd1087, %rd436;
	ld.u32 	%r226, [%rd437+8];
	ld.u32 	%r227, [%rd437+12];
	add.s32 	%r228, %r227, %r226;
	setp.lt.s32 	%p187, %r228, %r222;
	mov.pred 	%p740, -1;
	@%p187 bra 	$L__BB0_242;
	add.s32 	%r229, %r220, %r227;
	setp.lt.s32 	%p188, %r229, %r221;
	mul.wide.s32 	%rd438, %r229, 4;
	add.s64 	%rd79, %rd78, %rd438;
	mov.u32 	%r2064, %r222;
	@%p188 bra 	$L__BB0_232;
	ld.global.u32 	%r2064, [%rd79];
$L__BB0_232:
	setp.lt.s32 	%p190, %r228, %r2064;
	@%p190 bra 	$L__BB0_242;
	ld.shared.u32 	%r1141, [%r5+33408];
	setp.lt.s32 	%p192, %r228, %r1141;
	@%p192 bra 	$L__BB0_242;
	setp.ne.s32 	%p193, %r227, 0;
	@%p193 bra 	$L__BB0_238;
	mov.u32 	%r2065, %r222;
	@%p188 bra 	$L__BB0_237;
	ld.global.u32 	%r2065, [%rd79];
$L__BB0_237:
	setp.lt.s32 	%p196, %r226, %r2065;
	@%p196 bra 	$L__BB0_242;
$L__BB0_238:
	ld.shared.u32 	%r1142, [%r5+33664];
	add.s32 	%r1143, %r1142, %r226;
	add.s32 	%r1144, %r220, %r1142;
	mul.wide.s32 	%rd439, %r1144, 4;
	add.s64 	%rd440, %rd78, %rd439;
	ld.global.u32 	%r1145, [%rd440];
	setp.lt.s32 	%p198, %r1143, %r1145;
	@%p198 bra 	$L__BB0_242;
	ld.shared.u32 	%r1146, [%r5+33536];
	add.s32 	%r236, %r1146, %r220;
	setp.lt.s32 	%p199, %r236, %r221;
	mov.u32 	%r2066, %r222;
	@%p199 bra 	$L__BB0_241;
	mul.wide.s32 	%rd441, %r236, 4;
	add.s64 	%rd442, %rd78, %rd441;
	ld.global.u32 	%r2066, [%rd442];
$L__BB0_241:
	setp.ge.s32 	%p201, %r228, %r2066;
	@%p201 bra 	$L__BB0_228;
$L__BB0_242:
	mov.b32 	%r1147, -1;
	vote.sync.any.pred 	%p205, %p740, %r1147;
	@%p205 bra 	$L__BB0_793;
	setp.ne.s32 	%p206, %r3, 0;
	@%p206 bra 	$L__BB0_245;
	mov.b32 	%r1149, 0;
	st.shared.u32 	[%r5+33024], %r1149;
	st.shared.u32 	[%r5+32896], %r1149;
	st.shared.u32 	[%r5+33280], %r1149;
$L__BB0_245:
	add.s32 	%r2069, %r220, %r6;
	ld.shared.u32 	%r240, [%r5+768];
	setp.ge.s32 	%p207, %r2069, %r240;
	mov.b32 	%r2073, 0;
	mov.u32 	%r2072, %r2073;
	@%p207 bra 	$L__BB0_258;
	ld.param.u64 	%rd443, [%rd1+192];
	cvta.to.global.u64 	%rd80, %rd443;
	ld.param.u64 	%rd444, [%rd1+200];
	cvta.to.global.u64 	%rd81, %rd444;
	ld.param.u64 	%rd445, [%rd1+136];
	cvta.to.global.u64 	%rd82, %rd445;
	ld.param.u64 	%rd446, [%rd1+120];
	cvta.to.global.u64 	%rd83, %rd446;
	mov.b32 	%r2072, 0;
	mov.u32 	%r2068, %r2072;
$L__BB0_247:
	mul.wide.s32 	%rd447, %r2069, 20;
	add.s64 	%rd448, %rd1087, %rd447;
	add.s64 	%rd84, %rd448, 4;
	ld.u32 	%r1152, [%rd448+4];
	setp.ne.s32 	%p208, %r1152, 0;
	@%p208 bra 	$L__BB0_256;
	ld.u32 	%r244, [%rd84+4];
	ld.u32 	%r245, [%rd84+8];
	add.s32 	%r246, %r245, %r244;
	ld.global.u32 	%r247, [%rd81];
	mul.wide.s32 	%rd449, %r247, 4;
	add.s64 	%rd450, %rd80, %rd449;
	ld.global.u32 	%r248, [%rd450];
	setp.lt.s32 	%p209, %r246, %r248;
	@%p209 bra 	$L__BB0_256;
	add.s32 	%r1153, %r245, %r220;
	add.s32 	%r249, %r1153, 1;
	setp.lt.s32 	%p210, %r249, %r247;
	mov.u32 	%r2070, %r248;
	@%p210 bra 	$L__BB0_251;
	mul.wide.s32 	%rd451, %r249, 4;
	add.s64 	%rd452, %rd80, %rd451;
	ld.global.u32 	%r2070, [%rd452];
$L__BB0_251:
	setp.lt.s32 	%p211, %r246, %r2070;
	@%p211 bra 	$L__BB0_256;
	ld.shared.u32 	%r1154, [%r5+33408];
	setp.lt.s32 	%p212, %r246, %r1154;
	@%p212 bra 	$L__BB0_256;
	ld.shared.u32 	%r1155, [%r5+33664];
	add.s32 	%r1156, %r1155, %r244;
	ld.shared.u32 	%r1157, [%r5+33536];
	add.s32 	%r252, %r1157, %r220;
	mul.wide.s32 	%rd453, %r252, 4;
	add.s64 	%rd454, %rd80, %rd453;
	ld.global.u32 	%r253, [%rd454];
	setp.le.s32 	%p213, %r1156, %r253;
	@%p213 bra 	$L__BB0_256;
	setp.lt.s32 	%p214, %r252, %r247;
	selp.b32 	%r1158, %r248, %r253, %p214;
	setp.lt.s32 	%p215, %r246, %r1158;
	@%p215 bra 	$L__BB0_256;
	add.s32 	%r254, %r2072, 1;
	add.s32 	%r1159, %r2072, %r8;
	mul.wide.s32 	%rd455, %r1159, 4;
	add.s64 	%rd456, %rd82, %rd455;
	st.global.u32 	[%rd456], %r2069;
	mov.u32 	%r2073, %r2068;
	mov.u32 	%r2072, %r254;
	bra.uni 	$L__BB0_257;
$L__BB0_256:
	add.s32 	%r2073, %r2068, 1;
	add.s32 	%r1160, %r2068, %r8;
	mul.wide.s32 	%rd457, %r1160, 4;
	add.s64 	%rd458, %rd83, %rd457;
	st.global.u32 	[%rd458], %r2069;
	mov.u32 	%r2068, %r2073;
$L__BB0_257:
	add.s32 	%r2069, %r2069, 32;
	setp.lt.s32 	%p216, %r2069, %r240;
	@%p216 bra 	$L__BB0_247;
$L__BB0_258:
	setp.lt.s32 	%p217, %r6, 1;
	setp.lt.s32 	%p218, %r6, 16;
	setp.lt.s32 	%p219, %r6, 8;
	setp.lt.s32 	%p220, %r6, 4;
	setp.lt.s32 	%p221, %r6, 2;
	setp.ne.s32 	%p222, %r9, 31;
	bar.warp.sync 	-1;
	shfl.sync.up.b32	%r1161|%p223, %r2072, 1, 0, -1;
	selp.b32 	%r1162, 0, %r1161, %p217;
	add.s32 	%r1163, %r1162, %r2072;
	shfl.sync.up.b32	%r1164|%p224, %r2073, 1, 0, -1;
	selp.b32 	%r1165, 0, %r1164, %p217;
	add.s32 	%r1166, %r1165, %r2073;
	bar.warp.sync 	-1;
	shfl.sync.up.b32	%r1167|%p225, %r1163, 2, 0, -1;
	selp.b32 	%r1168, 0, %r1167, %p221;
	add.s32 	%r1169, %r1168, %r1163;
	shfl.sync.up.b32	%r1170|%p226, %r1166, 2, 0, -1;
	selp.b32 	%r1171, 0, %r1170, %p221;
	add.s32 	%r1172, %r1171, %r1166;
	bar.warp.sync 	-1;
	shfl.sync.up.b32	%r1173|%p227, %r1169, 4, 0, -1;
	selp.b32 	%r1174, 0, %r1173, %p220;
	add.s32 	%r1175, %r1174, %r1169;
	shfl.sync.up.b32	%r1176|%p228, %r1172, 4, 0, -1;
	selp.b32 	%r1177, 0, %r1176, %p220;
	add.s32 	%r1178, %r1177, %r1172;
	bar.warp.sync 	-1;
	shfl.sync.up.b32	%r1179|%p229, %r1175, 8, 0, -1;
	selp.b32 	%r1180, 0, %r1179, %p219;
	add.s32 	%r1181, %r1180, %r1175;
	shfl.sync.up.b32	%r1182|%p230, %r1178, 8, 0, -1;
	selp.b32 	%r1183, 0, %r1182, %p219;
	add.s32 	%r1184, %r1183, %r1178;
	bar.warp.sync 	-1;
	shfl.sync.up.b32	%r1185|%p231, %r1181, 16, 0, -1;
	selp.b32 	%r1186, 0, %r1185, %p218;
	add.s32 	%r261, %r1186, %r1181;
	shfl.sync.up.b32	%r1187|%p232, %r1184, 16, 0, -1;
	selp.b32 	%r1188, 0, %r1187, %p218;
	add.s32 	%r262, %r1188, %r1184;
	bar.warp.sync 	-1;
	@%p222 bra 	$L__BB0_260;
	st.shared.u32 	[%r5+33024], %r261;
	st.shared.u32 	[%r5+32896], %r262;
$L__BB0_260:
	setp.lt.s32 	%p233, %r2072, 1;
	@%p233 bra 	$L__BB0_268;
	cvt.u32.u64 	%r1190, %rd17;
	ld.param.u64 	%rd459, [%rd1+128];
	cvta.to.global.u64 	%rd85, %rd459;
	sub.s32 	%r1191, %r1190, %r2072;
	add.s32 	%r263, %r1191, %r261;
	ld.param.u64 	%rd460, [%rd1+136];
	cvta.to.global.u64 	%rd86, %rd460;
	and.b32  	%r264, %r2072, 3;
	setp.lt.u32 	%p234, %r2072, 4;
	mov.b32 	%r2076, 0;
	@%p234 bra 	$L__BB0_264;
	and.b32  	%r2076, %r2072, 2147483644;
	mov.b32 	%r2075, 0;
$L__BB0_263:
	add.s32 	%r1193, %r263, %r2075;
	mul.wide.s32 	%rd461, %r1193, 20;
	add.s64 	%rd462, %rd85, %rd461;
	add.s32 	%r1194, %r2075, %r8;
	mul.wide.s32 	%rd463, %r1194, 4;
	add.s64 	%rd464, %rd86, %rd463;
	ld.global.u32 	%r1195, [%rd464];
	mul.wide.s32 	%rd465, %r1195, 20;
	add.s64 	%rd466, %rd1087, %rd465;
	ld.u32 	%r1196, [%rd466];
	ld.u32 	%r1197, [%rd466+4];
	ld.u32 	%r1198, [%rd466+8];
	ld.u32 	%r1199, [%rd466+12];
	ld.u32 	%r1200, [%rd466+16];
	st.global.u32 	[%rd462], %r1196;
	st.global.u32 	[%rd462+4], %r1197;
	st.global.u32 	[%rd462+8], %r1198;
	st.global.u32 	[%rd462+12], %r1199;
	st.global.u32 	[%rd462+16], %r1200;
	ld.global.u32 	%r1201, [%rd464+4];
	mul.wide.s32 	%rd467, %r1201, 20;
	add.s64 	%rd468, %rd1087, %rd467;
	ld.u32 	%r1202, [%rd468];
	ld.u32 	%r1203, [%rd468+4];
	ld.u32 	%r1204, [%rd468+8];
	ld.u32 	%r1205, [%rd468+12];
	ld.u32 	%r1206, [%rd468+16];
	st.global.u32 	[%rd462+20], %r1202;
	st.global.u32 	[%rd462+24], %r1203;
	st.global.u32 	[%rd462+28], %r1204;
	st.global.u32 	[%rd462+32], %r1205;
	st.global.u32 	[%rd462+36], %r1206;
	ld.global.u32 	%r1207, [%rd464+8];
	mul.wide.s32 	%rd469, %r1207, 20;
	add.s64 	%rd470, %rd1087, %rd469;
	ld.u32 	%r1208, [%rd470];
	ld.u32 	%r1209, [%rd470+4];
	ld.u32 	%r1210, [%rd470+8];
	ld.u32 	%r1211, [%rd470+12];
	ld.u32 	%r1212, [%rd470+16];
	st.global.u32 	[%rd462+40], %r1208;
	st.global.u32 	[%rd462+44], %r1209;
	st.global.u32 	[%rd462+48], %r1210;
	st.global.u32 	[%rd462+52], %r1211;
	st.global.u32 	[%rd462+56], %r1212;
	ld.global.u32 	%r1213, [%rd464+12];
	mul.wide.s32 	%rd471, %r1213, 20;
	add.s64 	%rd472, %rd1087, %rd471;
	ld.u32 	%r1214, [%rd472];
	ld.u32 	%r1215, [%rd472+4];
	ld.u32 	%r1216, [%rd472+8];
	ld.u32 	%r1217, [%rd472+12];
	ld.u32 	%r1218, [%rd472+16];
	st.global.u32 	[%rd462+60], %r1214;
	st.global.u32 	[%rd462+64], %r1215;
	st.global.u32 	[%rd462+68], %r1216;
	st.global.u32 	[%rd462+72], %r1217;
	st.global.u32 	[%rd462+76], %r1218;
	add.s32 	%r2075, %r2075, 4;
	setp.ne.s32 	%p235, %r2075, %r2076;
	@%p235 bra 	$L__BB0_263;
$L__BB0_264:
	setp.eq.s32 	%p236, %r264, 0;
	@%p236 bra 	$L__BB0_268;
	add.s32 	%r1219, %r263, %r2076;
	mul.wide.s32 	%rd473, %r1219, 20;
	add.s64 	%rd87, %rd85, %rd473;
	add.s32 	%r1220, %r2076, %r8;
	mul.wide.s32 	%rd474, %r1220, 4;
	add.s64 	%rd88, %rd86, %rd474;
	ld.global.u32 	%r1221, [%rd88];
	mul.wide.s32 	%rd475, %r1221, 20;
	add.s64 	%rd476, %rd1087, %rd475;
	ld.u32 	%r1222, [%rd476];
	ld.u32 	%r1223, [%rd476+4];
	ld.u32 	%r1224, [%rd476+8];
	ld.u32 	%r1225, [%rd476+12];
	ld.u32 	%r1226, [%rd476+16];
	st.global.u32 	[%rd87], %r1222;
	st.global.u32 	[%rd87+4], %r1223;
	st.global.u32 	[%rd87+8], %r1224;
	st.global.u32 	[%rd87+12], %r1225;
	st.global.u32 	[%rd87+16], %r1226;
	setp.eq.s32 	%p237, %r264, 1;
	@%p237 bra 	$L__BB0_268;
	ld.global.u32 	%r1227, [%rd88+4];
	mul.wide.s32 	%rd477, %r1227, 20;
	add.s64 	%rd478, %rd1087, %rd477;
	ld.u32 	%r1228, [%rd478];
	ld.u32 	%r1229, [%rd478+4];
	ld.u32 	%r1230, [%rd478+8];
	ld.u32 	%r1231, [%rd478+12];
	ld.u32 	%r1232, [%rd478+16];
	st.global.u32 	[%rd87+20], %r1228;
	st.global.u32 	[%rd87+24], %r1229;
	st.global.u32 	[%rd87+28], %r1230;
	st.global.u32 	[%rd87+32], %r1231;
	st.global.u32 	[%rd87+36], %r1232;
	setp.eq.s32 	%p238, %r264, 2;
	@%p238 bra 	$L__BB0_268;
	ld.global.u32 	%r1233, [%rd88+8];
	mul.wide.s32 	%rd479, %r1233, 20;
	add.s64 	%rd480, %rd1087, %rd479;
	ld.u32 	%r1234, [%rd480];
	ld.u32 	%r1235, [%rd480+4];
	ld.u32 	%r1236, [%rd480+8];
	ld.u32 	%r1237, [%rd480+12];
	ld.u32 	%r1238, [%rd480+16];
	st.global.u32 	[%rd87+40], %r1234;
	st.global.u32 	[%rd87+44], %r1235;
	st.global.u32 	[%rd87+48], %r1236;
	st.global.u32 	[%rd87+52], %r1237;
	st.global.u32 	[%rd87+56], %r1238;
$L__BB0_268:
	ld.shared.u32 	%r1239, [%r5+33024];
	ld.shared.u32 	%r1240, [%r5+32896];
	setp.le.s32 	%p239, %r1239, %r1240;
	setp.lt.s32 	%p240, %r2073, 1;
	or.pred  	%p241, %p239, %p240;
	@%p241 bra 	$L__BB0_276;
	cvt.u32.u64 	%r1242, %rd17;
	ld.param.u64 	%rd481, [%rd1+120];
	cvta.to.global.u64 	%rd89, %rd481;
	ld.param.u64 	%rd482, [%rd1+112];
	cvta.to.global.u64 	%rd90, %rd482;
	sub.s32 	%r1243, %r1242, %r2073;
	add.s32 	%r269, %r1243, %r262;
	and.b32  	%r270, %r2073, 3;
	setp.lt.u32 	%p242, %r2073, 4;
	mov.b32 	%r2078, 0;
	@%p242 bra 	$L__BB0_272;
	and.b32  	%r2078, %r2073, 2147483644;
	mov.b32 	%r2077, 0;
$L__BB0_271:
	add.s32 	%r1245, %r2077, %r8;
	mul.wide.s32 	%rd483, %r1245, 4;
	add.s64 	%rd484, %rd89, %rd483;
	ld.global.u32 	%r1246, [%rd484];
	mul.wide.s32 	%rd485, %r1246, 20;
	add.s64 	%rd486, %rd1087, %rd485;
	ld.u32 	%r1247, [%rd486];
	add.s32 	%r1248, %r269, %r2077;
	mul.wide.s32 	%rd487, %r1248, 4;
	add.s64 	%rd488, %rd90, %rd487;
	st.global.u32 	[%rd488], %r1247;
	ld.global.u32 	%r1249, [%rd484+4];
	mul.wide.s32 	%rd489, %r1249, 20;
	add.s64 	%rd490, %rd1087, %rd489;
	ld.u32 	%r1250, [%rd490];
	st.global.u32 	[%rd488+4], %r1250;
	ld.global.u32 	%r1251, [%rd484+8];
	mul.wide.s32 	%rd491, %r1251, 20;
	add.s64 	%rd492, %rd1087, %rd491;
	ld.u32 	%r1252, [%rd492];
	st.global.u32 	[%rd488+8], %r1252;
	ld.global.u32 	%r1253, [%rd484+12];
	mul.wide.s32 	%rd493, %r1253, 20;
	add.s64 	%rd494, %rd1087, %rd493;
	ld.u32 	%r1254, [%rd494];
	st.global.u32 	[%rd488+12], %r1254;
	add.s32 	%r2077, %r2077, 4;
	setp.ne.s32 	%p243, %r2077, %r2078;
	@%p243 bra 	$L__BB0_271;
$L__BB0_272:
	setp.eq.s32 	%p244, %r270, 0;
	@%p244 bra 	$L__BB0_276;
	add.s32 	%r1255, %r2078, %r8;
	mul.wide.s32 	%rd495, %r1255, 4;
	add.s64 	%rd91, %rd89, %rd495;
	ld.global.u32 	%r1256, [%rd91];
	mul.wide.s32 	%rd496, %r1256, 20;
	add.s64 	%rd497, %rd1087, %rd496;
	ld.u32 	%r1257, [%rd497];
	add.s32 	%r1258, %r269, %r2078;
	mul.wide.s32 	%rd498, %r1258, 4;
	add.s64 	%rd92, %rd90, %rd498;
	st.global.u32 	[%rd92], %r1257;
	setp.eq.s32 	%p245, %r270, 1;
	@%p245 bra 	$L__BB0_276;
	ld.global.u32 	%r1259, [%rd91+4];
	mul.wide.s32 	%rd499, %r1259, 20;
	add.s64 	%rd500, %rd1087, %rd499;
	ld.u32 	%r1260, [%rd500];
	st.global.u32 	[%rd92+4], %r1260;
	setp.eq.s32 	%p246, %r270, 2;
	@%p246 bra 	$L__BB0_276;
	ld.global.u32 	%r1261, [%rd91+8];
	mul.wide.s32 	%rd501, %r1261, 20;
	add.s64 	%rd502, %rd1087, %rd501;
	ld.u32 	%r1262, [%rd502];
	st.global.u32 	[%rd92+8], %r1262;
$L__BB0_276:
	bar.warp.sync 	-1;
	ld.shared.u32 	%r278, [%r5+33024];
	setp.lt.s32 	%p247, %r278, 1;
	@%p247 bra 	$L__BB0_788;
	ld.shared.u32 	%r2306, [%r5+32896];
$L__BB0_278:
	setp.lt.s32 	%p248, %r2306, 1;
	@%p248 bra 	$L__BB0_788;
	ld.shared.u32 	%r1263, [%r5+33280];
	and.b32  	%r1264, %r1263, 1;
	setp.eq.b32 	%p249, %r1264, 1;
	@%p249 bra 	$L__BB0_532;
	setp.lt.u32 	%p460, %r278, %r2306;
	@%p460 bra 	$L__BB0_289;
	ld.shared.u32 	%r2118, [%r5+512];
	setp.ge.s32 	%p461, %r6, %r2118;
	@%p461 bra 	$L__BB0_319;
	ld.param.u64 	%rd726, [%rd1+112];
	cvta.to.global.u64 	%rd93, %rd726;
	ld.param.u64 	%rd727, [%rd1+272];
	cvta.to.global.u64 	%rd94, %rd727;
	ld.param.u64 	%rd728, [%rd1+280];
	cvta.to.global.u64 	%rd95, %rd728;
	mov.u32 	%r2112, %r6;
$L__BB0_283:
	mul.wide.s32 	%rd729, %r2112, 20;
	add.s64 	%rd111, %rd1087, %rd729;
	ld.u32 	%r337, [%rd111];
	setp.lt.s32 	%p462, %r2306, 1;
	@%p462 bra 	$L__BB0_330;
	mov.b32 	%r2114, 0;
$L__BB0_285:
	cvt.u32.u64 	%r1589, %rd17;
	add.s32 	%r1590, %r2114, %r1589;
	mul.wide.s32 	%rd730, %r1590, 4;
	add.s64 	%rd731, %rd93, %rd730;
	ld.global.u32 	%r1591, [%rd731];
	mul.wide.s32 	%rd732, %r1591, 8;
	add.s64 	%rd733, %rd95, %rd732;
	ld.global.u64 	%rd112, [%rd733];
	ld.global.u64 	%rd734, [%rd733+8];
	cvt.u32.u64 	%r1592, %rd112;
	cvt.u32.u64 	%r1593, %rd734;
	sub.s32 	%r340, %r1593, %r1592;
	setp.lt.s32 	%p463, %r340, 1;
	@%p463 bra 	$L__BB0_328;
	add.s32 	%r2115, %r340, -1;
	mov.b32 	%r2116, 0;
$L__BB0_287:
	add.s32 	%r1595, %r2115, %r2116;
	shr.u32 	%r344, %r1595, 1;
	cvt.u64.u32 	%rd735, %r344;
	add.s64 	%rd736, %rd112, %rd735;
	shl.b64 	%rd737, %rd736, 2;
	add.s64 	%rd738, %rd94, %rd737;
	ld.global.u32 	%r345, [%rd738];
	setp.eq.s32 	%p464, %r345, %r337;
	@%p464 bra 	$L__BB0_327;
	setp.gt.s32 	%p465, %r345, %r337;
	add.s32 	%r1596, %r344, -1;
	add.s32 	%r1597, %r344, 1;
	selp.b32 	%r2116, %r2116, %r1597, %p465;
	selp.b32 	%r2115, %r1596, %r2115, %p465;
	setp.gt.s32 	%p466, %r2116, %r2115;
	@%p466 bra 	$L__BB0_328;
	bra.uni 	$L__BB0_287;
$L__BB0_289:
	ld.shared.u32 	%r1614, [%r5+512];
	setp.ge.s32 	%p477, %r6, %r1614;
	mov.u32 	%r2082, %r6;
	@%p477 bra 	$L__BB0_290;
	bra.uni 	$L__BB0_301;
$L__BB0_290:
	setp.ge.s32 	%p479, %r6, %r278;
	@%p479 bra 	$L__BB0_293;
	ld.param.u64 	%rd755, [%rd1+128];
	cvta.to.global.u64 	%rd96, %rd755;
	mov.u32 	%r2083, %r6;
$L__BB0_292:
	cvt.u32.u64 	%r1617, %rd17;
	add.s32 	%r1618, %r2083, %r1617;
	mul.wide.s32 	%rd756, %r1618, 20;
	add.s64 	%rd757, %rd96, %rd756;
	mov.b32 	%r1619, 0;
	st.global.u32 	[%rd757+12], %r1619;
	add.s32 	%r2083, %r2083, 32;
	setp.lt.s32 	%p480, %r2083, %r278;
	@%p480 bra 	$L__BB0_292;
$L__BB0_293:
	bar.warp.sync 	-1;
	ld.shared.u32 	%r2094, [%r5+512];
	setp.ge.s32 	%p481, %r6, %r2094;
	ld.shared.u32 	%r2095, [%r5+33024];
	@%p481 bra 	$L__BB0_303;
	ld.param.u64 	%rd758, [%rd1+128];
	cvta.to.global.u64 	%rd97, %rd758;
	ld.param.u64 	%rd759, [%rd1+272];
	cvta.to.global.u64 	%rd98, %rd759;
	ld.param.u64 	%rd760, [%rd1+280];
	cvta.to.global.u64 	%rd99, %rd760;
	mov.u32 	%r2088, %r6;
$L__BB0_295:
	mul.wide.s32 	%rd761, %r2088, 20;
	add.s64 	%rd103, %rd1087, %rd761;
	ld.u32 	%r293, [%rd103];
	setp.lt.s32 	%p482, %r2095, 1;
	@%p482 bra 	$L__BB0_315;
	mov.b32 	%r2090, 0;
$L__BB0_297:
	cvt.u32.u64 	%r1621, %rd17;
	add.s32 	%r1622, %r2090, %r1621;
	mul.wide.s32 	%rd762, %r1622, 20;
	add.s64 	%rd763, %rd97, %rd762;
	ld.global.u32 	%r1623, [%rd763];
	mul.wide.s32 	%rd764, %r1623, 8;
	add.s64 	%rd765, %rd99, %rd764;
	ld.global.u64 	%rd104, [%rd765];
	ld.global.u64 	%rd766, [%rd765+8];
	cvt.u32.u64 	%r1624, %rd104;
	cvt.u32.u64 	%r1625, %rd766;
	sub.s32 	%r296, %r1625, %r1624;
	setp.lt.s32 	%p483, %r296, 1;
	@%p483 bra 	$L__BB0_313;
	add.s32 	%r2091, %r296, -1;
	mov.b32 	%r2092, 0;
$L__BB0_299:
	add.s32 	%r1627, %r2091, %r2092;
	shr.u32 	%r300, %r1627, 1;
	cvt.u64.u32 	%rd767, %r300;
	add.s64 	%rd768, %rd104, %rd767;
	shl.b64 	%rd769, %rd768, 2;
	add.s64 	%rd770, %rd98, %rd769;
	ld.global.u32 	%r301, [%rd770];
	setp.eq.s32 	%p484, %r301, %r293;
	@%p484 bra 	$L__BB0_312;
	setp.gt.s32 	%p485, %r301, %r293;
	add.s32 	%r1628, %r300, -1;
	add.s32 	%r1629, %r300, 1;
	selp.b32 	%r2092, %r2092, %r1629, %p485;
	selp.b32 	%r2091, %r1628, %r2091, %p485;
	setp.gt.s32 	%p486, %r2092, %r2091;
	@%p486 bra 	$L__BB0_313;
	bra.uni 	$L__BB0_299;
$L__BB0_301:
	mul.wide.s32 	%rd753, %r2082, 20;
	add.s64 	%rd754, %rd1087, %rd753;
	mov.b32 	%r1615, 0;
	st.u32 	[%rd754+12], %r1615;
	add.s32 	%r2082, %r2082, 32;
	ld.shared.u32 	%r1616, [%r5+512];
	setp.lt.s32 	%p478, %r2082, %r1616;
	@%p478 bra 	$L__BB0_301;
	ld.shared.u32 	%r278, [%r5+33024];
	bra.uni 	$L__BB0_290;
$L__BB0_303:
	setp.ge.s32 	%p489, %r6, %r2095;
	@%p489 bra 	$L__BB0_335;
	ld.param.u64 	%rd771, [%rd1+128];
	cvta.to.global.u64 	%rd100, %rd771;
	ld.param.u64 	%rd772, [%rd1+272];
	cvta.to.global.u64 	%rd101, %rd772;
	ld.param.u64 	%rd773, [%rd1+280];
	cvta.to.global.u64 	%rd102, %rd773;
	mov.u32 	%r2098, %r6;
$L__BB0_305:
	cvt.u32.u64 	%r1632, %rd17;
	add.s32 	%r1633, %r2098, %r1632;
	mul.wide.s32 	%rd774, %r1633, 20;
	add.s64 	%rd105, %rd100, %rd774;
	ld.global.u32 	%r314, [%rd105];
	setp.lt.s32 	%p490, %r2095, 1;
	@%p490 bra 	$L__BB0_318;
	mov.b32 	%r2101, 0;
$L__BB0_307:
	setp.eq.s32 	%p491, %r2101, %r2098;
	@%p491 bra 	$L__BB0_317;
	cvt.u32.u64 	%r1635, %rd17;
	add.s32 	%r1636, %r2101, %r1635;
	mul.wide.s32 	%rd775, %r1636, 20;
	add.s64 	%rd776, %rd100, %rd775;
	ld.global.u32 	%r1637, [%rd776];
	mul.wide.s32 	%rd777, %r1637, 8;
	add.s64 	%rd778, %rd102, %rd777;
	ld.global.u64 	%rd106, [%rd778];
	ld.global.u64 	%rd779, [%rd778+8];
	cvt.u32.u64 	%r1638, %rd106;
	cvt.u32.u64 	%r1639, %rd779;
	sub.s32 	%r318, %r1639, %r1638;
	setp.lt.s32 	%p492, %r318, 1;
	@%p492 bra 	$L__BB0_317;
	add.s32 	%r2102, %r318, -1;
	mov.b32 	%r2103, 0;
$L__BB0_310:
	add.s32 	%r1641, %r2102, %r2103;
	shr.u32 	%r322, %r1641, 1;
	cvt.u64.u32 	%rd780, %r322;
	add.s64 	%rd781, %rd106, %rd780;
	shl.b64 	%rd782, %rd781, 2;
	add.s64 	%rd783, %rd101, %rd782;
	ld.global.u32 	%r323, [%rd783];
	setp.eq.s32 	%p493, %r323, %r314;
	@%p493 bra 	$L__BB0_316;
	setp.gt.s32 	%p494, %r323, %r314;
	add.s32 	%r1642, %r322, -1;
	add.s32 	%r1643, %r322, 1;
	selp.b32 	%r2103, %r2103, %r1643, %p494;
	selp.b32 	%r2102, %r1642, %r2102, %p494;
	setp.gt.s32 	%p495, %r2103, %r2102;
	@%p495 bra 	$L__BB0_317;
	bra.uni 	$L__BB0_310;
$L__BB0_312:
	ld.u32 	%r1630, [%rd103+12];
	add.s32 	%r1631, %r1630, 1;
	st.u32 	[%rd103+12], %r1631;
	ld.shared.u32 	%r2095, [%r5+33024];
$L__BB0_313:
	add.s32 	%r2090, %r2090, 1;
	setp.lt.s32 	%p487, %r2090, %r2095;
	@%p487 bra 	$L__BB0_297;
	ld.shared.u32 	%r2094, [%r5+512];
$L__BB0_315:
	add.s32 	%r2088, %r2088, 32;
	setp.lt.s32 	%p488, %r2088, %r2094;
	@%p488 bra 	$L__BB0_295;
	bra.uni 	$L__BB0_303;
$L__BB0_316:
	ld.global.u32 	%r1644, [%rd105+12];
	add.s32 	%r1645, %r1644, 1;
	st.global.u32 	[%rd105+12], %r1645;
$L__BB0_317:
	add.s32 	%r2101, %r2101, 1;
	setp.lt.s32 	%p496, %r2101, %r2095;
	@%p496 bra 	$L__BB0_307;
$L__BB0_318:
	add.s32 	%r2098, %r2098, 32;
	setp.lt.s32 	%p497, %r2098, %r2095;
	@%p497 bra 	$L__BB0_305;
	bra.uni 	$L__BB0_335;
$L__BB0_319:
	setp.ge.s32 	%p469, %r6, %r278;
	@%p469 bra 	$L__BB0_335;
	ld.param.u64 	%rd739, [%rd1+128];
	cvta.to.global.u64 	%rd107, %rd739;
	ld.param.u64 	%rd740, [%rd1+112];
	cvta.to.global.u64 	%rd108, %rd740;
	ld.param.u64 	%rd741, [%rd1+272];
	cvta.to.global.u64 	%rd109, %rd741;
	ld.param.u64 	%rd742, [%rd1+280];
	cvta.to.global.u64 	%rd110, %rd742;
	mov.u32 	%r2124, %r6;
$L__BB0_321:
	cvt.u32.u64 	%r1600, %rd17;
	add.s32 	%r1601, %r2124, %r1600;
	mul.wide.s32 	%rd743, %r1601, 20;
	add.s64 	%rd113, %rd107, %rd743;
	ld.global.u32 	%r361, [%rd113];
	setp.lt.s32 	%p470, %r2306, 1;
	@%p470 bra 	$L__BB0_334;
	mov.b32 	%r2126, 0;
$L__BB0_323:
	cvt.u32.u64 	%r1603, %rd17;
	add.s32 	%r1604, %r2126, %r1603;
	mul.wide.s32 	%rd744, %r1604, 4;
	add.s64 	%rd745, %rd108, %rd744;
	ld.global.u32 	%r1605, [%rd745];
	mul.wide.s32 	%rd746, %r1605, 8;
	add.s64 	%rd747, %rd110, %rd746;
	ld.global.u64 	%rd114, [%rd747];
	ld.global.u64 	%rd748, [%rd747+8];
	cvt.u32.u64 	%r1606, %rd114;
	cvt.u32.u64 	%r1607, %rd748;
	sub.s32 	%r364, %r1607, %r1606;
	setp.lt.s32 	%p471, %r364, 1;
	@%p471 bra 	$L__BB0_333;
	add.s32 	%r2127, %r364, -1;
	mov.b32 	%r2128, 0;
$L__BB0_325:
	add.s32 	%r1609, %r2127, %r2128;
	shr.u32 	%r368, %r1609, 1;
	cvt.u64.u32 	%rd749, %r368;
	add.s64 	%rd750, %rd114, %rd749;
	shl.b64 	%rd751, %rd750, 2;
	add.s64 	%rd752, %rd109, %rd751;
	ld.global.u32 	%r369, [%rd752];
	setp.eq.s32 	%p472, %r369, %r361;
	@%p472 bra 	$L__BB0_332;
	setp.gt.s32 	%p473, %r369, %r361;
	add.s32 	%r1610, %r368, -1;
	add.s32 	%r1611, %r368, 1;
	selp.b32 	%r2128, %r2128, %r1611, %p473;
	selp.b32 	%r2127, %r1610, %r2127, %p473;
	setp.gt.s32 	%p474, %r2128, %r2127;
	@%p474 bra 	$L__BB0_333;
	bra.uni 	$L__BB0_325;
$L__BB0_327:
	ld.u32 	%r1598, [%rd111+12];
	add.s32 	%r1599, %r1598, -1;
	st.u32 	[%rd111+12], %r1599;
	ld.shared.u32 	%r2306, [%r5+32896];
$L__BB0_328:
	add.s32 	%r2114, %r2114, 1;
	setp.lt.s32 	%p467, %r2114, %r2306;
	@%p467 bra 	$L__BB0_285;
	ld.shared.u32 	%r2118, [%r5+512];
$L__BB0_330:
	add.s32 	%r2112, %r2112, 32;
	setp.lt.s32 	%p468, %r2112, %r2118;
	@%p468 bra 	$L__BB0_283;
	ld.shared.u32 	%r278, [%r5+33024];
	bra.uni 	$L__BB0_319;
$L__BB0_332:
	ld.global.u32 	%r1612, [%rd113+12];
	add.s32 	%r1613, %r1612, -1;
	st.global.u32 	[%rd113+12], %r1613;
$L__BB0_333:
	add.s32 	%r2126, %r2126, 1;
	setp.lt.s32 	%p475, %r2126, %r2306;
	@%p475 bra 	$L__BB0_323;
$L__BB0_334:
	add.s32 	%r2124, %r2124, 32;
	setp.lt.s32 	%p476, %r2124, %r278;
	@%p476 bra 	$L__BB0_321;
$L__BB0_335:
	bar.warp.sync 	-1;
	ld.shared.u32 	%r378, [%r5+33024];
	setp.ge.s32 	%p498, %r6, %r378;
	mov.b32 	%r2136, 0;
	@%p498 bra 	$L__BB0_346;
	ld.param.u64 	%rd784, [%rd1+128];
	cvta.to.global.u64 	%rd115, %rd784;
	ld.param.u64 	%rd785, [%rd1+192];
	cvta.to.global.u64 	%rd116, %rd785;
	ld.param.u64 	%rd786, [%rd1+200];
	cvta.to.global.u64 	%rd117, %rd786;
	ld.param.u64 	%rd787, [%rd1+152];
	cvta.to.global.u64 	%rd118, %rd787;
	mov.b32 	%r2136, 0;
	mov.u32 	%r2134, %r6;
$L__BB0_337:
	cvt.u32.u64 	%r1648, %rd17;
	add.s32 	%r1649, %r2134, %r1648;
	mul.wide.s32 	%rd788, %r1649, 20;
	add.s64 	%rd789, %rd115, %rd788;
	ld.global.u32 	%r382, [%rd789+8];
	ld.global.u32 	%r383, [%rd789+12];
	add.s32 	%r384, %r383, %r382;
	ld.global.u32 	%r385, [%rd117];
	mul.wide.s32 	%rd790, %r385, 4;
	add.s64 	%rd791, %rd116, %rd790;
	ld.global.u32 	%r386, [%rd791];
	setp.lt.s32 	%p499, %r384, %r386;
	@%p499 bra 	$L__BB0_345;
	ld.shared.u32 	%r387, [%r5+512];
	add.s32 	%r1650, %r383, %r387;
	add.s32 	%r388, %r1650, 1;
	setp.lt.s32 	%p500, %r388, %r385;
	mov.u32 	%r2135, %r386;
	@%p500 bra 	$L__BB0_340;
	mul.wide.s32 	%rd792, %r388, 4;
	add.s64 	%rd793, %rd116, %rd792;
	ld.global.u32 	%r2135, [%rd793];
$L__BB0_340:
	setp.lt.s32 	%p501, %r384, %r2135;
	@%p501 bra 	$L__BB0_345;
	ld.shared.u32 	%r1651, [%r5+33408];
	setp.lt.s32 	%p502, %r384, %r1651;
	@%p502 bra 	$L__BB0_345;
	ld.shared.u32 	%r1652, [%r5+33664];
	add.s32 	%r1653, %r1652, %r382;
	ld.shared.u32 	%r1654, [%r5+33536];
	add.s32 	%r391, %r1654, %r387;
	mul.wide.s32 	%rd794, %r391, 4;
	add.s64 	%rd795, %rd116, %rd794;
	ld.global.u32 	%r392, [%rd795];
	setp.le.s32 	%p503, %r1653, %r392;
	@%p503 bra 	$L__BB0_345;
	setp.lt.s32 	%p504, %r391, %r385;
	selp.b32 	%r1655, %r386, %r392, %p504;
	setp.lt.s32 	%p505, %r384, %r1655;
	@%p505 bra 	$L__BB0_345;
	add.s32 	%r393, %r2136, 1;
	add.s32 	%r1656, %r2136, %r8;
	mul.wide.s32 	%rd796, %r1656, 4;
	add.s64 	%rd797, %rd118, %rd796;
	st.global.u32 	[%rd797], %r382;
	mov.u32 	%r2136, %r393;
$L__BB0_345:
	add.s32 	%r2134, %r2134, 32;
	setp.lt.s32 	%p506, %r2134, %r378;
	@%p506 bra 	$L__BB0_337;
$L__BB0_346:
	setp.lt.s32 	%p507, %r6, 16;
	setp.lt.s32 	%p508, %r6, 8;
	setp.lt.s32 	%p509, %r6, 4;
	setp.lt.s32 	%p510, %r6, 2;
	setp.gt.s32 	%p511, %r6, 0;
	setp.ne.s32 	%p512, %r9, 31;
	bar.warp.sync 	-1;
	shfl.sync.up.b32	%r1657|%p513, %r2136, 1, 0, -1;
	selp.b32 	%r1658, %r1657, 0, %p511;
	add.s32 	%r1659, %r1658, %r2136;
	bar.warp.sync 	-1;
	shfl.sync.up.b32	%r1660|%p514, %r1659, 2, 0, -1;
	selp.b32 	%r1661, 0, %r1660, %p510;
	add.s32 	%r1662, %r1661, %r1659;
	bar.warp.sync 	-1;
	shfl.sync.up.b32	%r1663|%p515, %r1662, 4, 0, -1;
	selp.b32 	%r1664, 0, %r1663, %p509;
	add.s32 	%r1665, %r1664, %r1662;
	bar.warp.sync 	-1;
	shfl.sync.up.b32	%r1666|%p516, %r1665, 8, 0, -1;
	selp.b32 	%r1667, 0, %r1666, %p508;
	add.s32 	%r1668, %r1667, %r1665;
	bar.warp.sync 	-1;
	shfl.sync.up.b32	%r1669|%p517, %r1668, 16, 0, -1;
	selp.b32 	%r1670, 0, %r1669, %p507;
	add.s32 	%r398, %r1670, %r1668;
	bar.warp.sync 	-1;
	@%p512 bra 	$L__BB0_348;
	st.shared.u32 	[%r5+33152], %r398;
$L__BB0_348:
	setp.lt.s32 	%p518, %r2136, 1;
	@%p518 bra 	$L__BB0_356;
	cvt.u32.u64 	%r1672, %rd17;
	ld.param.u64 	%rd798, [%rd1+152];
	cvta.to.global.u64 	%rd119, %rd798;
	ld.param.u64 	%rd799, [%rd1+144];
	cvta.to.global.u64 	%rd120, %rd799;
	sub.s32 	%r1673, %r1672, %r2136;
	add.s32 	%r399, %r1673, %r398;
	and.b32  	%r400, %r2136, 3;
	setp.lt.u32 	%p519, %r2136, 4;
	mov.b32 	%r2139, 0;
	@%p519 bra 	$L__BB0_352;
	and.b32  	%r2139, %r2136, 2147483644;
	mov.b32 	%r2138, 0;
$L__BB0_351:
	add.s32 	%r1675, %r2138, %r8;
	mul.wide.s32 	%rd800, %r1675, 4;
	add.s64 	%rd801, %rd119, %rd800;
	ld.global.u32 	%r1676, [%rd801];
	add.s32 	%r1677, %r399, %r2138;
	mul.wide.s32 	%rd802, %r1677, 4;
	add.s64 	%rd803, %rd120, %rd802;
	st.global.u32 	[%rd803], %r1676;
	ld.global.u32 	%r1678, [%rd801+4];
	st.global.u32 	[%rd803+4], %r1678;
	ld.global.u32 	%r1679, [%rd801+8];
	st.global.u32 	[%rd803+8], %r1679;
	ld.global.u32 	%r1680, [%rd801+12];
	st.global.u32 	[%rd803+12], %r1680;
	add.s32 	%r2138, %r2138, 4;
	setp.ne.s32 	%p520, %r2138, %r2139;
	@%p520 bra 	$L__BB0_351;
$L__BB0_352:
	setp.eq.s32 	%p521, %r400, 0;
	@%p521 bra 	$L__BB0_356;
	add.s32 	%r1681, %r2139, %r8;
	mul.wide.s32 	%rd804, %r1681, 4;
	add.s64 	%rd121, %rd119, %rd804;
	ld.global.u32 	%r1682, [%rd121];
	add.s32 	%r1683, %r399, %r2139;
	mul.wide.s32 	%rd805, %r1683, 4;
	add.s64 	%rd122, %rd120, %rd805;
	st.global.u32 	[%rd122], %r1682;
	setp.eq.s32 	%p522, %r400, 1;
	@%p522 bra 	$L__BB0_356;
	ld.global.u32 	%r1684, [%rd121+4];
	st.global.u32 	[%rd122+4], %r1684;
	setp.eq.s32 	%p523, %r400, 2;
	@%p523 bra 	$L__BB0_356;
	ld.global.u32 	%r1685, [%rd121+8];
	st.global.u32 	[%rd122+8], %r1685;
$L__BB0_356:
	bar.warp.sync 	-1;
	ld.shared.u32 	%r2176, [%r5+33152];
	setp.lt.s32 	%p524, %r2176, 1;
	@%p524 bra 	$L__BB0_364;
	ld.param.u64 	%rd806, [%rd1+144];
	add.s32 	%r406, %r2176, -1;
	cvta.to.global.u64 	%rd123, %rd806;
	mov.b32 	%r2140, 0;
$L__BB0_358:
	and.b32  	%r1687, %r2140, 1;
	add.s32 	%r2141, %r1687, %r10;
	setp.ge.s32 	%p525, %r2141, %r406;
	@%p525 bra 	$L__BB0_362;
$L__BB0_359:
	cvt.s64.s32 	%rd807, %r2141;
	add.s64 	%rd808, %rd17, %rd807;
	shl.b64 	%rd809, %rd808, 2;
	add.s64 	%rd124, %rd123, %rd809;
	ld.global.u32 	%r410, [%rd124];
	ld.global.u32 	%r411, [%rd124+4];
	setp.le.s32 	%p526, %r411, %r410;
	@%p526 bra 	$L__BB0_361;
	st.global.u32 	[%rd124], %r411;
	st.global.u32 	[%rd124+4], %r410;
$L__BB0_361:
	add.s32 	%r2141, %r2141, 64;
	setp.lt.s32 	%p527, %r2141, %r406;
	@%p527 bra 	$L__BB0_359;
$L__BB0_362:
	bar.warp.sync 	-1;
	add.s32 	%r2140, %r2140, 1;
	setp.ne.s32 	%p528, %r2140, %r2176;
	@%p528 bra 	$L__BB0_358;
	ld.shared.u32 	%r2176, [%r5+33152];
$L__BB0_364:
	setp.ne.s32 	%p529, %r3, 0;
	ld.u32 	%r2150, [%rd1087+8];
	ld.u32 	%r2151, [%rd1087+12];
	add.s32 	%r2154, %r2151, %r2150;
	@%p529 bra 	$L__BB0_369;
	mov.b16 	%rs11, 0;
	st.shared.u8 	[%r11+35072], %rs11;
	mov.b32 	%r1688, 0;
	st.shared.u32 	[%r5+34432], %r1688;
	st.shared.u32 	[%r5+33792], %r1688;
	ld.u32 	%r1689, [%rd1087+8];
	st.shared.u32 	[%r5+33920], %r1689;
	ld.u32 	%r1690, [%rd1087+12];
	st.shared.u32 	[%r5+34048], %r1690;
	ld.u32 	%r1691, [%rd1087+8];
	add.s32 	%r1692, %r1690, %r1691;
	st.shared.u32 	[%r5+34176], %r1692;
	ld.u32 	%r1693, [%rd1087+8];
	st.shared.u32 	[%r5+34304], %r1693;
	ld.shared.u32 	%r419, [%r5+512];
	add.s32 	%r1694, %r419, 1;
	ld.param.u64 	%rd810, [%rd1+200];
	cvta.to.global.u64 	%rd811, %rd810;
	ld.global.u32 	%r420, [%rd811];
	setp.ge.s32 	%p530, %r1694, %r420;
	@%p530 bra 	$L__BB0_367;
	ld.param.u64 	%rd816, [%rd1+192];
	cvta.to.global.u64 	%rd817, %rd816;
	mul.wide.s32 	%rd818, %r420, 4;
	add.s64 	%rd819, %rd817, %rd818;
	ld.global.u32 	%r2143, [%rd819];
	bra.uni 	$L__BB0_368;
$L__BB0_367:
	ld.param.u64 	%rd812, [%rd1+192];
	cvta.to.global.u64 	%rd813, %rd812;
	mul.wide.s32 	%rd814, %r419, 4;
	add.s64 	%rd815, %rd813, %rd814;
	ld.global.u32 	%r2143, [%rd815+4];
$L__BB0_368:
	st.shared.u32 	[%r5+33408], %r2143;
$L__BB0_369:
	bar.warp.sync 	-1;
	ld.shared.u32 	%r424, [%r5+512];
	setp.ge.s32 	%p531, %r12, %r424;
	mov.b32 	%r2155, 0;
	@%p531 bra 	$L__BB0_377;
	mov.b32 	%r2155, 0;
	mov.u32 	%r2148, %r12;
$L__BB0_371:
	mul.wide.s32 	%rd820, %r2148, 20;
	add.s64 	%rd821, %rd1087, %rd820;
	add.s64 	%rd125, %rd821, 8;
	ld.u32 	%r430, [%rd821+8];
	add.s32 	%r2155, %r430, %r2155;
	setp.ge.s32 	%p532, %r430, %r2150;
	@%p532 bra 	$L__BB0_373;
	ld.u32 	%r2149, [%rd125+4];
	mov.u32 	%r2150, %r430;
	mov.u32 	%r2151, %r2149;
	bra.uni 	$L__BB0_376;
$L__BB0_373:
	setp.eq.s32 	%p533, %r430, %r2150;
	@%p533 bra 	$L__BB0_375;
	ld.u32 	%r2149, [%rd125+4];
	bra.uni 	$L__BB0_376;
$L__BB0_375:
	ld.u32 	%r2149, [%rd125+4];
	min.s32 	%r2151, %r2149, %r2151;
$L__BB0_376:
	add.s32 	%r1697, %r2149, %r430;
	min.s32 	%r2154, %r1697, %r2154;
	add.s32 	%r2148, %r2148, 32;
	setp.lt.s32 	%p534, %r2148, %r424;
	@%p534 bra 	$L__BB0_371;
$L__BB0_377:
	setp.ne.s32 	%p535, %r3, 0;
	shfl.sync.bfly.b32	%r1698|%p536, %r2155, 1, 31, -1;
	add.s32 	%r1699, %r1698, %r2155;
	shfl.sync.bfly.b32	%r1700|%p537, %r1699, 2, 31, -1;
	add.s32 	%r1701, %r1700, %r1699;
	shfl.sync.bfly.b32	%r1702|%p538, %r1701, 4, 31, -1;
	add.s32 	%r1703, %r1702, %r1701;
	shfl.sync.bfly.b32	%r1704|%p539, %r1703, 8, 31, -1;
	add.s32 	%r1705, %r1704, %r1703;
	shfl.sync.bfly.b32	%r1706|%p540, %r1705, 16, 31, -1;
	add.s32 	%r445, %r1706, %r1705;
	@%p535 bra 	$L__BB0_379;
	ld.shared.u32 	%r1707, [%r5+34304];
	add.s32 	%r1708, %r1707, %r445;
	st.shared.u32 	[%r5+34304], %r1708;
$L__BB0_379:
	bar.warp.sync 	-1;
	mov.b32 	%r2156, 0;
$L__BB0_380:
	setp.ne.s32 	%p541, %r6, %r2156;
	@%p541 bra 	$L__BB0_388;
	ld.shared.u32 	%r447, [%r5+33920];
	setp.ge.s32 	%p542, %r2150, %r447;
	@%p542 bra 	$L__BB0_383;
	st.shared.u32 	[%r5+33920], %r2150;
	st.shared.u32 	[%r5+34048], %r2151;
	bra.uni 	$L__BB0_386;
$L__BB0_383:
	setp.ne.s32 	%p543, %r2150, %r447;
	@%p543 bra 	$L__BB0_386;
	ld.shared.u32 	%r1710, [%r5+34048];
	setp.ge.s32 	%p544, %r2151, %r1710;
	@%p544 bra 	$L__BB0_386;
	st.shared.u32 	[%r5+34048], %r2151;
$L__BB0_386:
	ld.shared.u32 	%r1711, [%r5+34176];
	setp.ge.s32 	%p545, %r2154, %r1711;
	@%p545 bra 	$L__BB0_388;
	st.shared.u32 	[%r5+34176], %r2154;
$L__BB0_388:
	bar.warp.sync 	-1;
	add.s32 	%r1712, %r2156, 1;
	setp.ne.s32 	%p546, %r6, %r1712;
	@%p546 bra 	$L__BB0_396;
	ld.shared.u32 	%r448, [%r5+33920];
	setp.lt.s32 	%p547, %r2150, %r448;
	@%p547 bra 	$L__BB0_393;
	setp.ne.s32 	%p548, %r2150, %r448;
	@%p548 bra 	$L__BB0_394;
	ld.shared.u32 	%r1713, [%r5+34048];
	setp.ge.s32 	%p549, %r2151, %r1713;
	@%p549 bra 	$L__BB0_394;
	st.shared.u32 	[%r5+34048], %r2151;
	bra.uni 	$L__BB0_394;
$L__BB0_393:
	st.shared.u32 	[%r5+33920], %r2150;
	st.shared.u32 	[%r5+34048], %r2151;
$L__BB0_394:
	ld.shared.u32 	%r1714, [%r5+34176];
	setp.ge.s32 	%p550, %r2154, %r1714;
	@%p550 bra 	$L__BB0_396;
	st.shared.u32 	[%r5+34176], %r2154;
$L__BB0_396:
	bar.warp.sync 	-1;
	add.s32 	%r1715, %r2156, 2;
	setp.ne.s32 	%p551, %r6, %r1715;
	@%p551 bra 	$L__BB0_404;
	ld.shared.u32 	%r449, [%r5+33920];
	setp.lt.s32 	%p552, %r2150, %r449;
	@%p552 bra 	$L__BB0_401;
	setp.ne.s32 	%p553, %r2150, %r449;
	@%p553 bra 	$L__BB0_402;
	ld.shared.u32 	%r1716, [%r5+34048];
	setp.ge.s32 	%p554, %r2151, %r1716;
	@%p554 bra 	$L__BB0_402;
	st.shared.u32 	[%r5+34048], %r2151;
	bra.uni 	$L__BB0_402;
$L__BB0_401:
	st.shared.u32 	[%r5+33920], %r2150;
	st.shared.u32 	[%r5+34048], %r2151;
$L__BB0_402:
	ld.shared.u32 	%r1717, [%r5+34176];
	setp.ge.s32 	%p555, %r2154, %r1717;
	@%p555 bra 	$L__BB0_404;
	st.shared.u32 	[%r5+34176], %r2154;
$L__BB0_404:
	bar.warp.sync 	-1;
	add.s32 	%r1718, %r2156, 3;
	setp.ne.s32 	%p556, %r6, %r1718;
	@%p556 bra 	$L__BB0_412;
	ld.shared.u32 	%r450, [%r5+33920];
	setp.lt.s32 	%p557, %r2150, %r450;
	@%p557 bra 	$L__BB0_409;
	setp.ne.s32 	%p558, %r2150, %r450;
	@%p558 bra 	$L__BB0_410;
	ld.shared.u32 	%r1719, [%r5+34048];
	setp.ge.s32 	%p559, %r2151, %r1719;
	@%p559 bra 	$L__BB0_410;
	st.shared.u32 	[%r5+34048], %r2151;
	bra.uni 	$L__BB0_410;
$L__BB0_409:
	st.shared.u32 	[%r5+33920], %r2150;
	st.shared.u32 	[%r5+34048], %r2151;
$L__BB0_410:
	ld.shared.u32 	%r1720, [%r5+34176];
	setp.ge.s32 	%p560, %r2154, %r1720;
	@%p560 bra 	$L__BB0_412;
	st.shared.u32 	[%r5+34176], %r2154;
$L__BB0_412:
	bar.warp.sync 	-1;
	add.s32 	%r1721, %r2156, 4;
	setp.ne.s32 	%p561, %r6, %r1721;
	@%p561 bra 	$L__BB0_420;
	ld.shared.u32 	%r451, [%r5+33920];
	setp.lt.s32 	%p562, %r2150, %r451;
	@%p562 bra 	$L__BB0_417;
	setp.ne.s32 	%p563, %r2150, %r451;
	@%p563 bra 	$L__BB0_418;
	ld.shared.u32 	%r1722, [%r5+34048];
	setp.ge.s32 	%p564, %r2151, %r1722;
	@%p564 bra 	$L__BB0_418;
	st.shared.u32 	[%r5+34048], %r2151;
	bra.uni 	$L__BB0_418;
$L__BB0_417:
	st.shared.u32 	[%r5+33920], %r2150;
	st.shared.u32 	[%r5+34048], %r2151;
$L__BB0_418:
	ld.shared.u32 	%r1723, [%r5+34176];
	setp.ge.s32 	%p565, %r2154, %r1723;
	@%p565 bra 	$L__BB0_420;
	st.shared.u32 	[%r5+34176], %r2154;
$L__BB0_420:
	bar.warp.sync 	-1;
	add.s32 	%r1724, %r2156, 5;
	setp.ne.s32 	%p566, %r6, %r1724;
	@%p566 bra 	$L__BB0_428;
	ld.shared.u32 	%r452, [%r5+33920];
	setp.lt.s32 	%p567, %r2150, %r452;
	@%p567 bra 	$L__BB0_425;
	setp.ne.s32 	%p568, %r2150, %r452;
	@%p568 bra 	$L__BB0_426;
	ld.shared.u32 	%r1725, [%r5+34048];
	setp.ge.s32 	%p569, %r2151, %r1725;
	@%p569 bra 	$L__BB0_426;
	st.shared.u32 	[%r5+34048], %r2151;
	bra.uni 	$L__BB0_426;
$L__BB0_425:
	st.shared.u32 	[%r5+33920], %r2150;
	st.shared.u32 	[%r5+34048], %r2151;
$L__BB0_426:
	ld.shared.u32 	%r1726, [%r5+34176];
	setp.ge.s32 	%p570, %r2154, %r1726;
	@%p570 bra 	$L__BB0_428;
	st.shared.u32 	[%r5+34176], %r2154;
$L__BB0_428:
	bar.warp.sync 	-1;
	add.s32 	%r1727, %r2156, 6;
	setp.ne.s32 	%p571, %r6, %r1727;
	@%p571 bra 	$L__BB0_436;
	ld.shared.u32 	%r453, [%r5+33920];
	setp.lt.s32 	%p572, %r2150, %r453;
	@%p572 bra 	$L__BB0_433;
	setp.ne.s32 	%p573, %r2150, %r453;
	@%p573 bra 	$L__BB0_434;
	ld.shared.u32 	%r1728, [%r5+34048];
	setp.ge.s32 	%p574, %r2151, %r1728;
	@%p574 bra 	$L__BB0_434;
	st.shared.u32 	[%r5+34048], %r2151;
	bra.uni 	$L__BB0_434;
$L__BB0_433:
	st.shared.u32 	[%r5+33920], %r2150;
	st.shared.u32 	[%r5+34048], %r2151;
$L__BB0_434:
	ld.shared.u32 	%r1729, [%r5+34176];
	setp.ge.s32 	%p575, %r2154, %r1729;
	@%p575 bra 	$L__BB0_436;
	st.shared.u32 	[%r5+34176], %r2154;
$L__BB0_436:
	bar.warp.sync 	-1;
	add.s32 	%r1730, %r2156, 7;
	setp.ne.s32 	%p576, %r6, %r1730;
	@%p576 bra 	$L__BB0_444;
	ld.shared.u32 	%r454, [%r5+33920];
	setp.lt.s32 	%p577, %r2150, %r454;
	@%p577 bra 	$L__BB0_441;
	setp.ne.s32 	%p578, %r2150, %r454;
	@%p578 bra 	$L__BB0_442;
	ld.shared.u32 	%r1731, [%r5+34048];
	setp.ge.s32 	%p579, %r2151, %r1731;
	@%p579 bra 	$L__BB0_442;
	st.shared.u32 	[%r5+34048], %r2151;
	bra.uni 	$L__BB0_442;
$L__BB0_441:
	st.shared.u32 	[%r5+33920], %r2150;
	st.shared.u32 	[%r5+34048], %r2151;
$L__BB0_442:
	ld.shared.u32 	%r1732, [%r5+34176];
	setp.ge.s32 	%p580, %r2154, %r1732;
	@%p580 bra 	$L__BB0_444;
	st.shared.u32 	[%r5+34176], %r2154;
$L__BB0_444:
	bar.warp.sync 	-1;
	add.s32 	%r2156, %r2156, 8;
	setp.ne.s32 	%p581, %r2156, 32;
	@%p581 bra 	$L__BB0_380;
	@%p535 bra 	$L__BB0_484;
	ld.shared.u32 	%r456, [%r5+33920];
	ld.param.u64 	%rd822, [%rd1+192];
	cvta.to.global.u64 	%rd126, %rd822;
	ld.shared.u32 	%r1733, [%r5+512];
	cvt.s64.s32 	%rd127, %r1733;
	mul.wide.s32 	%rd823, %r1733, 4;
	add.s64 	%rd128, %rd126, %rd823;
	ld.global.u32 	%r2157, [%rd128];
	setp.ge.s32 	%p583, %r456, %r2157;
	@%p583 bra 	$L__BB0_476;
	cvt.u32.u64 	%r1739, %rd127;
	ld.param.u64 	%rd830, [%rd1+200];
	cvta.to.global.u64 	%rd831, %rd830;
	ld.global.u32 	%r458, [%rd831];
	setp.ge.s32 	%p586, %r1739, %r458;
	@%p586 bra 	$L__BB0_449;
	mul.wide.s32 	%rd832, %r458, 4;
	add.s64 	%rd833, %rd126, %rd832;
	ld.global.u32 	%r2157, [%rd833];
$L__BB0_449:
	sub.s32 	%r2175, %r2157, %r2150;
	st.shared.u32 	[%r5+33536], %r2175;
	ld.shared.u32 	%r462, [%r5+34048];
	setp.gt.s32 	%p587, %r2175, %r462;
	@%p587 bra 	$L__BB0_453;
	ld.param.u64 	%rd834, [%rd1+192];
	cvta.to.global.u64 	%rd129, %rd834;
$L__BB0_451:
	cvt.u32.u64 	%r1740, %rd127;
	add.s32 	%r1741, %r2175, %r456;
	add.s32 	%r1742, %r1740, %r2175;
	mul.wide.s32 	%rd835, %r1742, 4;
	add.s64 	%rd836, %rd129, %rd835;
	ld.global.u32 	%r1743, [%rd836];
	setp.ge.s32 	%p588, %r1741, %r1743;
	@%p588 bra 	$L__BB0_453;
	add.s32 	%r464, %r2175, 1;
	st.shared.u32 	[%r5+33536], %r464;
	setp.lt.s32 	%p589, %r2175, %r462;
	mov.u32 	%r2175, %r464;
	@%p589 bra 	$L__BB0_451;
$L__BB0_453:
	cvt.u32.u64 	%r1744, %rd127;
	add.s32 	%r1745, %r2175, %r456;
	ld.param.u64 	%rd837, [%rd1+192];
	cvta.to.global.u64 	%rd838, %rd837;
	add.s32 	%r1746, %r1744, %r2175;
	mul.wide.s32 	%rd839, %r1746, 4;
	add.s64 	%rd840, %rd838, %rd839;
	ld.global.u32 	%r1747, [%rd840];
	setp.ge.s32 	%p590, %r1745, %r1747;
	@%p590 bra 	$L__BB0_455;
	mov.b16 	%rs12, 1;
	st.shared.u8 	[%r11+35072], %rs12;
$L__BB0_455:
	cvt.u32.u64 	%r1748, %rd127;
	ld.shared.u32 	%r1749, [%r5+34176];
	cvt.rn.f64.s32 	%fd15, %r1749;
	ld.param.u64 	%rd841, [%rd1+184];
	cvta.to.global.u64 	%rd842, %rd841;
	ld.global.f64 	%fd16, [%rd842];
	div.rn.f64 	%fd17, %fd15, %fd16;
	cvt.rmi.f64.f64 	%fd18, %fd17;
	add.f64 	%fd19, %fd18, 0d3FF0000000000000;
	cvt.rn.f64.s32 	%fd20, %r1748;
	sub.f64 	%fd21, %fd19, %fd20;
	cvt.rzi.s32.f64 	%r1750, %fd21;
	min.s32 	%r2176, %r1750, %r2176;
	st.shared.u32 	[%r5+33664], %r2176;
	setp.ge.s32 	%p591, %r2175, %r2176;
	@%p591 bra 	$L__BB0_482;
	setp.lt.s32 	%p592, %r2175, 1;
	ld.shared.u32 	%r2166, [%r5+34432];
	mov.b32 	%r2167, 0;
	@%p592 bra 	$L__BB0_459;
	ld.param.u64 	%rd843, [%rd1+144];
	cvta.to.global.u64 	%rd130, %rd843;
	mov.b32 	%r2167, 0;
$L__BB0_458:
	add.s32 	%r1753, %r2167, %r13;
	mul.wide.s32 	%rd844, %r1753, 4;
	add.s64 	%rd845, %rd130, %rd844;
	ld.global.u32 	%r1754, [%rd845];
	add.s32 	%r2166, %r2166, %r1754;
	st.shared.u32 	[%r5+34432], %r2166;
	add.s32 	%r2167, %r2167, 1;
	setp.lt.s32 	%p593, %r2167, %r2175;
	@%p593 bra 	$L__BB0_458;
$L__BB0_459:
	setp.ge.s32 	%p594, %r2167, %r2176;
	ld.shared.u32 	%r470, [%r5+34304];
	@%p594 bra 	$L__BB0_463;
	ld.param.u64 	%rd846, [%rd1+192];
	cvta.to.global.u64 	%rd131, %rd846;
	ld.param.u64 	%rd847, [%rd1+144];
	cvta.to.global.u64 	%rd132, %rd847;
$L__BB0_461:
	cvt.u32.u64 	%r1755, %rd127;
	add.s32 	%r1756, %r2166, %r470;
	add.s32 	%r1757, %r1755, %r2167;
	mul.wide.s32 	%rd848, %r1757, 4;
	add.s64 	%rd849, %rd131, %rd848;
	ld.global.u32 	%r1758, [%rd849];
	mul.lo.s32 	%r1759, %r1758, %r1755;
	setp.ge.s32 	%p595, %r1756, %r1759;
	@%p595 bra 	$L__BB0_463;
	add.s32 	%r1760, %r2167, %r13;
	mul.wide.s32 	%rd850, %r1760, 4;
	add.s64 	%rd851, %rd132, %rd850;
	ld.global.u32 	%r1761, [%rd851];
	add.s32 	%r2166, %r2166, %r1761;
	st.shared.u32 	[%r5+34432], %r2166;
	add.s32 	%r2167, %r2167, 1;
	setp.lt.s32 	%p596, %r2167, %r2176;
	@%p596 bra 	$L__BB0_461;
$L__BB0_463:
	cvt.u32.u64 	%r1762, %rd127;
	add.s32 	%r1763, %r2166, %r470;
	ld.param.u64 	%rd852, [%rd1+192];
	cvta.to.global.u64 	%rd853, %rd852;
	add.s32 	%r481, %r1762, %r2167;
	mul.wide.s32 	%rd854, %r481, 4;
	add.s64 	%rd855, %rd853, %rd854;
	ld.global.u32 	%r1764, [%rd855];
	mul.lo.s32 	%r1765, %r1764, %r1762;
	setp.ge.s32 	%p597, %r1763, %r1765;
	@%p597 bra 	$L__BB0_465;
	mov.b16 	%rs13, 1;
	st.shared.u8 	[%r11+35072], %rs13;
	bra.uni 	$L__BB0_482;
$L__BB0_465:
	st.shared.u32 	[%r5+33536], %r2167;
	st.shared.u32 	[%r5+33792], %r2167;
	setp.ge.s32 	%p598, %r2167, %r2176;
	mov.u32 	%r2171, %r2167;
	@%p598 bra 	$L__BB0_470;
	ld.param.u64 	%rd856, [%rd1+144];
	cvta.to.global.u64 	%rd133, %rd856;
	ld.param.u64 	%rd857, [%rd1+192];
	cvta.to.global.u64 	%rd134, %rd857;
	mov.u32 	%r2171, %r2167;
	mov.u32 	%r2170, %r2167;
$L__BB0_467:
	cvt.u32.u64 	%r1766, %rd127;
	add.s32 	%r1767, %r2170, %r13;
	mul.wide.s32 	%rd858, %r1767, 4;
	add.s64 	%rd859, %rd133, %rd858;
	ld.global.u32 	%r1768, [%rd859];
	add.s32 	%r2166, %r2166, %r1768;
	st.shared.u32 	[%r5+34432], %r2166;
	add.s32 	%r486, %r2170, 1;
	add.s32 	%r1769, %r470, %r2166;
	cvt.s64.s32 	%rd860, %r2170;
	add.s64 	%rd861, %rd127, %rd860;
	shl.b64 	%rd862, %rd861, 2;
	add.s64 	%rd863, %rd134, %rd862;
	ld.global.u32 	%r1770, [%rd863+4];
	mul.lo.s32 	%r1771, %r1770, %r1766;
	setp.lt.s32 	%p599, %r1769, %r1771;
	@%p599 bra 	$L__BB0_469;
	st.shared.u32 	[%r5+33792], %r486;
	mov.u32 	%r2171, %r486;
$L__BB0_469:
	setp.lt.s32 	%p600, %r486, %r2176;
	mov.u32 	%r2170, %r486;
	@%p600 bra 	$L__BB0_467;
$L__BB0_470:
	setp.le.s32 	%p601, %r2176, %r2171;
	@%p601 bra 	$L__BB0_472;
	st.shared.u32 	[%r5+33664], %r2171;
	mov.u32 	%r2176, %r2171;
$L__BB0_472:
	setp.lt.s32 	%p602, %r2167, 2;
	mov.u32 	%r2175, %r2167;
	@%p602 bra 	$L__BB0_482;
	ld.param.u64 	%rd864, [%rd1+200];
	cvta.to.global.u64 	%rd865, %rd864;
	ld.global.u32 	%r490, [%rd865];
	setp.ge.s32 	%p603, %r481, %r490;
	@%p603 bra 	$L__BB0_475;
	ld.param.u64 	%rd870, [%rd1+192];
	cvta.to.global.u64 	%rd871, %rd870;
	mul.wide.s32 	%rd872, %r490, 4;
	add.s64 	%rd873, %rd871, %rd872;
	ld.global.u32 	%r491, [%rd873];
	st.shared.u32 	[%r5+33408], %r491;
	mov.u32 	%r2175, %r2167;
	bra.uni 	$L__BB0_482;
$L__BB0_475:
	ld.param.u64 	%rd866, [%rd1+192];
	cvta.to.global.u64 	%rd867, %rd866;
	mul.wide.s32 	%rd868, %r481, 4;
	add.s64 	%rd869, %rd867, %rd868;
	ld.global.u32 	%r492, [%rd869];
	st.shared.u32 	[%r5+33408], %r492;
	mov.u32 	%r2175, %r2167;
	bra.uni 	$L__BB0_482;
$L__BB0_476:
	cvt.u32.u64 	%r1734, %rd127;
	add.s32 	%r1735, %r1734, 1;
	ld.param.u64 	%rd824, [%rd1+200];
	cvta.to.global.u64 	%rd825, %rd824;
	ld.global.u32 	%r494, [%rd825];
	setp.ge.s32 	%p584, %r1735, %r494;
	@%p584 bra 	$L__BB0_478;
	mul.wide.s32 	%rd826, %r494, 4;
	add.s64 	%rd827, %rd126, %rd826;
	ld.global.u32 	%r2174, [%rd827];
	bra.uni 	$L__BB0_479;
$L__BB0_478:
	ld.global.u32 	%r2174, [%rd128+4];
$L__BB0_479:
	st.shared.u32 	[%r5+33408], %r2174;
	st.shared.u32 	[%r5+33664], %r2176;
	ld.param.u64 	%rd828, [%rd1+200];
	cvta.to.global.u64 	%rd829, %rd828;
	ld.global.u32 	%r498, [%rd829];
	setp.le.s32 	%p585, %r498, %r1734;
	@%p585 bra 	$L__BB0_481;
	sub.s32 	%r2175, %r498, %r1734;
	st.shared.u32 	[%r5+33536], %r2175;
	bra.uni 	$L__BB0_482;
$L__BB0_481:
	mov.b32 	%r2175, 0;
	st.shared.u32 	[%r5+33536], %r2175;
$L__BB0_482:
	cvt.u32.u64 	%r1772, %rd127;
	add.s32 	%r1773, %r2176, %r1772;
	ld.param.u64 	%rd874, [%rd1+200];
	cvta.to.global.u64 	%rd875, %rd874;
	ld.global.u32 	%r1774, [%rd875];
	setp.ge.s32 	%p604, %r1773, %r1774;
	max.s32 	%r1775, %r2175, 0;
	setp.le.s32 	%p605, %r1775, %r2176;
	and.pred  	%p606, %p604, %p605;
	@%p606 bra 	$L__BB0_484;
	mov.b16 	%rs14, 1;
	st.shared.u8 	[%r11+35072], %rs14;
$L__BB0_484:
	bar.warp.sync 	-1;
	ld.shared.u8 	%rs15, [%r11+35072];
	setp.ne.s16 	%p608, %rs15, 0;
	@%p608 bra 	$L__BB0_793;
	ld.shared.u32 	%r502, [%r5+512];
	setp.ge.s32 	%p610, %r6, %r502;
	mov.pred 	%p609, 0;
	mov.pred 	%p741, %p609;
	@%p610 bra 	$L__BB0_501;
	ld.param.u64 	%rd876, [%rd1+192];
	cvta.to.global.u64 	%rd135, %rd876;
	ld.param.u64 	%rd877, [%rd1+200];
	cvta.to.global.u64 	%rd878, %rd877;
	ld.global.u32 	%r503, [%rd878];
	mul.wide.s32 	%rd879, %r503, 4;
	add.s64 	%rd880, %rd135, %rd879;
	ld.global.u32 	%r504, [%rd880];
	mov.u32 	%r2177, %r6;
	bra.uni 	$L__BB0_488;
$L__BB0_487:
	add.s32 	%r2177, %r2177, 32;
	setp.ge.s32 	%p628, %r2177, %r502;
	mov.pred 	%p741, %p609;
	@%p628 bra 	$L__BB0_501;
$L__BB0_488:
	mul.wide.s32 	%rd881, %r2177, 20;
	add.s64 	%rd882, %rd1087, %rd881;
	ld.u32 	%r508, [%rd882+8];
	ld.u32 	%r509, [%rd882+12];
	add.s32 	%r510, %r509, %r508;
	setp.lt.s32 	%p612, %r510, %r504;
	mov.pred 	%p741, -1;
	@%p612 bra 	$L__BB0_501;
	add.s32 	%r511, %r502, %r509;
	setp.lt.s32 	%p613, %r511, %r503;
	mul.wide.s32 	%rd883, %r511, 4;
	add.s64 	%rd136, %rd135, %rd883;
	mov.u32 	%r2178, %r504;
	@%p613 bra 	$L__BB0_491;
	ld.global.u32 	%r2178, [%rd136];
$L__BB0_491:
	setp.lt.s32 	%p615, %r510, %r2178;
	@%p615 bra 	$L__BB0_501;
	ld.shared.u32 	%r1776, [%r5+33408];
	setp.lt.s32 	%p617, %r510, %r1776;
	@%p617 bra 	$L__BB0_501;
	setp.ne.s32 	%p618, %r509, 0;
	@%p618 bra 	$L__BB0_497;
	mov.u32 	%r2179, %r504;
	@%p613 bra 	$L__BB0_496;
	ld.global.u32 	%r2179, [%rd136];
$L__BB0_496:
	setp.lt.s32 	%p621, %r508, %r2179;
	@%p621 bra 	$L__BB0_501;
$L__BB0_497:
	ld.shared.u32 	%r1777, [%r5+33664];
	add.s32 	%r1778, %r1777, %r508;
	add.s32 	%r1779, %r502, %r1777;
	mul.wide.s32 	%rd884, %r1779, 4;
	add.s64 	%rd885, %rd135, %rd884;
	ld.global.u32 	%r1780, [%rd885];
	setp.lt.s32 	%p623, %r1778, %r1780;
	@%p623 bra 	$L__BB0_501;
	ld.shared.u32 	%r1781, [%r5+33536];
	add.s32 	%r518, %r1781, %r502;
	setp.lt.s32 	%p624, %r518, %r503;
	mov.u32 	%r2180, %r504;
	@%p624 bra 	$L__BB0_500;
	mul.wide.s32 	%rd886, %r518, 4;
	add.s64 	%rd887, %rd135, %rd886;
	ld.global.u32 	%r2180, [%rd887];
$L__BB0_500:
	setp.ge.s32 	%p626, %r510, %r2180;
	@%p626 bra 	$L__BB0_487;
$L__BB0_501:
	mov.b32 	%r1782, -1;
	vote.sync.any.pred 	%p630, %p741, %r1782;
	@%p630 bra 	$L__BB0_793;
	ld.shared.u32 	%r521, [%r5+33024];
	setp.ge.s32 	%p631, %r6, %r521;
	mov.b32 	%r2187, 0;
	mov.u32 	%r2186, %r2187;
	@%p631 bra 	$L__BB0_514;
	ld.param.u64 	%rd888, [%rd1+128];
	cvta.to.global.u64 	%rd137, %rd888;
	ld.param.u64 	%rd889, [%rd1+192];
	cvta.to.global.u64 	%rd138, %rd889;
	ld.param.u64 	%rd890, [%rd1+200];
	cvta.to.global.u64 	%rd139, %rd890;
	ld.param.u64 	%rd891, [%rd1+136];
	cvta.to.global.u64 	%rd140, %rd891;
	ld.param.u64 	%rd892, [%rd1+120];
	cvta.to.global.u64 	%rd141, %rd892;
	mov.b32 	%r2186, 0;
	mov.u32 	%r2182, %r2186;
	mov.u32 	%r2183, %r6;
$L__BB0_504:
	cvt.u32.u64 	%r1786, %rd17;
	add.s32 	%r1787, %r2183, %r1786;
	mul.wide.s32 	%rd893, %r1787, 20;
	add.s64 	%rd894, %rd137, %rd893;
	ld.global.u32 	%r525, [%rd894+8];
	ld.global.u32 	%r526, [%rd894+12];
	add.s32 	%r527, %r526, %r525;
	ld.global.u32 	%r528, [%rd139];
	mul.wide.s32 	%rd895, %r528, 4;
	add.s64 	%rd896, %rd138, %rd895;
	ld.global.u32 	%r529, [%rd896];
	setp.lt.s32 	%p632, %r527, %r529;
	@%p632 bra 	$L__BB0_512;
	add.s32 	%r1788, %r526, %r502;
	add.s32 	%r530, %r1788, 1;
	setp.lt.s32 	%p633, %r530, %r528;
	mov.u32 	%r2184, %r529;
	@%p633 bra 	$L__BB0_507;
	mul.wide.s32 	%rd897, %r530, 4;
	add.s64 	%rd898, %rd138, %rd897;
	ld.global.u32 	%r2184, [%rd898];
$L__BB0_507:
	setp.lt.s32 	%p634, %r527, %r2184;
	@%p634 bra 	$L__BB0_512;
	ld.shared.u32 	%r1789, [%r5+33408];
	setp.lt.s32 	%p635, %r527, %r1789;
	@%p635 bra 	$L__BB0_512;
	ld.shared.u32 	%r1790, [%r5+33664];
	add.s32 	%r1791, %r1790, %r525;
	ld.shared.u32 	%r1792, [%r5+33536];
	add.s32 	%r533, %r1792, %r502;
	mul.wide.s32 	%rd899, %r533, 4;
	add.s64 	%rd900, %rd138, %rd899;
	ld.global.u32 	%r534, [%rd900];
	setp.le.s32 	%p636, %r1791, %r534;
	@%p636 bra 	$L__BB0_512;
	setp.lt.s32 	%p637, %r533, %r528;
	selp.b32 	%r1793, %r529, %r534, %p637;
	setp.lt.s32 	%p638, %r527, %r1793;
	@%p638 bra 	$L__BB0_512;
	add.s32 	%r535, %r2186, 1;
	add.s32 	%r1794, %r2186, %r8;
	mul.wide.s32 	%rd901, %r1794, 4;
	add.s64 	%rd902, %rd140, %rd901;
	st.global.u32 	[%rd902], %r2183;
	mov.u32 	%r2187, %r2182;
	mov.u32 	%r2186, %r535;
	bra.uni 	$L__BB0_513;
$L__BB0_512:
	add.s32 	%r2187, %r2182, 1;
	add.s32 	%r1795, %r2182, %r8;
	mul.wide.s32 	%rd903, %r1795, 4;
	add.s64 	%rd904, %rd141, %rd903;
	st.global.u32 	[%rd904], %r2183;
	mov.u32 	%r2182, %r2187;
$L__BB0_513:
	add.s32 	%r2183, %r2183, 32;
	setp.lt.s32 	%p639, %r2183, %r521;
	@%p639 bra 	$L__BB0_504;
$L__BB0_514:
	setp.lt.s32 	%p640, %r6, 1;
	setp.lt.s32 	%p641, %r6, 16;
	setp.lt.s32 	%p642, %r6, 8;
	setp.lt.s32 	%p643, %r6, 4;
	setp.lt.s32 	%p644, %r6, 2;
	setp.ne.s32 	%p645, %r9, 31;
	bar.warp.sync 	-1;
	shfl.sync.up.b32	%r1796|%p646, %r2186, 1, 0, -1;
	selp.b32 	%r1797, 0, %r1796, %p640;
	add.s32 	%r1798, %r1797, %r2186;
	shfl.sync.up.b32	%r1799|%p647, %r2187, 1, 0, -1;
	selp.b32 	%r1800, 0, %r1799, %p640;
	add.s32 	%r1801, %r1800, %r2187;
	bar.warp.sync 	-1;
	shfl.sync.up.b32	%r1802|%p648, %r1798, 2, 0, -1;
	selp.b32 	%r1803, 0, %r1802, %p644;
	add.s32 	%r1804, %r1803, %r1798;
	shfl.sync.up.b32	%r1805|%p649, %r1801, 2, 0, -1;
	selp.b32 	%r1806, 0, %r1805, %p644;
	add.s32 	%r1807, %r1806, %r1801;
	bar.warp.sync 	-1;
	shfl.sync.up.b32	%r1808|%p650, %r1804, 4, 0, -1;
	selp.b32 	%r1809, 0, %r1808, %p643;
	add.s32 	%r1810, %r1809, %r1804;
	shfl.sync.up.b32	%r1811|%p651, %r1807, 4, 0, -1;
	selp.b32 	%r1812, 0, %r1811, %p643;
	add.s32 	%r1813, %r1812, %r1807;
	bar.warp.sync 	-1;
	shfl.sync.up.b32	%r1814|%p652, %r1810, 8, 0, -1;
	selp.b32 	%r1815, 0, %r1814, %p642;
	add.s32 	%r1816, %r1815, %r1810;
	shfl.sync.up.b32	%r1817|%p653, %r1813, 8, 0, -1;
	selp.b32 	%r1818, 0, %r1817, %p642;
	add.s32 	%r1819, %r1818, %r1813;
	bar.warp.sync 	-1;
	shfl.sync.up.b32	%r1820|%p654, %r1816, 16, 0, -1;
	selp.b32 	%r1821, 0, %r1820, %p641;
	add.s32 	%r542, %r1821, %r1816;
	shfl.sync.up.b32	%r1822|%p655, %r1819, 16, 0, -1;
	selp.b32 	%r1823, 0, %r1822, %p641;
	add.s32 	%r543, %r1823, %r1819;
	bar.warp.sync 	-1;
	@%p645 bra 	$L__BB0_516;
	st.shared.u32 	[%r5+33152], %r542;
	st.shared.u32 	[%r5+32896], %r543;
$L__BB0_516:
	sub.s32 	%r544, %r542, %r2186;
	setp.lt.s32 	%p656, %r2186, 1;
	@%p656 bra 	$L__BB0_524;
	ld.param.u64 	%rd905, [%rd1+128];
	cvta.to.global.u64 	%rd142, %rd905;
	ld.param.u64 	%rd906, [%rd1+136];
	cvta.to.global.u64 	%rd143, %rd906;
	and.b32  	%r545, %r2186, 3;
	setp.lt.u32 	%p657, %r2186, 4;
	mov.b32 	%r2190, 0;
	@%p657 bra 	$L__BB0_520;
	and.b32  	%r2190, %r2186, 2147483644;
	mov.b32 	%r2189, 0;
$L__BB0_519:
	cvt.u32.u64 	%r1826, %rd17;
	ld.shared.u32 	%r1827, [%r5+512];
	add.s32 	%r1828, %r544, %r2189;
	add.s32 	%r1829, %r1828, %r1827;
	mul.wide.s32 	%rd907, %r1829, 20;
	add.s64 	%rd908, %rd1087, %rd907;
	add.s32 	%r1830, %r2189, %r8;
	mul.wide.s32 	%rd909, %r1830, 4;
	add.s64 	%rd910, %rd143, %rd909;
	ld.global.u32 	%r1831, [%rd910];
	add.s32 	%r1832, %r1831, %r1826;
	mul.wide.s32 	%rd911, %r1832, 20;
	add.s64 	%rd912, %rd142, %rd911;
	ld.global.u32 	%r1833, [%rd912];
	ld.global.u32 	%r1834, [%rd912+4];
	ld.global.u32 	%r1835, [%rd912+8];
	ld.global.u32 	%r1836, [%rd912+12];
	ld.global.u32 	%r1837, [%rd912+16];
	st.u32 	[%rd908], %r1833;
	st.u32 	[%rd908+4], %r1834;
	st.u32 	[%rd908+8], %r1835;
	st.u32 	[%rd908+12], %r1836;
	st.u32 	[%rd908+16], %r1837;
	ld.shared.u32 	%r1838, [%r5+512];
	add.s32 	%r1839, %r1828, %r1838;
	add.s32 	%r1840, %r1839, 1;
	mul.wide.s32 	%rd913, %r1840, 20;
	add.s64 	%rd914, %rd1087, %rd913;
	ld.global.u32 	%r1841, [%rd910+4];
	add.s32 	%r1842, %r1841, %r1826;
	mul.wide.s32 	%rd915, %r1842, 20;
	add.s64 	%rd916, %rd142, %rd915;
	ld.global.u32 	%r1843, [%rd916];
	ld.global.u32 	%r1844, [%rd916+4];
	ld.global.u32 	%r1845, [%rd916+8];
	ld.global.u32 	%r1846, [%rd916+12];
	ld.global.u32 	%r1847, [%rd916+16];
	st.u32 	[%rd914], %r1843;
	st.u32 	[%rd914+4], %r1844;
	st.u32 	[%rd914+8], %r1845;
	st.u32 	[%rd914+12], %r1846;
	st.u32 	[%rd914+16], %r1847;
	ld.shared.u32 	%r1848, [%r5+512];
	add.s32 	%r1849, %r1828, %r1848;
	add.s32 	%r1850, %r1849, 2;
	mul.wide.s32 	%rd917, %r1850, 20;
	add.s64 	%rd918, %rd1087, %rd917;
	ld.global.u32 	%r1851, [%rd910+8];
	add.s32 	%r1852, %r1851, %r1826;
	mul.wide.s32 	%rd919, %r1852, 20;
	add.s64 	%rd920, %rd142, %rd919;
	ld.global.u32 	%r1853, [%rd920];
	ld.global.u32 	%r1854, [%rd920+4];
	ld.global.u32 	%r1855, [%rd920+8];
	ld.global.u32 	%r1856, [%rd920+12];
	ld.global.u32 	%r1857, [%rd920+16];
	st.u32 	[%rd918], %r1853;
	st.u32 	[%rd918+4], %r1854;
	st.u32 	[%rd918+8], %r1855;
	st.u32 	[%rd918+12], %r1856;
	st.u32 	[%rd918+16], %r1857;
	ld.shared.u32 	%r1858, [%r5+512];
	add.s32 	%r1859, %r1828, %r1858;
	add.s32 	%r1860, %r1859, 3;
	mul.wide.s32 	%rd921, %r1860, 20;
	add.s64 	%rd922, %rd1087, %rd921;
	ld.global.u32 	%r1861, [%rd910+12];
	add.s32 	%r1862, %r1861, %r1826;
	mul.wide.s32 	%rd923, %r1862, 20;
	add.s64 	%rd924, %rd142, %rd923;
	ld.global.u32 	%r1863, [%rd924];
	ld.global.u32 	%r1864, [%rd924+4];
	ld.global.u32 	%r1865, [%rd924+8];
	ld.global.u32 	%r1866, [%rd924+12];
	ld.global.u32 	%r1867, [%rd924+16];
	st.u32 	[%rd922], %r1863;
	st.u32 	[%rd922+4], %r1864;
	st.u32 	[%rd922+8], %r1865;
	st.u32 	[%rd922+12], %r1866;
	st.u32 	[%rd922+16], %r1867;
	add.s32 	%r2189, %r2189, 4;
	setp.ne.s32 	%p658, %r2189, %r2190;
	@%p658 bra 	$L__BB0_519;
$L__BB0_520:
	setp.eq.s32 	%p659, %r545, 0;
	@%p659 bra 	$L__BB0_524;
	cvt.u32.u64 	%r1868, %rd17;
	ld.shared.u32 	%r1869, [%r5+512];
	add.s32 	%r550, %r544, %r2190;
	add.s32 	%r1870, %r550, %r1869;
	mul.wide.s32 	%rd925, %r1870, 20;
	add.s64 	%rd926, %rd1087, %rd925;
	add.s32 	%r1871, %r2190, %r8;
	mul.wide.s32 	%rd927, %r1871, 4;
	add.s64 	%rd144, %rd143, %rd927;
	ld.global.u32 	%r1872, [%rd144];
	add.s32 	%r1873, %r1872, %r1868;
	mul.wide.s32 	%rd928, %r1873, 20;
	add.s64 	%rd929, %rd142, %rd928;
	ld.global.u32 	%r1874, [%rd929];
	ld.global.u32 	%r1875, [%rd929+4];
	ld.global.u32 	%r1876, [%rd929+8];
	ld.global.u32 	%r1877, [%rd929+12];
	ld.global.u32 	%r1878, [%rd929+16];
	st.u32 	[%rd926], %r1874;
	st.u32 	[%rd926+4], %r1875;
	st.u32 	[%rd926+8], %r1876;
	st.u32 	[%rd926+12], %r1877;
	st.u32 	[%rd926+16], %r1878;
	setp.eq.s32 	%p660, %r545, 1;
	@%p660 bra 	$L__BB0_524;
	cvt.u32.u64 	%r1879, %rd17;
	ld.shared.u32 	%r1880, [%r5+512];
	add.s32 	%r1881, %r550, %r1880;
	add.s32 	%r1882, %r1881, 1;
	mul.wide.s32 	%rd930, %r1882, 20;
	add.s64 	%rd931, %rd1087, %rd930;
	ld.global.u32 	%r1883, [%rd144+4];
	add.s32 	%r1884, %r1883, %r1879;
	mul.wide.s32 	%rd932, %r1884, 20;
	add.s64 	%rd933, %rd142, %rd932;
	ld.global.u32 	%r1885, [%rd933];
	ld.global.u32 	%r1886, [%rd933+4];
	ld.global.u32 	%r1887, [%rd933+8];
	ld.global.u32 	%r1888, [%rd933+12];
	ld.global.u32 	%r1889, [%rd933+16];
	st.u32 	[%rd931], %r1885;
	st.u32 	[%rd931+4], %r1886;
	st.u32 	[%rd931+8], %r1887;
	st.u32 	[%rd931+12], %r1888;
	st.u32 	[%rd931+16], %r1889;
	setp.eq.s32 	%p661, %r545, 2;
	@%p661 bra 	$L__BB0_524;
	cvt.u32.u64 	%r1890, %rd17;
	ld.shared.u32 	%r1891, [%r5+512];
	add.s32 	%r1892, %r550, %r1891;
	add.s32 	%r1893, %r1892, 2;
	mul.wide.s32 	%rd934, %r1893, 20;
	add.s64 	%rd935, %rd1087, %rd934;
	ld.global.u32 	%r1894, [%rd144+8];
	add.s32 	%r1895, %r1894, %r1890;
	mul.wide.s32 	%rd936, %r1895, 20;
	add.s64 	%rd937, %rd142, %rd936;
	ld.global.u32 	%r1896, [%rd937];
	ld.global.u32 	%r1897, [%rd937+4];
	ld.global.u32 	%r1898, [%rd937+8];
	ld.global.u32 	%r1899, [%rd937+12];
	ld.global.u32 	%r1900, [%rd937+16];
	st.u32 	[%rd935], %r1896;
	st.u32 	[%rd935+4], %r1897;
	st.u32 	[%rd935+8], %r1898;
	st.u32 	[%rd935+12], %r1899;
	st.u32 	[%rd935+16], %r1900;
$L__BB0_524:
	ld.shared.u32 	%r278, [%r5+33152];
	ld.shared.u32 	%r2306, [%r5+32896];
	setp.le.s32 	%p662, %r278, %r2306;
	setp.lt.s32 	%p663, %r2187, 1;
	or.pred  	%p664, %p662, %p663;
	@%p664 bra 	$L__BB0_784;
	cvt.u32.u64 	%r1902, %rd17;
	ld.param.u64 	%rd938, [%rd1+128];
	cvta.to.global.u64 	%rd145, %rd938;
	ld.param.u64 	%rd939, [%rd1+120];
	cvta.to.global.u64 	%rd146, %rd939;
	ld.param.u64 	%rd940, [%rd1+112];
	cvta.to.global.u64 	%rd147, %rd940;
	sub.s32 	%r1903, %r1902, %r2187;
	add.s32 	%r553, %r1903, %r543;
	and.b32  	%r554, %r2187, 3;
	setp.lt.u32 	%p665, %r2187, 4;
	mov.b32 	%r2303, 0;
	@%p665 bra 	$L__BB0_528;
	and.b32  	%r2303, %r2187, 2147483644;
	mov.b32 	%r2191, 0;
$L__BB0_527:
	cvt.u32.u64 	%r1905, %rd17;
	add.s32 	%r1906, %r2191, %r8;
	mul.wide.s32 	%rd941, %r1906, 4;
	add.s64 	%rd942, %rd146, %rd941;
	ld.global.u32 	%r1907, [%rd942];
	add.s32 	%r1908, %r1907, %r1905;
	mul.wide.s32 	%rd943, %r1908, 20;
	add.s64 	%rd944, %rd145, %rd943;
	ld.global.u32 	%r1909, [%rd944];
	add.s32 	%r1910, %r553, %r2191;
	mul.wide.s32 	%rd945, %r1910, 4;
	add.s64 	%rd946, %rd147, %rd945;
	st.global.u32 	[%rd946], %r1909;
	ld.global.u32 	%r1911, [%rd942+4];
	add.s32 	%r1912, %r1911, %r1905;
	mul.wide.s32 	%rd947, %r1912, 20;
	add.s64 	%rd948, %rd145, %rd947;
	ld.global.u32 	%r1913, [%rd948];
	st.global.u32 	[%rd946+4], %r1913;
	ld.global.u32 	%r1914, [%rd942+8];
	add.s32 	%r1915, %r1914, %r1905;
	mul.wide.s32 	%rd949, %r1915, 20;
	add.s64 	%rd950, %rd145, %rd949;
	ld.global.u32 	%r1916, [%rd950];
	st.global.u32 	[%rd946+8], %r1916;
	ld.global.u32 	%r1917, [%rd942+12];
	add.s32 	%r1918, %r1917, %r1905;
	mul.wide.s32 	%rd951, %r1918, 20;
	add.s64 	%rd952, %rd145, %rd951;
	ld.global.u32 	%r1919, [%rd952];
	st.global.u32 	[%rd946+12], %r1919;
	add.s32 	%r2191, %r2191, 4;
	setp.eq.s32 	%p666, %r2191, %r2303;
	@%p666 bra 	$L__BB0_528;
	bra.uni 	$L__BB0_527;
$L__BB0_528:
	setp.eq.s32 	%p667, %r554, 0;
	@%p667 bra 	$L__BB0_784;
	cvt.u32.u64 	%r1920, %rd17;
	add.s32 	%r1921, %r2303, %r8;
	mul.wide.s32 	%rd953, %r1921, 4;
	add.s64 	%rd195, %rd146, %rd953;
	ld.global.u32 	%r1922, [%rd195];
	add.s32 	%r1923, %r1922, %r1920;
	mul.wide.s32 	%rd954, %r1923, 20;
	add.s64 	%rd955, %rd145, %rd954;
	ld.global.u32 	%r1924, [%rd955];
	add.s32 	%r1925, %r553, %r2303;
	mul.wide.s32 	%rd956, %r1925, 4;
	add.s64 	%rd196, %rd147, %rd956;
	st.global.u32 	[%rd196], %r1924;
	setp.eq.s32 	%p668, %r554, 1;
	@%p668 bra 	$L__BB0_784;
	cvt.u32.u64 	%r1926, %rd17;
	ld.global.u32 	%r1927, [%rd195+4];
	add.s32 	%r1928, %r1927, %r1926;
	mul.wide.s32 	%rd957, %r1928, 20;
	add.s64 	%rd958, %rd145, %rd957;
	ld.global.u32 	%r1929, [%rd958];
	st.global.u32 	[%rd196+4], %r1929;
	setp.eq.s32 	%p669, %r554, 2;
	@%p669 bra 	$L__BB0_784;
	ld.global.u32 	%r1931, [%rd195+8];
	add.s32 	%r1932, %r1931, %r1926;
	mul.wide.s32 	%rd959, %r1932, 20;
	add.s64 	%rd960, %rd145, %rd959;
	ld.global.u32 	%r1933, [%rd960];
	st.global.u32 	[%rd196+8], %r1933;
	bra.uni 	$L__BB0_784;
$L__BB0_532:
	setp.lt.u32 	%p250, %r278, %r2306;
	@%p250 bra 	$L__BB0_541;
	ld.shared.u32 	%r2229, [%r5+512];
	setp.ge.s32 	%p251, %r6, %r2229;
	@%p251 bra 	$L__BB0_570;
	ld.param.u64 	%rd503, [%rd1+112];
	cvta.to.global.u64 	%rd148, %rd503;
	ld.param.u64 	%rd504, [%rd1+272];
	cvta.to.global.u64 	%rd149, %rd504;
	ld.param.u64 	%rd505, [%rd1+280];
	cvta.to.global.u64 	%rd150, %rd505;
	mov.u32 	%r2223, %r6;
$L__BB0_535:
	mul.wide.s32 	%rd506, %r2223, 20;
	add.s64 	%rd161, %rd1087, %rd506;
	ld.u32 	%r618, [%rd161];
	setp.lt.s32 	%p252, %r2306, 1;
	@%p252 bra 	$L__BB0_581;
	mov.b32 	%r2225, 0;
$L__BB0_537:
	cvt.u32.u64 	%r1266, %rd17;
	add.s32 	%r1267, %r2225, %r1266;
	mul.wide.s32 	%rd507, %r1267, 4;
	add.s64 	%rd508, %rd148, %rd507;
	ld.global.u32 	%r1268, [%rd508];
	mul.wide.s32 	%rd509, %r1268, 8;
	add.s64 	%rd510, %rd150, %rd509;
	ld.global.u64 	%rd162, [%rd510];
	ld.global.u64 	%rd511, [%rd510+8];
	cvt.u32.u64 	%r1269, %rd162;
	cvt.u32.u64 	%r1270, %rd511;
	sub.s32 	%r621, %r1270, %r1269;
	setp.lt.s32 	%p253, %r621, 1;
	@%p253 bra 	$L__BB0_579;
	add.s32 	%r2226, %r621, -1;
	mov.b32 	%r2227, 0;
$L__BB0_539:
	add.s32 	%r1272, %r2226, %r2227;
	shr.u32 	%r625, %r1272, 1;
	cvt.u64.u32 	%rd512, %r625;
	add.s64 	%rd513, %rd162, %rd512;
	shl.b64 	%rd514, %rd513, 2;
	add.s64 	%rd515, %rd149, %rd514;
	ld.global.u32 	%r626, [%rd515];
	setp.eq.s32 	%p254, %r626, %r618;
	@%p254 bra 	$L__BB0_578;
	setp.gt.s32 	%p255, %r626, %r618;
	add.s32 	%r1273, %r625, -1;
	add.s32 	%r1274, %r625, 1;
	selp.b32 	%r2227, %r2227, %r1274, %p255;
	selp.b32 	%r2226, %r1273, %r2226, %p255;
	setp.gt.s32 	%p256, %r2227, %r2226;
	@%p256 bra 	$L__BB0_579;
	bra.uni 	$L__BB0_539;
$L__BB0_541:
	ld.shared.u32 	%r1293, [%r5+512];
	setp.ge.s32 	%p267, %r6, %r1293;
	mov.u32 	%r2193, %r6;
	@%p267 bra 	$L__BB0_542;
	bra.uni 	$L__BB0_552;
$L__BB0_542:
	setp.ge.s32 	%p269, %r6, %r278;
	mov.u32 	%r2194, %r6;
	@%p269 bra 	$L__BB0_544;
$L__BB0_543:
	ld.shared.u32 	%r1296, [%r5+512];
	add.s32 	%r1297, %r1296, %r2194;
	mul.wide.s32 	%rd534, %r1297, 20;
	add.s64 	%rd535, %rd1087, %rd534;
	mov.b32 	%r1298, 0;
	st.u32 	[%rd535+12], %r1298;
	add.s32 	%r2194, %r2194, 32;
	ld.shared.u32 	%r1299, [%r5+33024];
	setp.lt.s32 	%p270, %r2194, %r1299;
	@%p270 bra 	$L__BB0_543;
$L__BB0_544:
	bar.warp.sync 	-1;
	ld.shared.u32 	%r2205, [%r5+512];
	setp.ge.s32 	%p271, %r6, %r2205;
	ld.shared.u32 	%r2206, [%r5+33024];
	@%p271 bra 	$L__BB0_554;
	ld.param.u64 	%rd536, [%rd1+272];
	cvta.to.global.u64 	%rd151, %rd536;
	ld.param.u64 	%rd537, [%rd1+280];
	cvta.to.global.u64 	%rd152, %rd537;
	mov.u32 	%r2199, %r6;
$L__BB0_546:
	mul.wide.s32 	%rd538, %r2199, 20;
	add.s64 	%rd155, %rd1087, %rd538;
	ld.u32 	%r572, [%rd155];
	setp.lt.s32 	%p272, %r2206, 1;
	@%p272 bra 	$L__BB0_566;
	mov.b32 	%r2201, 0;
$L__BB0_548:
	ld.shared.u32 	%r1301, [%r5+512];
	add.s32 	%r1302, %r1301, %r2201;
	mul.wide.s32 	%rd539, %r1302, 20;
	add.s64 	%rd540, %rd1087, %rd539;
	ld.u32 	%r1303, [%rd540];
	mul.wide.s32 	%rd541, %r1303, 8;
	add.s64 	%rd542, %rd152, %rd541;
	ld.global.u64 	%rd156, [%rd542];
	ld.global.u64 	%rd543, [%rd542+8];
	cvt.u32.u64 	%r1304, %rd156;
	cvt.u32.u64 	%r1305, %rd543;
	sub.s32 	%r575, %r1305, %r1304;
	setp.lt.s32 	%p273, %r575, 1;
	@%p273 bra 	$L__BB0_564;
	add.s32 	%r2202, %r575, -1;
	mov.b32 	%r2203, 0;
$L__BB0_550:
	add.s32 	%r1307, %r2202, %r2203;
	shr.u32 	%r579, %r1307, 1;
	cvt.u64.u32 	%rd544, %r579;
	add.s64 	%rd545, %rd156, %rd544;
	shl.b64 	%rd546, %rd545, 2;
	add.s64 	%rd547, %rd151, %rd546;
	ld.global.u32 	%r580, [%rd547];
	setp.eq.s32 	%p274, %r580, %r572;
	@%p274 bra 	$L__BB0_563;
	setp.gt.s32 	%p275, %r580, %r572;
	add.s32 	%r1308, %r579, -1;
	add.s32 	%r1309, %r579, 1;
	selp.b32 	%r2203, %r2203, %r1309, %p275;
	selp.b32 	%r2202, %r1308, %r2202, %p275;
	setp.gt.s32 	%p276, %r2203, %r2202;
	@%p276 bra 	$L__BB0_564;
	bra.uni 	$L__BB0_550;
$L__BB0_552:
	mul.wide.s32 	%rd532, %r2193, 20;
	add.s64 	%rd533, %rd1087, %rd532;
	mov.b32 	%r1294, 0;
	st.u32 	[%rd533+12], %r1294;
	add.s32 	%r2193, %r2193, 32;
	ld.shared.u32 	%r1295, [%r5+512];
	setp.lt.s32 	%p268, %r2193, %r1295;
	@%p268 bra 	$L__BB0_552;
	ld.shared.u32 	%r278, [%r5+33024];
	bra.uni 	$L__BB0_542;
$L__BB0_554:
	setp.ge.s32 	%p279, %r6, %r2206;
	@%p279 bra 	$L__BB0_587;
	ld.param.u64 	%rd548, [%rd1+272];
	cvta.to.global.u64 	%rd153, %rd548;
	ld.param.u64 	%rd549, [%rd1+280];
	cvta.to.global.u64 	%rd154, %rd549;
	mov.u32 	%r2209, %r6;
$L__BB0_556:
	ld.shared.u32 	%r1312, [%r5+512];
	add.s32 	%r1313, %r1312, %r2209;
	mul.wide.s32 	%rd550, %r1313, 20;
	add.s64 	%rd551, %rd1087, %rd550;
	ld.u32 	%r593, [%rd551];
	setp.lt.s32 	%p280, %r2206, 1;
	@%p280 bra 	$L__BB0_569;
	mov.b32 	%r2212, 0;
$L__BB0_558:
	setp.eq.s32 	%p281, %r2212, %r2209;
	@%p281 bra 	$L__BB0_568;
	ld.shared.u32 	%r597, [%r5+512];
	add.s32 	%r1315, %r597, %r2212;
	mul.wide.s32 	%rd552, %r1315, 20;
	add.s64 	%rd553, %rd1087, %rd552;
	ld.u32 	%r1316, [%rd553];
	mul.wide.s32 	%rd554, %r1316, 8;
	add.s64 	%rd555, %rd154, %rd554;
	ld.global.u64 	%rd157, [%rd555];
	ld.global.u64 	%rd556, [%rd555+8];
	cvt.u32.u64 	%r1317, %rd157;
	cvt.u32.u64 	%r1318, %rd556;
	sub.s32 	%r598, %r1318, %r1317;
	setp.lt.s32 	%p282, %r598, 1;
	@%p282 bra 	$L__BB0_568;
	add.s32 	%r2213, %r598, -1;
	mov.b32 	%r2214, 0;
$L__BB0_561:
	add.s32 	%r1320, %r2213, %r2214;
	shr.u32 	%r602, %r1320, 1;
	cvt.u64.u32 	%rd557, %r602;
	add.s64 	%rd558, %rd157, %rd557;
	shl.b64 	%rd559, %rd558, 2;
	add.s64 	%rd560, %rd153, %rd559;
	ld.global.u32 	%r603, [%rd560];
	setp.eq.s32 	%p283, %r603, %r593;
	@%p283 bra 	$L__BB0_567;
	setp.gt.s32 	%p284, %r603, %r593;
	add.s32 	%r1321, %r602, -1;
	add.s32 	%r1322, %r602, 1;
	selp.b32 	%r2214, %r2214, %r1322, %p284;
	selp.b32 	%r2213, %r1321, %r2213, %p284;
	setp.gt.s32 	%p285, %r2214, %r2213;
	@%p285 bra 	$L__BB0_568;
	bra.uni 	$L__BB0_561;
$L__BB0_563:
	ld.u32 	%r1310, [%rd155+12];
	add.s32 	%r1311, %r1310, 1;
	st.u32 	[%rd155+12], %r1311;
	ld.shared.u32 	%r2206, [%r5+33024];
$L__BB0_564:
	add.s32 	%r2201, %r2201, 1;
	setp.lt.s32 	%p277, %r2201, %r2206;
	@%p277 bra 	$L__BB0_548;
	ld.shared.u32 	%r2205, [%r5+512];
$L__BB0_566:
	add.s32 	%r2199, %r2199, 32;
	setp.lt.s32 	%p278, %r2199, %r2205;
	@%p278 bra 	$L__BB0_546;
	bra.uni 	$L__BB0_554;
$L__BB0_567:
	add.s32 	%r1323, %r597, %r2209;
	mul.wide.s32 	%rd561, %r1323, 20;
	add.s64 	%rd562, %rd1087, %rd561;
	ld.u32 	%r1324, [%rd562+12];
	add.s32 	%r1325, %r1324, 1;
	st.u32 	[%rd562+12], %r1325;
	ld.shared.u32 	%r2206, [%r5+33024];
$L__BB0_568:
	add.s32 	%r2212, %r2212, 1;
	setp.lt.s32 	%p286, %r2212, %r2206;
	@%p286 bra 	$L__BB0_558;
$L__BB0_569:
	add.s32 	%r2209, %r2209, 32;
	setp.lt.s32 	%p287, %r2209, %r2206;
	@%p287 bra 	$L__BB0_556;
	bra.uni 	$L__BB0_587;
$L__BB0_570:
	setp.ge.s32 	%p259, %r6, %r278;
	@%p259 bra 	$L__BB0_587;
	ld.param.u64 	%rd516, [%rd1+112];
	cvta.to.global.u64 	%rd158, %rd516;
	ld.param.u64 	%rd517, [%rd1+272];
	cvta.to.global.u64 	%rd159, %rd517;
	ld.param.u64 	%rd518, [%rd1+280];
	cvta.to.global.u64 	%rd160, %rd518;
	mov.u32 	%r2235, %r6;
$L__BB0_572:
	ld.shared.u32 	%r1277, [%r5+512];
	add.s32 	%r1278, %r1277, %r2235;
	mul.wide.s32 	%rd519, %r1278, 20;
	add.s64 	%rd520, %rd1087, %rd519;
	ld.u32 	%r642, [%rd520];
	setp.lt.s32 	%p260, %r2306, 1;
	@%p260 bra 	$L__BB0_586;
	mov.b32 	%r2237, 0;
$L__BB0_574:
	cvt.u32.u64 	%r1280, %rd17;
	add.s32 	%r1281, %r2237, %r1280;
	mul.wide.s32 	%rd521, %r1281, 4;
	add.s64 	%rd522, %rd158, %rd521;
	ld.global.u32 	%r1282, [%rd522];
	mul.wide.s32 	%rd523, %r1282, 8;
	add.s64 	%rd524, %rd160, %rd523;
	ld.global.u64 	%rd163, [%rd524];
	ld.global.u64 	%rd525, [%rd524+8];
	cvt.u32.u64 	%r1283, %rd163;
	cvt.u32.u64 	%r1284, %rd525;
	sub.s32 	%r645, %r1284, %r1283;
	setp.lt.s32 	%p261, %r645, 1;
	@%p261 bra 	$L__BB0_584;
	add.s32 	%r2238, %r645, -1;
	mov.b32 	%r2239, 0;
$L__BB0_576:
	add.s32 	%r1286, %r2238, %r2239;
	shr.u32 	%r649, %r1286, 1;
	cvt.u64.u32 	%rd526, %r649;
	add.s64 	%rd527, %rd163, %rd526;
	shl.b64 	%rd528, %rd527, 2;
	add.s64 	%rd529, %rd159, %rd528;
	ld.global.u32 	%r650, [%rd529];
	setp.eq.s32 	%p262, %r650, %r642;
	@%p262 bra 	$L__BB0_583;
	setp.gt.s32 	%p263, %r650, %r642;
	add.s32 	%r1287, %r649, -1;
	add.s32 	%r1288, %r649, 1;
	selp.b32 	%r2239, %r2239, %r1288, %p263;
	selp.b32 	%r2238, %r1287, %r2238, %p263;
	setp.gt.s32 	%p264, %r2239, %r2238;
	@%p264 bra 	$L__BB0_584;
	bra.uni 	$L__BB0_576;
$L__BB0_578:
	ld.u32 	%r1275, [%rd161+12];
	add.s32 	%r1276, %r1275, -1;
	st.u32 	[%rd161+12], %r1276;
	ld.shared.u32 	%r2306, [%r5+32896];
$L__BB0_579:
	add.s32 	%r2225, %r2225, 1;
	setp.lt.s32 	%p257, %r2225, %r2306;
	@%p257 bra 	$L__BB0_537;
	ld.shared.u32 	%r2229, [%r5+512];
$L__BB0_581:
	add.s32 	%r2223, %r2223, 32;
	setp.lt.s32 	%p258, %r2223, %r2229;
	@%p258 bra 	$L__BB0_535;
	ld.shared.u32 	%r278, [%r5+33024];
	bra.uni 	$L__BB0_570;
$L__BB0_583:
	ld.shared.u32 	%r1289, [%r5+512];
	add.s32 	%r1290, %r1289, %r2235;
	mul.wide.s32 	%rd530, %r1290, 20;
	add.s64 	%rd531, %rd1087, %rd530;
	ld.u32 	%r1291, [%rd531+12];
	add.s32 	%r1292, %r1291, -1;
	st.u32 	[%rd531+12], %r1292;
	ld.shared.u32 	%r2306, [%r5+32896];
$L__BB0_584:
	add.s32 	%r2237, %r2237, 1;
	setp.lt.s32 	%p265, %r2237, %r2306;
	@%p265 bra 	$L__BB0_574;
	ld.shared.u32 	%r278, [%r5+33024];
$L__BB0_586:
	add.s32 	%r2235, %r2235, 32;
	setp.lt.s32 	%p266, %r2235, %r278;
	@%p266 bra 	$L__BB0_572;
$L__BB0_587:
	bar.warp.sync 	-1;
	ld.shared.u32 	%r661, [%r5+33024];
	setp.ge.s32 	%p288, %r6, %r661;
	mov.b32 	%r2247, 0;
	@%p288 bra 	$L__BB0_598;
	ld.param.u64 	%rd563, [%rd1+192];
	cvta.to.global.u64 	%rd164, %rd563;
	ld.param.u64 	%rd564, [%rd1+200];
	cvta.to.global.u64 	%rd165, %rd564;
	ld.param.u64 	%rd565, [%rd1+152];
	cvta.to.global.u64 	%rd166, %rd565;
	ld.shared.u32 	%r662, [%r5+512];
	mov.b32 	%r2247, 0;
	mov.u32 	%r2244, %r6;
$L__BB0_589:
	add.s32 	%r1328, %r662, %r2244;
	mul.wide.s32 	%rd566, %r1328, 20;
	add.s64 	%rd567, %rd1087, %rd566;
	ld.u32 	%r666, [%rd567+8];
	ld.u32 	%r667, [%rd567+12];
	add.s32 	%r668, %r667, %r666;
	ld.global.u32 	%r669, [%rd165];
	mul.wide.s32 	%rd568, %r669, 4;
	add.s64 	%rd569, %rd164, %rd568;
	ld.global.u32 	%r670, [%rd569];
	setp.lt.s32 	%p289, %r668, %r670;
	@%p289 bra 	$L__BB0_597;
	add.s32 	%r1329, %r667, %r662;
	add.s32 	%r671, %r1329, 1;
	setp.lt.s32 	%p290, %r671, %r669;
	mov.u32 	%r2246, %r670;
	@%p290 bra 	$L__BB0_592;
	mul.wide.s32 	%rd570, %r671, 4;
	add.s64 	%rd571, %rd164, %rd570;
	ld.global.u32 	%r2246, [%rd571];
$L__BB0_592:
	setp.lt.s32 	%p291, %r668, %r2246;
	@%p291 bra 	$L__BB0_597;
	ld.shared.u32 	%r1330, [%r5+33408];
	setp.lt.s32 	%p292, %r668, %r1330;
	@%p292 bra 	$L__BB0_597;
	ld.shared.u32 	%r1331, [%r5+33664];
	add.s32 	%r1332, %r1331, %r666;
	ld.shared.u32 	%r1333, [%r5+33536];
	add.s32 	%r674, %r1333, %r662;
	mul.wide.s32 	%rd572, %r674, 4;
	add.s64 	%rd573, %rd164, %rd572;
	ld.global.u32 	%r675, [%rd573];
	setp.le.s32 	%p293, %r1332, %r675;
	@%p293 bra 	$L__BB0_597;
	setp.lt.s32 	%p294, %r674, %r669;
	selp.b32 	%r1334, %r670, %r675, %p294;
	setp.lt.s32 	%p295, %r668, %r1334;
	@%p295 bra 	$L__BB0_597;
	add.s32 	%r676, %r2247, 1;
	add.s32 	%r1335, %r2247, %r8;
	mul.wide.s32 	%rd574, %r1335, 4;
	add.s64 	%rd575, %rd166, %rd574;
	st.global.u32 	[%rd575], %r666;
	mov.u32 	%r2247, %r676;
$L__BB0_597:
	add.s32 	%r2244, %r2244, 32;
	setp.lt.s32 	%p296, %r2244, %r661;
	@%p296 bra 	$L__BB0_589;
$L__BB0_598:
	setp.lt.s32 	%p297, %r6, 16;
	setp.lt.s32 	%p298, %r6, 8;
	setp.lt.s32 	%p299, %r6, 4;
	setp.lt.s32 	%p300, %r6, 2;
	setp.gt.s32 	%p301, %r6, 0;
	setp.ne.s32 	%p302, %r9, 31;
	bar.warp.sync 	-1;
	shfl.sync.up.b32	%r1336|%p303, %r2247, 1, 0, -1;
	selp.b32 	%r1337, %r1336, 0, %p301;
	add.s32 	%r1338, %r1337, %r2247;
	bar.warp.sync 	-1;
	shfl.sync.up.b32	%r1339|%p304, %r1338, 2, 0, -1;
	selp.b32 	%r1340, 0, %r1339, %p300;
	add.s32 	%r1341, %r1340, %r1338;
	bar.warp.sync 	-1;
	shfl.sync.up.b32	%r1342|%p305, %r1341, 4, 0, -1;
	selp.b32 	%r1343, 0, %r1342, %p299;
	add.s32 	%r1344, %r1343, %r1341;
	bar.warp.sync 	-1;
	shfl.sync.up.b32	%r1345|%p306, %r1344, 8, 0, -1;
	selp.b32 	%r1346, 0, %r1345, %p298;
	add.s32 	%r1347, %r1346, %r1344;
	bar.warp.sync 	-1;
	shfl.sync.up.b32	%r1348|%p307, %r1347, 16, 0, -1;
	selp.b32 	%r1349, 0, %r1348, %p297;
	add.s32 	%r681, %r1349, %r1347;
	bar.warp.sync 	-1;
	@%p302 bra 	$L__BB0_600;
	st.shared.u32 	[%r5+33152], %r681;
$L__BB0_600:
	setp.lt.s32 	%p308, %r2247, 1;
	@%p308 bra 	$L__BB0_608;
	cvt.u32.u64 	%r1351, %rd17;
	ld.param.u64 	%rd576, [%rd1+152];
	cvta.to.global.u64 	%rd167, %rd576;
	ld.param.u64 	%rd577, [%rd1+144];
	cvta.to.global.u64 	%rd168, %rd577;
	sub.s32 	%r1352, %r1351, %r2247;
	add.s32 	%r682, %r1352, %r681;
	and.b32  	%r683, %r2247, 3;
	setp.lt.u32 	%p309, %r2247, 4;
	mov.b32 	%r2250, 0;
	@%p309 bra 	$L__BB0_604;
	and.b32  	%r2250, %r2247, 2147483644;
	mov.b32 	%r2249, 0;
$L__BB0_603:
	add.s32 	%r1354, %r2249, %r8;
	mul.wide.s32 	%rd578, %r1354, 4;
	add.s64 	%rd579, %rd167, %rd578;
	ld.global.u32 	%r1355, [%rd579];
	add.s32 	%r1356, %r682, %r2249;
	mul.wide.s32 	%rd580, %r1356, 4;
	add.s64 	%rd581, %rd168, %rd580;
	st.global.u32 	[%rd581], %r1355;
	ld.global.u32 	%r1357, [%rd579+4];
	st.global.u32 	[%rd581+4], %r1357;
	ld.global.u32 	%r1358, [%rd579+8];
	st.global.u32 	[%rd581+8], %r1358;
	ld.global.u32 	%r1359, [%rd579+12];
	st.global.u32 	[%rd581+12], %r1359;
	add.s32 	%r2249, %r2249, 4;
	setp.ne.s32 	%p310, %r2249, %r2250;
	@%p310 bra 	$L__BB0_603;
$L__BB0_604:
	setp.eq.s32 	%p311, %r683, 0;
	@%p311 bra 	$L__BB0_608;
	add.s32 	%r1360, %r2250, %r8;
	mul.wide.s32 	%rd582, %r1360, 4;
	add.s64 	%rd169, %rd167, %rd582;
	ld.global.u32 	%r1361, [%rd169];
	add.s32 	%r1362, %r682, %r2250;
	mul.wide.s32 	%rd583, %r1362, 4;
	add.s64 	%rd170, %rd168, %rd583;
	st.global.u32 	[%rd170], %r1361;
	setp.eq.s32 	%p312, %r683, 1;
	@%p312 bra 	$L__BB0_608;
	ld.global.u32 	%r1363, [%rd169+4];
	st.global.u32 	[%rd170+4], %r1363;
	setp.eq.s32 	%p313, %r683, 2;
	@%p313 bra 	$L__BB0_608;
	ld.global.u32 	%r1364, [%rd169+8];
	st.global.u32 	[%rd170+8], %r1364;
$L__BB0_608:
	bar.warp.sync 	-1;
	ld.shared.u32 	%r2287, [%r5+33152];
	setp.lt.s32 	%p314, %r2287, 1;
	@%p314 bra 	$L__BB0_616;
	ld.param.u64 	%rd584, [%rd1+144];
	add.s32 	%r689, %r2287, -1;
	cvta.to.global.u64 	%rd171, %rd584;
	mov.b32 	%r2251, 0;
$L__BB0_610:
	and.b32  	%r1366, %r2251, 1;
	add.s32 	%r2252, %r1366, %r10;
	setp.ge.s32 	%p315, %r2252, %r689;
	@%p315 bra 	$L__BB0_614;
$L__BB0_611:
	cvt.s64.s32 	%rd585, %r2252;
	add.s64 	%rd586, %rd17, %rd585;
	shl.b64 	%rd587, %rd586, 2;
	add.s64 	%rd172, %rd171, %rd587;
	ld.global.u32 	%r693, [%rd172];
	ld.global.u32 	%r694, [%rd172+4];
	setp.le.s32 	%p316, %r694, %r693;
	@%p316 bra 	$L__BB0_613;
	st.global.u32 	[%rd172], %r694;
	st.global.u32 	[%rd172+4], %r693;
$L__BB0_613:
	add.s32 	%r2252, %r2252, 64;
	setp.lt.s32 	%p317, %r2252, %r689;
	@%p317 bra 	$L__BB0_611;
$L__BB0_614:
	bar.warp.sync 	-1;
	add.s32 	%r2251, %r2251, 1;
	setp.ne.s32 	%p318, %r2251, %r2287;
	@%p318 bra 	$L__BB0_610;
	ld.shared.u32 	%r2287, [%r5+33152];
$L__BB0_616:
	setp.ne.s32 	%p319, %r3, 0;
	ld.u32 	%r2261, [%rd1087+8];
	ld.u32 	%r2262, [%rd1087+12];
	add.s32 	%r2265, %r2262, %r2261;
	@%p319 bra 	$L__BB0_621;
	mov.b16 	%rs6, 0;
	st.shared.u8 	[%r11+35072], %rs6;
	mov.b32 	%r1367, 0;
	st.shared.u32 	[%r5+34432], %r1367;
	st.shared.u32 	[%r5+33792], %r1367;
	ld.u32 	%r1368, [%rd1087+8];
	st.shared.u32 	[%r5+33920], %r1368;
	ld.u32 	%r1369, [%rd1087+12];
	st.shared.u32 	[%r5+34048], %r1369;
	ld.u32 	%r1370, [%rd1087+8];
	add.s32 	%r1371, %r1369, %r1370;
	st.shared.u32 	[%r5+34176], %r1371;
	ld.u32 	%r1372, [%rd1087+8];
	st.shared.u32 	[%r5+34304], %r1372;
	ld.shared.u32 	%r702, [%r5+512];
	add.s32 	%r1373, %r702, 1;
	ld.param.u64 	%rd588, [%rd1+200];
	cvta.to.global.u64 	%rd589, %rd588;
	ld.global.u32 	%r703, [%rd589];
	setp.ge.s32 	%p320, %r1373, %r703;
	@%p320 bra 	$L__BB0_619;
	ld.param.u64 	%rd594, [%rd1+192];
	cvta.to.global.u64 	%rd595, %rd594;
	mul.wide.s32 	%rd596, %r703, 4;
	add.s64 	%rd597, %rd595, %rd596;
	ld.global.u32 	%r2254, [%rd597];
	bra.uni 	$L__BB0_620;
$L__BB0_619:
	ld.param.u64 	%rd590, [%rd1+192];
	cvta.to.global.u64 	%rd591, %rd590;
	mul.wide.s32 	%rd592, %r702, 4;
	add.s64 	%rd593, %rd591, %rd592;
	ld.global.u32 	%r2254, [%rd593+4];
$L__BB0_620:
	st.shared.u32 	[%r5+33408], %r2254;
$L__BB0_621:
	bar.warp.sync 	-1;
	ld.shared.u32 	%r707, [%r5+512];
	setp.ge.s32 	%p321, %r12, %r707;
	mov.b32 	%r2266, 0;
	@%p321 bra 	$L__BB0_629;
	mov.b32 	%r2266, 0;
	mov.u32 	%r2259, %r12;
$L__BB0_623:
	mul.wide.s32 	%rd598, %r2259, 20;
	add.s64 	%rd599, %rd1087, %rd598;
	add.s64 	%rd173, %rd599, 8;
	ld.u32 	%r713, [%rd599+8];
	add.s32 	%r2266, %r713, %r2266;
	setp.ge.s32 	%p322, %r713, %r2261;
	@%p322 bra 	$L__BB0_625;
	ld.u32 	%r2260, [%rd173+4];
	mov.u32 	%r2261, %r713;
	mov.u32 	%r2262, %r2260;
	bra.uni 	$L__BB0_628;
$L__BB0_625:
	setp.eq.s32 	%p323, %r713, %r2261;
	@%p323 bra 	$L__BB0_627;
	ld.u32 	%r2260, [%rd173+4];
	bra.uni 	$L__BB0_628;
$L__BB0_627:
	ld.u32 	%r2260, [%rd173+4];
	min.s32 	%r2262, %r2260, %r2262;
$L__BB0_628:
	add.s32 	%r1376, %r2260, %r713;
	min.s32 	%r2265, %r1376, %r2265;
	add.s32 	%r2259, %r2259, 32;
	setp.lt.s32 	%p324, %r2259, %r707;
	@%p324 bra 	$L__BB0_623;
$L__BB0_629:
	shfl.sync.bfly.b32	%r1377|%p326, %r2266, 1, 31, -1;
	add.s32 	%r1378, %r1377, %r2266;
	shfl.sync.bfly.b32	%r1379|%p327, %r1378, 2, 31, -1;
	add.s32 	%r1380, %r1379, %r1378;
	shfl.sync.bfly.b32	%r1381|%p328, %r1380, 4, 31, -1;
	add.s32 	%r1382, %r1381, %r1380;
	shfl.sync.bfly.b32	%r1383|%p329, %r1382, 8, 31, -1;
	add.s32 	%r1384, %r1383, %r1382;
	shfl.sync.bfly.b32	%r1385|%p330, %r1384, 16, 31, -1;
	add.s32 	%r728, %r1385, %r1384;
	@%p319 bra 	$L__BB0_631;
	ld.shared.u32 	%r1386, [%r5+34304];
	add.s32 	%r1387, %r1386, %r728;
	st.shared.u32 	[%r5+34304], %r1387;
$L__BB0_631:
	bar.warp.sync 	-1;
	mov.b32 	%r2267, 0;
$L__BB0_632:
	setp.ne.s32 	%p331, %r6, %r2267;
	@%p331 bra 	$L__BB0_640;
	ld.shared.u32 	%r730, [%r5+33920];
	setp.ge.s32 	%p332, %r2261, %r730;
	@%p332 bra 	$L__BB0_635;
	st.shared.u32 	[%r5+33920], %r2261;
	st.shared.u32 	[%r5+34048], %r2262;
	bra.uni 	$L__BB0_638;
$L__BB0_635:
	setp.ne.s32 	%p333, %r2261, %r730;
	@%p333 bra 	$L__BB0_638;
	ld.shared.u32 	%r1389, [%r5+34048];
	setp.ge.s32 	%p334, %r2262, %r1389;
	@%p334 bra 	$L__BB0_638;
	st.shared.u32 	[%r5+34048], %r2262;
$L__BB0_638:
	ld.shared.u32 	%r1390, [%r5+34176];
	setp.ge.s32 	%p335, %r2265, %r1390;
	@%p335 bra 	$L__BB0_640;
	st.shared.u32 	[%r5+34176], %r2265;
$L__BB0_640:
	bar.warp.sync 	-1;
	add.s32 	%r1391, %r2267, 1;
	setp.ne.s32 	%p336, %r6, %r1391;
	@%p336 bra 	$L__BB0_648;
	ld.shared.u32 	%r731, [%r5+33920];
	setp.lt.s32 	%p337, %r2261, %r731;
	@%p337 bra 	$L__BB0_645;
	setp.ne.s32 	%p338, %r2261, %r731;
	@%p338 bra 	$L__BB0_646;
	ld.shared.u32 	%r1392, [%r5+34048];
	setp.ge.s32 	%p339, %r2262, %r1392;
	@%p339 bra 	$L__BB0_646;
	st.shared.u32 	[%r5+34048], %r2262;
	bra.uni 	$L__BB0_646;
$L__BB0_645:
	st.shared.u32 	[%r5+33920], %r2261;
	st.shared.u32 	[%r5+34048], %r2262;
$L__BB0_646:
	ld.shared.u32 	%r1393, [%r5+34176];
	setp.ge.s32 	%p340, %r2265, %r1393;
	@%p340 bra 	$L__BB0_648;
	st.shared.u32 	[%r5+34176], %r2265;
$L__BB0_648:
	bar.warp.sync 	-1;
	add.s32 	%r1394, %r2267, 2;
	setp.ne.s32 	%p341, %r6, %r1394;
	@%p341 bra 	$L__BB0_656;
	ld.shared.u32 	%r732, [%r5+33920];
	setp.lt.s32 	%p342, %r2261, %r732;
	@%p342 bra 	$L__BB0_653;
	setp.ne.s32 	%p343, %r2261, %r732;
	@%p343 bra 	$L__BB0_654;
	ld.shared.u32 	%r1395, [%r5+34048];
	setp.ge.s32 	%p344, %r2262, %r1395;
	@%p344 bra 	$L__BB0_654;
	st.shared.u32 	[%r5+34048], %r2262;
	bra.uni 	$L__BB0_654;
$L__BB0_653:
	st.shared.u32 	[%r5+33920], %r2261;
	st.shared.u32 	[%r5+34048], %r2262;
$L__BB0_654:
	ld.shared.u32 	%r1396, [%r5+34176];
	setp.ge.s32 	%p345, %r2265, %r1396;
	@%p345 bra 	$L__BB0_656;
	st.shared.u32 	[%r5+34176], %r2265;
$L__BB0_656:
	bar.warp.sync 	-1;
	add.s32 	%r1397, %r2267, 3;
	setp.ne.s32 	%p346, %r6, %r1397;
	@%p346 bra 	$L__BB0_664;
	ld.shared.u32 	%r733, [%r5+33920];
	setp.lt.s32 	%p347, %r2261, %r733;
	@%p347 bra 	$L__BB0_661;
	setp.ne.s32 	%p348, %r2261, %r733;
	@%p348 bra 	$L__BB0_662;
	ld.shared.u32 	%r1398, [%r5+34048];
	setp.ge.s32 	%p349, %r2262, %r1398;
	@%p349 bra 	$L__BB0_662;
	st.shared.u32 	[%r5+34048], %r2262;
	bra.uni 	$L__BB0_662;
$L__BB0_661:
	st.shared.u32 	[%r5+33920], %r2261;
	st.shared.u32 	[%r5+34048], %r2262;
$L__BB0_662:
	ld.shared.u32 	%r1399, [%r5+34176];
	setp.ge.s32 	%p350, %r2265, %r1399;
	@%p350 bra 	$L__BB0_664;
	st.shared.u32 	[%r5+34176], %r2265;
$L__BB0_664:
	bar.warp.sync 	-1;
	add.s32 	%r1400, %r2267, 4;
	setp.ne.s32 	%p351, %r6, %r1400;
	@%p351 bra 	$L__BB0_672;
	ld.shared.u32 	%r734, [%r5+33920];
	setp.lt.s32 	%p352, %r2261, %r734;
	@%p352 bra 	$L__BB0_669;
	setp.ne.s32 	%p353, %r2261, %r734;
	@%p353 bra 	$L__BB0_670;
	ld.shared.u32 	%r1401, [%r5+34048];
	setp.ge.s32 	%p354, %r2262, %r1401;
	@%p354 bra 	$L__BB0_670;
	st.shared.u32 	[%r5+34048], %r2262;
	bra.uni 	$L__BB0_670;
$L__BB0_669:
	st.shared.u32 	[%r5+33920], %r2261;
	st.shared.u32 	[%r5+34048], %r2262;
$L__BB0_670:
	ld.shared.u32 	%r1402, [%r5+34176];
	setp.ge.s32 	%p355, %r2265, %r1402;
	@%p355 bra 	$L__BB0_672;
	st.shared.u32 	[%r5+34176], %r2265;
$L__BB0_672:
	bar.warp.sync 	-1;
	add.s32 	%r1403, %r2267, 5;
	setp.ne.s32 	%p356, %r6, %r1403;
	@%p356 bra 	$L__BB0_680;
	ld.shared.u32 	%r735, [%r5+33920];
	setp.lt.s32 	%p357, %r2261, %r735;
	@%p357 bra 	$L__BB0_677;
	setp.ne.s32 	%p358, %r2261, %r735;
	@%p358 bra 	$L__BB0_678;
	ld.shared.u32 	%r1404, [%r5+34048];
	setp.ge.s32 	%p359, %r2262, %r1404;
	@%p359 bra 	$L__BB0_678;
	st.shared.u32 	[%r5+34048], %r2262;
	bra.uni 	$L__BB0_678;
$L__BB0_677:
	st.shared.u32 	[%r5+33920], %r2261;
	st.shared.u32 	[%r5+34048], %r2262;
$L__BB0_678:
	ld.shared.u32 	%r1405, [%r5+34176];
	setp.ge.s32 	%p360, %r2265, %r1405;
	@%p360 bra 	$L__BB0_680;
	st.shared.u32 	[%r5+34176], %r2265;
$L__BB0_680:
	bar.warp.sync 	-1;
	add.s32 	%r1406, %r2267, 6;
	setp.ne.s32 	%p361, %r6, %r1406;
	@%p361 bra 	$L__BB0_688;
	ld.shared.u32 	%r736, [%r5+33920];
	setp.lt.s32 	%p362, %r2261, %r736;
	@%p362 bra 	$L__BB0_685;
	setp.ne.s32 	%p363, %r2261, %r736;
	@%p363 bra 	$L__BB0_686;
	ld.shared.u32 	%r1407, [%r5+34048];
	setp.ge.s32 	%p364, %r2262, %r1407;
	@%p364 bra 	$L__BB0_686;
	st.shared.u32 	[%r5+34048], %r2262;
	bra.uni 	$L__BB0_686;
$L__BB0_685:
	st.shared.u32 	[%r5+33920], %r2261;
	st.shared.u32 	[%r5+34048], %r2262;
$L__BB0_686:
	ld.shared.u32 	%r1408, [%r5+34176];
	setp.ge.s32 	%p365, %r2265, %r1408;
	@%p365 bra 	$L__BB0_688;
	st.shared.u32 	[%r5+34176], %r2265;
$L__BB0_688:
	bar.warp.sync 	-1;
	add.s32 	%r1409, %r2267, 7;
	setp.ne.s32 	%p366, %r6, %r1409;
	@%p366 bra 	$L__BB0_696;
	ld.shared.u32 	%r737, [%r5+33920];
	setp.lt.s32 	%p367, %r2261, %r737;
	@%p367 bra 	$L__BB0_693;
	setp.ne.s32 	%p368, %r2261, %r737;
	@%p368 bra 	$L__BB0_694;
	ld.shared.u32 	%r1410, [%r5+34048];
	setp.ge.s32 	%p369, %r2262, %r1410;
	@%p369 bra 	$L__BB0_694;
	st.shared.u32 	[%r5+34048], %r2262;
	bra.uni 	$L__BB0_694;
$L__BB0_693:
	st.shared.u32 	[%r5+33920], %r2261;
	st.shared.u32 	[%r5+34048], %r2262;
$L__BB0_694:
	ld.shared.u32 	%r1411, [%r5+34176];
	setp.ge.s32 	%p370, %r2265, %r1411;
	@%p370 bra 	$L__BB0_696;
	st.shared.u32 	[%r5+34176], %r2265;
$L__BB0_696:
	bar.warp.sync 	-1;
	add.s32 	%r2267, %r2267, 8;
	setp.ne.s32 	%p371, %r2267, 32;
	@%p371 bra 	$L__BB0_632;
	setp.ne.s32 	%p372, %r3, 0;
	@%p372 bra 	$L__BB0_736;
	ld.shared.u32 	%r739, [%r5+33920];
	ld.param.u64 	%rd600, [%rd1+192];
	cvta.to.global.u64 	%rd174, %rd600;
	ld.shared.u32 	%r1412, [%r5+512];
	cvt.s64.s32 	%rd175, %r1412;
	mul.wide.s32 	%rd601, %r1412, 4;
	add.s64 	%rd176, %rd174, %rd601;
	ld.global.u32 	%r2268, [%rd176];
	setp.ge.s32 	%p373, %r739, %r2268;
	@%p373 bra 	$L__BB0_728;
	cvt.u32.u64 	%r1418, %rd175;
	ld.param.u64 	%rd608, [%rd1+200];
	cvta.to.global.u64 	%rd609, %rd608;
	ld.global.u32 	%r741, [%rd609];
	setp.ge.s32 	%p376, %r1418, %r741;
	@%p376 bra 	$L__BB0_701;
	mul.wide.s32 	%rd610, %r741, 4;
	add.s64 	%rd611, %rd174, %rd610;
	ld.global.u32 	%r2268, [%rd611];
$L__BB0_701:
	sub.s32 	%r2286, %r2268, %r2261;
	st.shared.u32 	[%r5+33536], %r2286;
	ld.shared.u32 	%r745, [%r5+34048];
	setp.gt.s32 	%p377, %r2286, %r745;
	@%p377 bra 	$L__BB0_705;
	ld.param.u64 	%rd612, [%rd1+192];
	cvta.to.global.u64 	%rd177, %rd612;
$L__BB0_703:
	cvt.u32.u64 	%r1419, %rd175;
	add.s32 	%r1420, %r2286, %r739;
	add.s32 	%r1421, %r1419, %r2286;
	mul.wide.s32 	%rd613, %r1421, 4;
	add.s64 	%rd614, %rd177, %rd613;
	ld.global.u32 	%r1422, [%rd614];
	setp.ge.s32 	%p378, %r1420, %r1422;
	@%p378 bra 	$L__BB0_705;
	add.s32 	%r747, %r2286, 1;
	st.shared.u32 	[%r5+33536], %r747;
	setp.lt.s32 	%p379, %r2286, %r745;
	mov.u32 	%r2286, %r747;
	@%p379 bra 	$L__BB0_703;
$L__BB0_705:
	cvt.u32.u64 	%r1423, %rd175;
	add.s32 	%r1424, %r2286, %r739;
	ld.param.u64 	%rd615, [%rd1+192];
	cvta.to.global.u64 	%rd616, %rd615;
	add.s32 	%r1425, %r1423, %r2286;
	mul.wide.s32 	%rd617, %r1425, 4;
	add.s64 	%rd618, %rd616, %rd617;
	ld.global.u32 	%r1426, [%rd618];
	setp.ge.s32 	%p380, %r1424, %r1426;
	@%p380 bra 	$L__BB0_707;
	mov.b16 	%rs7, 1;
	st.shared.u8 	[%r11+35072], %rs7;
$L__BB0_707:
	cvt.u32.u64 	%r1427, %rd175;
	ld.shared.u32 	%r1428, [%r5+34176];
	cvt.rn.f64.s32 	%fd8, %r1428;
	ld.param.u64 	%rd619, [%rd1+184];
	cvta.to.global.u64 	%rd620, %rd619;
	ld.global.f64 	%fd9, [%rd620];
	div.rn.f64 	%fd10, %fd8, %fd9;
	cvt.rmi.f64.f64 	%fd11, %fd10;
	add.f64 	%fd12, %fd11, 0d3FF0000000000000;
	cvt.rn.f64.s32 	%fd13, %r1427;
	sub.f64 	%fd14, %fd12, %fd13;
	cvt.rzi.s32.f64 	%r1429, %fd14;
	min.s32 	%r2287, %r1429, %r2287;
	st.shared.u32 	[%r5+33664], %r2287;
	setp.ge.s32 	%p381, %r2286, %r2287;
	@%p381 bra 	$L__BB0_734;
	setp.lt.s32 	%p382, %r2286, 1;
	ld.shared.u32 	%r2277, [%r5+34432];
	mov.b32 	%r2278, 0;
	@%p382 bra 	$L__BB0_711;
	ld.param.u64 	%rd621, [%rd1+144];
	cvta.to.global.u64 	%rd178, %rd621;
	mov.b32 	%r2278, 0;
$L__BB0_710:
	add.s32 	%r1432, %r2278, %r13;
	mul.wide.s32 	%rd622, %r1432, 4;
	add.s64 	%rd623, %rd178, %rd622;
	ld.global.u32 	%r1433, [%rd623];
	add.s32 	%r2277, %r2277, %r1433;
	st.shared.u32 	[%r5+34432], %r2277;
	add.s32 	%r2278, %r2278, 1;
	setp.lt.s32 	%p383, %r2278, %r2286;
	@%p383 bra 	$L__BB0_710;
$L__BB0_711:
	setp.ge.s32 	%p384, %r2278, %r2287;
	ld.shared.u32 	%r753, [%r5+34304];
	@%p384 bra 	$L__BB0_715;
	ld.param.u64 	%rd624, [%rd1+192];
	cvta.to.global.u64 	%rd179, %rd624;
	ld.param.u64 	%rd625, [%rd1+144];
	cvta.to.global.u64 	%rd180, %rd625;
$L__BB0_713:
	cvt.u32.u64 	%r1434, %rd175;
	add.s32 	%r1435, %r2277, %r753;
	add.s32 	%r1436, %r1434, %r2278;
	mul.wide.s32 	%rd626, %r1436, 4;
	add.s64 	%rd627, %rd179, %rd626;
	ld.global.u32 	%r1437, [%rd627];
	mul.lo.s32 	%r1438, %r1437, %r1434;
	setp.ge.s32 	%p385, %r1435, %r1438;
	@%p385 bra 	$L__BB0_715;
	add.s32 	%r1439, %r2278, %r13;
	mul.wide.s32 	%rd628, %r1439, 4;
	add.s64 	%rd629, %rd180, %rd628;
	ld.global.u32 	%r1440, [%rd629];
	add.s32 	%r2277, %r2277, %r1440;
	st.shared.u32 	[%r5+34432], %r2277;
	add.s32 	%r2278, %r2278, 1;
	setp.lt.s32 	%p386, %r2278, %r2287;
	@%p386 bra 	$L__BB0_713;
$L__BB0_715:
	cvt.u32.u64 	%r1441, %rd175;
	add.s32 	%r1442, %r2277, %r753;
	ld.param.u64 	%rd630, [%rd1+192];
	cvta.to.global.u64 	%rd631, %rd630;
	add.s32 	%r764, %r1441, %r2278;
	mul.wide.s32 	%rd632, %r764, 4;
	add.s64 	%rd633, %rd631, %rd632;
	ld.global.u32 	%r1443, [%rd633];
	mul.lo.s32 	%r1444, %r1443, %r1441;
	setp.ge.s32 	%p387, %r1442, %r1444;
	@%p387 bra 	$L__BB0_717;
	mov.b16 	%rs8, 1;
	st.shared.u8 	[%r11+35072], %rs8;
	bra.uni 	$L__BB0_734;
$L__BB0_717:
	st.shared.u32 	[%r5+33536], %r2278;
	st.shared.u32 	[%r5+33792], %r2278;
	setp.ge.s32 	%p388, %r2278, %r2287;
	mov.u32 	%r2282, %r2278;
	@%p388 bra 	$L__BB0_722;
	ld.param.u64 	%rd634, [%rd1+144];
	cvta.to.global.u64 	%rd181, %rd634;
	ld.param.u64 	%rd635, [%rd1+192];
	cvta.to.global.u64 	%rd182, %rd635;
	mov.u32 	%r2282, %r2278;
	mov.u32 	%r2281, %r2278;
$L__BB0_719:
	cvt.u32.u64 	%r1445, %rd175;
	add.s32 	%r1446, %r2281, %r13;
	mul.wide.s32 	%rd636, %r1446, 4;
	add.s64 	%rd637, %rd181, %rd636;
	ld.global.u32 	%r1447, [%rd637];
	add.s32 	%r2277, %r2277, %r1447;
	st.shared.u32 	[%r5+34432], %r2277;
	add.s32 	%r769, %r2281, 1;
	add.s32 	%r1448, %r753, %r2277;
	cvt.s64.s32 	%rd638, %r2281;
	add.s64 	%rd639, %rd175, %rd638;
	shl.b64 	%rd640, %rd639, 2;
	add.s64 	%rd641, %rd182, %rd640;
	ld.global.u32 	%r1449, [%rd641+4];
	mul.lo.s32 	%r1450, %r1449, %r1445;
	setp.lt.s32 	%p389, %r1448, %r1450;
	@%p389 bra 	$L__BB0_721;
	st.shared.u32 	[%r5+33792], %r769;
	mov.u32 	%r2282, %r769;
$L__BB0_721:
	setp.lt.s32 	%p390, %r769, %r2287;
	mov.u32 	%r2281, %r769;
	@%p390 bra 	$L__BB0_719;
$L__BB0_722:
	setp.le.s32 	%p391, %r2287, %r2282;
	@%p391 bra 	$L__BB0_724;
	st.shared.u32 	[%r5+33664], %r2282;
	mov.u32 	%r2287, %r2282;
$L__BB0_724:
	setp.lt.s32 	%p392, %r2278, 2;
	mov.u32 	%r2286, %r2278;
	@%p392 bra 	$L__BB0_734;
	ld.param.u64 	%rd642, [%rd1+200];
	cvta.to.global.u64 	%rd643, %rd642;
	ld.global.u32 	%r773, [%rd643];
	setp.ge.s32 	%p393, %r764, %r773;
	@%p393 bra 	$L__BB0_727;
	ld.param.u64 	%rd648, [%rd1+192];
	cvta.to.global.u64 	%rd649, %rd648;
	mul.wide.s32 	%rd650, %r773, 4;
	add.s64 	%rd651, %rd649, %rd650;
	ld.global.u32 	%r774, [%rd651];
	st.shared.u32 	[%r5+33408], %r774;
	mov.u32 	%r2286, %r2278;
	bra.uni 	$L__BB0_734;
$L__BB0_727:
	ld.param.u64 	%rd644, [%rd1+192];
	cvta.to.global.u64 	%rd645, %rd644;
	mul.wide.s32 	%rd646, %r764, 4;
	add.s64 	%rd647, %rd645, %rd646;
	ld.global.u32 	%r775, [%rd647];
	st.shared.u32 	[%r5+33408], %r775;
	mov.u32 	%r2286, %r2278;
	bra.uni 	$L__BB0_734;
$L__BB0_728:
	cvt.u32.u64 	%r1413, %rd175;
	add.s32 	%r1414, %r1413, 1;
	ld.param.u64 	%rd602, [%rd1+200];
	cvta.to.global.u64 	%rd603, %rd602;
	ld.global.u32 	%r777, [%rd603];
	setp.ge.s32 	%p374, %r1414, %r777;
	@%p374 bra 	$L__BB0_730;
	mul.wide.s32 	%rd604, %r777, 4;
	add.s64 	%rd605, %rd174, %rd604;
	ld.global.u32 	%r2285, [%rd605];
	bra.uni 	$L__BB0_731;
$L__BB0_730:
	ld.global.u32 	%r2285, [%rd176+4];
$L__BB0_731:
	st.shared.u32 	[%r5+33408], %r2285;
	st.shared.u32 	[%r5+33664], %r2287;
	ld.param.u64 	%rd606, [%rd1+200];
	cvta.to.global.u64 	%rd607, %rd606;
	ld.global.u32 	%r781, [%rd607];
	setp.le.s32 	%p375, %r781, %r1413;
	@%p375 bra 	$L__BB0_733;
	sub.s32 	%r2286, %r781, %r1413;
	st.shared.u32 	[%r5+33536], %r2286;
	bra.uni 	$L__BB0_734;
$L__BB0_733:
	mov.b32 	%r2286, 0;
	st.shared.u32 	[%r5+33536], %r2286;
$L__BB0_734:
	cvt.u32.u64 	%r1451, %rd175;
	add.s32 	%r1452, %r2287, %r1451;
	ld.param.u64 	%rd652, [%rd1+200];
	cvta.to.global.u64 	%rd653, %rd652;
	ld.global.u32 	%r1453, [%rd653];
	setp.ge.s32 	%p394, %r1452, %r1453;
	max.s32 	%r1454, %r2286, 0;
	setp.le.s32 	%p395, %r1454, %r2287;
	and.pred  	%p396, %p394, %p395;
	@%p396 bra 	$L__BB0_736;
	mov.b16 	%rs9, 1;
	st.shared.u8 	[%r11+35072], %rs9;
$L__BB0_736:
	bar.warp.sync 	-1;
	ld.shared.u8 	%rs10, [%r11+35072];
	setp.ne.s16 	%p398, %rs10, 0;
	@%p398 bra 	$L__BB0_793;
	ld.shared.u32 	%r785, [%r5+512];
	setp.ge.s32 	%p400, %r6, %r785;
	mov.pred 	%p399, 0;
	mov.pred 	%p742, %p399;
	@%p400 bra 	$L__BB0_753;
	ld.param.u64 	%rd654, [%rd1+192];
	cvta.to.global.u64 	%rd183, %rd654;
	ld.param.u64 	%rd655, [%rd1+200];
	cvta.to.global.u64 	%rd656, %rd655;
	ld.global.u32 	%r786, [%rd656];
	mul.wide.s32 	%rd657, %r786, 4;
	add.s64 	%rd658, %rd183, %rd657;
	ld.global.u32 	%r787, [%rd658];
	mov.u32 	%r2288, %r6;
	bra.uni 	$L__BB0_740;
$L__BB0_739:
	add.s32 	%r2288, %r2288, 32;
	setp.ge.s32 	%p418, %r2288, %r785;
	mov.pred 	%p742, %p399;
	@%p418 bra 	$L__BB0_753;
$L__BB0_740:
	mul.wide.s32 	%rd659, %r2288, 20;
	add.s64 	%rd660, %rd1087, %rd659;
	ld.u32 	%r791, [%rd660+8];
	ld.u32 	%r792, [%rd660+12];
	add.s32 	%r793, %r792, %r791;
	setp.lt.s32 	%p402, %r793, %r787;
	mov.pred 	%p742, -1;
	@%p402 bra 	$L__BB0_753;
	add.s32 	%r794, %r785, %r792;
	setp.lt.s32 	%p403, %r794, %r786;
	mul.wide.s32 	%rd661, %r794, 4;
	add.s64 	%rd184, %rd183, %rd661;
	mov.u32 	%r2289, %r787;
	@%p403 bra 	$L__BB0_743;
	ld.global.u32 	%r2289, [%rd184];
$L__BB0_743:
	setp.lt.s32 	%p405, %r793, %r2289;
	@%p405 bra 	$L__BB0_753;
	ld.shared.u32 	%r1455, [%r5+33408];
	setp.lt.s32 	%p407, %r793, %r1455;
	@%p407 bra 	$L__BB0_753;
	setp.ne.s32 	%p408, %r792, 0;
	@%p408 bra 	$L__BB0_749;
	mov.u32 	%r2290, %r787;
	@%p403 bra 	$L__BB0_748;
	ld.global.u32 	%r2290, [%rd184];
$L__BB0_748:
	setp.lt.s32 	%p411, %r791, %r2290;
	@%p411 bra 	$L__BB0_753;
$L__BB0_749:
	ld.shared.u32 	%r1456, [%r5+33664];
	add.s32 	%r1457, %r1456, %r791;
	add.s32 	%r1458, %r785, %r1456;
	mul.wide.s32 	%rd662, %r1458, 4;
	add.s64 	%rd663, %rd183, %rd662;
	ld.global.u32 	%r1459, [%rd663];
	setp.lt.s32 	%p413, %r1457, %r1459;
	@%p413 bra 	$L__BB0_753;
	ld.shared.u32 	%r1460, [%r5+33536];
	add.s32 	%r801, %r1460, %r785;
	setp.lt.s32 	%p414, %r801, %r786;
	mov.u32 	%r2291, %r787;
	@%p414 bra 	$L__BB0_752;
	mul.wide.s32 	%rd664, %r801, 4;
	add.s64 	%rd665, %rd183, %rd664;
	ld.global.u32 	%r2291, [%rd665];
$L__BB0_752:
	setp.ge.s32 	%p416, %r793, %r2291;
	@%p416 bra 	$L__BB0_739;
$L__BB0_753:
	mov.b32 	%r1461, -1;
	vote.sync.any.pred 	%p420, %p742, %r1461;
	@%p420 bra 	$L__BB0_793;
	ld.shared.u32 	%r804, [%r5+33024];
	setp.ge.s32 	%p421, %r6, %r804;
	mov.b32 	%r2298, 0;
	mov.u32 	%r2297, %r2298;
	@%p421 bra 	$L__BB0_766;
	ld.param.u64 	%rd666, [%rd1+192];
	cvta.to.global.u64 	%rd185, %rd666;
	ld.param.u64 	%rd667, [%rd1+200];
	cvta.to.global.u64 	%rd186, %rd667;
	ld.param.u64 	%rd668, [%rd1+136];
	cvta.to.global.u64 	%rd187, %rd668;
	ld.param.u64 	%rd669, [%rd1+120];
	cvta.to.global.u64 	%rd188, %rd669;
	mov.b32 	%r2297, 0;
	mov.u32 	%r2292, %r6;
	mov.u32 	%r2294, %r2297;
$L__BB0_756:
	add.s32 	%r1465, %r785, %r2292;
	mul.wide.s32 	%rd670, %r1465, 20;
	add.s64 	%rd671, %rd1087, %rd670;
	ld.u32 	%r808, [%rd671+8];
	ld.u32 	%r809, [%rd671+12];
	add.s32 	%r810, %r809, %r808;
	ld.global.u32 	%r811, [%rd186];
	mul.wide.s32 	%rd672, %r811, 4;
	add.s64 	%rd673, %rd185, %rd672;
	ld.global.u32 	%r812, [%rd673];
	setp.lt.s32 	%p422, %r810, %r812;
	@%p422 bra 	$L__BB0_764;
	add.s32 	%r1466, %r809, %r785;
	add.s32 	%r813, %r1466, 1;
	setp.lt.s32 	%p423, %r813, %r811;
	mov.u32 	%r2295, %r812;
	@%p423 bra 	$L__BB0_759;
	mul.wide.s32 	%rd674, %r813, 4;
	add.s64 	%rd675, %rd185, %rd674;
	ld.global.u32 	%r2295, [%rd675];
$L__BB0_759:
	setp.lt.s32 	%p424, %r810, %r2295;
	@%p424 bra 	$L__BB0_764;
	ld.shared.u32 	%r1467, [%r5+33408];
	setp.lt.s32 	%p425, %r810, %r1467;
	@%p425 bra 	$L__BB0_764;
	ld.shared.u32 	%r1468, [%r5+33664];
	add.s32 	%r1469, %r1468, %r808;
	ld.shared.u32 	%r1470, [%r5+33536];
	add.s32 	%r816, %r1470, %r785;
	mul.wide.s32 	%rd676, %r816, 4;
	add.s64 	%rd677, %rd185, %rd676;
	ld.global.u32 	%r817, [%rd677];
	setp.le.s32 	%p426, %r1469, %r817;
	@%p426 bra 	$L__BB0_764;
	setp.lt.s32 	%p427, %r816, %r811;
	selp.b32 	%r1471, %r812, %r817, %p427;
	setp.lt.s32 	%p428, %r810, %r1471;
	@%p428 bra 	$L__BB0_764;
	add.s32 	%r818, %r2297, 1;
	add.s32 	%r1472, %r2297, %r8;
	mul.wide.s32 	%rd678, %r1472, 4;
	add.s64 	%rd679, %rd187, %rd678;
	st.global.u32 	[%rd679], %r2292;
	mov.u32 	%r2298, %r2294;
	mov.u32 	%r2297, %r818;
	bra.uni 	$L__BB0_765;
$L__BB0_764:
	add.s32 	%r2298, %r2294, 1;
	add.s32 	%r1473, %r2294, %r8;
	mul.wide.s32 	%rd680, %r1473, 4;
	add.s64 	%rd681, %rd188, %rd680;
	st.global.u32 	[%rd681], %r2292;
	mov.u32 	%r2294, %r2298;
$L__BB0_765:
	add.s32 	%r2292, %r2292, 32;
	setp.lt.s32 	%p429, %r2292, %r804;
	@%p429 bra 	$L__BB0_756;
$L__BB0_766:
	setp.lt.s32 	%p430, %r6, 1;
	setp.lt.s32 	%p431, %r6, 16;
	setp.lt.s32 	%p432, %r6, 8;
	setp.lt.s32 	%p433, %r6, 4;
	setp.lt.s32 	%p434, %r6, 2;
	setp.ne.s32 	%p435, %r9, 31;
	bar.warp.sync 	-1;
	shfl.sync.up.b32	%r1474|%p436, %r2297, 1, 0, -1;
	selp.b32 	%r1475, 0, %r1474, %p430;
	add.s32 	%r1476, %r1475, %r2297;
	shfl.sync.up.b32	%r1477|%p437, %r2298, 1, 0, -1;
	selp.b32 	%r1478, 0, %r1477, %p430;
	add.s32 	%r1479, %r1478, %r2298;
	bar.warp.sync 	-1;
	shfl.sync.up.b32	%r1480|%p438, %r1476, 2, 0, -1;
	selp.b32 	%r1481, 0, %r1480, %p434;
	add.s32 	%r1482, %r1481, %r1476;
	shfl.sync.up.b32	%r1483|%p439, %r1479, 2, 0, -1;
	selp.b32 	%r1484, 0, %r1483, %p434;
	add.s32 	%r1485, %r1484, %r1479;
	bar.warp.sync 	-1;
	shfl.sync.up.b32	%r1486|%p440, %r1482, 4, 0, -1;
	selp.b32 	%r1487, 0, %r1486, %p433;
	add.s32 	%r1488, %r1487, %r1482;
	shfl.sync.up.b32	%r1489|%p441, %r1485, 4, 0, -1;
	selp.b32 	%r1490, 0, %r1489, %p433;
	add.s32 	%r1491, %r1490, %r1485;
	bar.warp.sync 	-1;
	shfl.sync.up.b32	%r1492|%p442, %r1488, 8, 0, -1;
	selp.b32 	%r1493, 0, %r1492, %p432;
	add.s32 	%r1494, %r1493, %r1488;
	shfl.sync.up.b32	%r1495|%p443, %r1491, 8, 0, -1;
	selp.b32 	%r1496, 0, %r1495, %p432;
	add.s32 	%r1497, %r1496, %r1491;
	bar.warp.sync 	-1;
	shfl.sync.up.b32	%r1498|%p444, %r1494, 16, 0, -1;
	selp.b32 	%r1499, 0, %r1498, %p431;
	add.s32 	%r825, %r1499, %r1494;
	shfl.sync.up.b32	%r1500|%p445, %r1497, 16, 0, -1;
	selp.b32 	%r1501, 0, %r1500, %p431;
	add.s32 	%r826, %r1501, %r1497;
	bar.warp.sync 	-1;
	@%p435 bra 	$L__BB0_768;
	st.shared.u32 	[%r5+33152], %r825;
	st.shared.u32 	[%r5+32896], %r826;
$L__BB0_768:
	setp.lt.s32 	%p446, %r2297, 1;
	@%p446 bra 	$L__BB0_776;
	cvt.u32.u64 	%r1503, %rd17;
	ld.param.u64 	%rd682, [%rd1+128];
	cvta.to.global.u64 	%rd189, %rd682;
	sub.s32 	%r1504, %r1503, %r2297;
	add.s32 	%r827, %r1504, %r825;
	ld.param.u64 	%rd683, [%rd1+136];
	cvta.to.global.u64 	%rd190, %rd683;
	and.b32  	%r828, %r2297, 3;
	setp.lt.u32 	%p447, %r2297, 4;
	mov.b32 	%r2301, 0;
	@%p447 bra 	$L__BB0_772;
	and.b32  	%r2301, %r2297, 2147483644;
	ld.shared.u32 	%r830, [%r5+512];
	mov.b32 	%r2300, 0;
$L__BB0_771:
	add.s32 	%r1506, %r827, %r2300;
	mul.wide.s32 	%rd684, %r1506, 20;
	add.s64 	%rd685, %rd189, %rd684;
	add.s32 	%r1507, %r2300, %r8;
	mul.wide.s32 	%rd686, %r1507, 4;
	add.s64 	%rd687, %rd190, %rd686;
	ld.global.u32 	%r1508, [%rd687];
	add.s32 	%r1509, %r1508, %r830;
	mul.wide.s32 	%rd688, %r1509, 20;
	add.s64 	%rd689, %rd1087, %rd688;
	ld.u32 	%r1510, [%rd689];
	ld.u32 	%r1511, [%rd689+4];
	ld.u32 	%r1512, [%rd689+8];
	ld.u32 	%r1513, [%rd689+12];
	ld.u32 	%r1514, [%rd689+16];
	st.global.u32 	[%rd685], %r1510;
	st.global.u32 	[%rd685+4], %r1511;
	st.global.u32 	[%rd685+8], %r1512;
	st.global.u32 	[%rd685+12], %r1513;
	st.global.u32 	[%rd685+16], %r1514;
	ld.global.u32 	%r1515, [%rd687+4];
	add.s32 	%r1516, %r1515, %r830;
	mul.wide.s32 	%rd690, %r1516, 20;
	add.s64 	%rd691, %rd1087, %rd690;
	ld.u32 	%r1517, [%rd691];
	ld.u32 	%r1518, [%rd691+4];
	ld.u32 	%r1519, [%rd691+8];
	ld.u32 	%r1520, [%rd691+12];
	ld.u32 	%r1521, [%rd691+16];
	st.global.u32 	[%rd685+20], %r1517;
	st.global.u32 	[%rd685+24], %r1518;
	st.global.u32 	[%rd685+28], %r1519;
	st.global.u32 	[%rd685+32], %r1520;
	st.global.u32 	[%rd685+36], %r1521;
	ld.global.u32 	%r1522, [%rd687+8];
	add.s32 	%r1523, %r1522, %r830;
	mul.wide.s32 	%rd692, %r1523, 20;
	add.s64 	%rd693, %rd1087, %rd692;
	ld.u32 	%r1524, [%rd693];
	ld.u32 	%r1525, [%rd693+4];
	ld.u32 	%r1526, [%rd693+8];
	ld.u32 	%r1527, [%rd693+12];
	ld.u32 	%r1528, [%rd693+16];
	st.global.u32 	[%rd685+40], %r1524;
	st.global.u32 	[%rd685+44], %r1525;
	st.global.u32 	[%rd685+48], %r1526;
	st.global.u32 	[%rd685+52], %r1527;
	st.global.u32 	[%rd685+56], %r1528;
	ld.global.u32 	%r1529, [%rd687+12];
	add.s32 	%r1530, %r1529, %r830;
	mul.wide.s32 	%rd694, %r1530, 20;
	add.s64 	%rd695, %rd1087, %rd694;
	ld.u32 	%r1531, [%rd695];
	ld.u32 	%r1532, [%rd695+4];
	ld.u32 	%r1533, [%rd695+8];
	ld.u32 	%r1534, [%rd695+12];
	ld.u32 	%r1535, [%rd695+16];
	st.global.u32 	[%rd685+60], %r1531;
	st.global.u32 	[%rd685+64], %r1532;
	st.global.u32 	[%rd685+68], %r1533;
	st.global.u32 	[%rd685+72], %r1534;
	st.global.u32 	[%rd685+76], %r1535;
	add.s32 	%r2300, %r2300, 4;
	setp.ne.s32 	%p448, %r2300, %r2301;
	@%p448 bra 	$L__BB0_771;
$L__BB0_772:
	setp.eq.s32 	%p449, %r828, 0;
	@%p449 bra 	$L__BB0_776;
	add.s32 	%r1536, %r827, %r2301;
	mul.wide.s32 	%rd696, %r1536, 20;
	add.s64 	%rd191, %rd189, %rd696;
	ld.shared.u32 	%r834, [%r5+512];
	add.s32 	%r1537, %r2301, %r8;
	mul.wide.s32 	%rd697, %r1537, 4;
	add.s64 	%rd192, %rd190, %rd697;
	ld.global.u32 	%r1538, [%rd192];
	add.s32 	%r1539, %r1538, %r834;
	mul.wide.s32 	%rd698, %r1539, 20;
	add.s64 	%rd699, %rd1087, %rd698;
	ld.u32 	%r1540, [%rd699];
	ld.u32 	%r1541, [%rd699+4];
	ld.u32 	%r1542, [%rd699+8];
	ld.u32 	%r1543, [%rd699+12];
	ld.u32 	%r1544, [%rd699+16];
	st.global.u32 	[%rd191], %r1540;
	st.global.u32 	[%rd191+4], %r1541;
	st.global.u32 	[%rd191+8], %r1542;
	st.global.u32 	[%rd191+12], %r1543;
	st.global.u32 	[%rd191+16], %r1544;
	setp.eq.s32 	%p450, %r828, 1;
	@%p450 bra 	$L__BB0_776;
	ld.global.u32 	%r1545, [%rd192+4];
	add.s32 	%r1546, %r1545, %r834;
	mul.wide.s32 	%rd700, %r1546, 20;
	add.s64 	%rd701, %rd1087, %rd700;
	ld.u32 	%r1547, [%rd701];
	ld.u32 	%r1548, [%rd701+4];
	ld.u32 	%r1549, [%rd701+8];
	ld.u32 	%r1550, [%rd701+12];
	ld.u32 	%r1551, [%rd701+16];
	st.global.u32 	[%rd191+20], %r1547;
	st.global.u32 	[%rd191+24], %r1548;
	st.global.u32 	[%rd191+28], %r1549;
	st.global.u32 	[%rd191+32], %r1550;
	st.global.u32 	[%rd191+36], %r1551;
	setp.eq.s32 	%p451, %r828, 2;
	@%p451 bra 	$L__BB0_776;
	ld.global.u32 	%r1552, [%rd192+8];
	add.s32 	%r1553, %r1552, %r834;
	mul.wide.s32 	%rd702, %r1553, 20;
	add.s64 	%rd703, %rd1087, %rd702;
	ld.u32 	%r1554, [%rd703];
	ld.u32 	%r1555, [%rd703+4];
	ld.u32 	%r1556, [%rd703+8];
	ld.u32 	%r1557, [%rd703+12];
	ld.u32 	%r1558, [%rd703+16];
	st.global.u32 	[%rd191+40], %r1554;
	st.global.u32 	[%rd191+44], %r1555;
	st.global.u32 	[%rd191+48], %r1556;
	st.global.u32 	[%rd191+52], %r1557;
	st.global.u32 	[%rd191+56], %r1558;
$L__BB0_776:
	ld.shared.u32 	%r278, [%r5+33152];
	ld.shared.u32 	%r2306, [%r5+32896];
	setp.le.s32 	%p452, %r278, %r2306;
	setp.lt.s32 	%p453, %r2298, 1;
	or.pred  	%p454, %p452, %p453;
	@%p454 bra 	$L__BB0_784;
	cvt.u32.u64 	%r1560, %rd17;
	ld.param.u64 	%rd704, [%rd1+120];
	cvta.to.global.u64 	%rd193, %rd704;
	ld.param.u64 	%rd705, [%rd1+112];
	cvta.to.global.u64 	%rd194, %rd705;
	sub.s32 	%r1561, %r1560, %r2298;
	add.s32 	%r837, %r1561, %r826;
	and.b32  	%r838, %r2298, 3;
	setp.lt.u32 	%p455, %r2298, 4;
	mov.b32 	%r2304, 0;
	@%p455 bra 	$L__BB0_780;
	and.b32  	%r2304, %r2298, 2147483644;
	ld.shared.u32 	%r840, [%r5+512];
	mov.b32 	%r2302, 0;
$L__BB0_779:
	add.s32 	%r1563, %r2302, %r8;
	mul.wide.s32 	%rd706, %r1563, 4;
	add.s64 	%rd707, %rd193, %rd706;
	ld.global.u32 	%r1564, [%rd707];
	add.s32 	%r1565, %r1564, %r840;
	mul.wide.s32 	%rd708, %r1565, 20;
	add.s64 	%rd709, %rd1087, %rd708;
	ld.u32 	%r1566, [%rd709];
	add.s32 	%r1567, %r837, %r2302;
	mul.wide.s32 	%rd710, %r1567, 4;
	add.s64 	%rd711, %rd194, %rd710;
	st.global.u32 	[%rd711], %r1566;
	ld.global.u32 	%r1568, [%rd707+4];
	add.s32 	%r1569, %r1568, %r840;
	mul.wide.s32 	%rd712, %r1569, 20;
	add.s64 	%rd713, %rd1087, %rd712;
	ld.u32 	%r1570, [%rd713];
	st.global.u32 	[%rd711+4], %r1570;
	ld.global.u32 	%r1571, [%rd707+8];
	add.s32 	%r1572, %r1571, %r840;
	mul.wide.s32 	%rd714, %r1572, 20;
	add.s64 	%rd715, %rd1087, %rd714;
	ld.u32 	%r1573, [%rd715];
	st.global.u32 	[%rd711+8], %r1573;
	ld.global.u32 	%r1574, [%rd707+12];
	add.s32 	%r1575, %r1574, %r840;
	mul.wide.s32 	%rd716, %r1575, 20;
	add.s64 	%rd717, %rd1087, %rd716;
	ld.u32 	%r1576, [%rd717];
	st.global.u32 	[%rd711+12], %r1576;
	add.s32 	%r2302, %r2302, 4;
	setp.eq.s32 	%p456, %r2302, %r2304;
	@%p456 bra 	$L__BB0_780;
	bra.uni 	$L__BB0_779;
$L__BB0_780:
	setp.eq.s32 	%p457, %r838, 0;
	@%p457 bra 	$L__BB0_784;
	ld.shared.u32 	%r845, [%r5+512];
	add.s32 	%r1577, %r2304, %r8;
	mul.wide.s32 	%rd718, %r1577, 4;
	add.s64 	%rd197, %rd193, %rd718;
	ld.global.u32 	%r1578, [%rd197];
	add.s32 	%r1579, %r1578, %r845;
	mul.wide.s32 	%rd719, %r1579, 20;
	add.s64 	%rd720, %rd1087, %rd719;
	ld.u32 	%r1580, [%rd720];
	add.s32 	%r1581, %r837, %r2304;
	mul.wide.s32 	%rd721, %r1581, 4;
	add.s64 	%rd198, %rd194, %rd721;
	st.global.u32 	[%rd198], %r1580;
	setp.eq.s32 	%p458, %r838, 1;
	@%p458 bra 	$L__BB0_784;
	ld.global.u32 	%r1582, [%rd197+4];
	add.s32 	%r1583, %r1582, %r845;
	mul.wide.s32 	%rd722, %r1583, 20;
	add.s64 	%rd723, %rd1087, %rd722;
	ld.u32 	%r1584, [%rd723];
	st.global.u32 	[%rd198+4], %r1584;
	setp.eq.s32 	%p459, %r838, 2;
	@%p459 bra 	$L__BB0_784;
	ld.global.u32 	%r1585, [%rd197+8];
	add.s32 	%r1586, %r1585, %r845;
	mul.wide.s32 	%rd724, %r1586, 20;
	add.s64 	%rd725, %rd1087, %rd724;
	ld.u32 	%r1587, [%rd725];
	st.global.u32 	[%rd198+8], %r1587;
$L__BB0_784:
	setp.eq.s32 	%p670, %r3, 0;
	@%p670 bra 	$L__BB0_786;
	ld.shared.u32 	%r278, [%r5+33024];
	bra.uni 	$L__BB0_787;
$L__BB0_786:
	st.shared.u32 	[%r5+33024], %r278;
	ld.shared.u32 	%r1934, [%r5+33280];
	add.s32 	%r1935, %r1934, 1;
	st.shared.u32 	[%r5+33280], %r1935;
$L__BB0_787:
	setp.gt.s32 	%p671, %r278, 0;
	@%p671 bra 	$L__BB0_278;
$L__BB0_788:
	ld.shared.u32 	%r1936, [%r5+33280];
	and.b32  	%r1937, %r1936, 1;
	setp.eq.b32 	%p672, %r1937, 1;
	setp.ge.s32 	%p673, %r6, %r278;
	or.pred  	%p674, %p672, %p673;
	@%p674 bra 	$L__BB0_791;
	ld.param.u64 	%rd961, [%rd1+128];
	cvta.to.global.u64 	%rd199, %rd961;
	mov.u32 	%r2309, %r6;
$L__BB0_790:
	cvt.u32.u64 	%r1938, %rd17;
	ld.shared.u32 	%r1939, [%r5+512];
	add.s32 	%r1940, %r1939, %r2309;
	mul.wide.s32 	%rd962, %r1940, 20;
	add.s64 	%rd963, %rd1087, %rd962;
	add.s32 	%r1941, %r2309, %r1938;
	mul.wide.s32 	%rd964, %r1941, 20;
	add.s64 	%rd965, %rd199, %rd964;
	ld.global.u32 	%r1942, [%rd965];
	ld.global.u32 	%r1943, [%rd965+4];
	ld.global.u32 	%r1944, [%rd965+8];
	ld.global.u32 	%r1945, [%rd965+12];
	ld.global.u32 	%r1946, [%rd965+16];
	st.u32 	[%rd963], %r1942;
	st.u32 	[%rd963+4], %r1943;
	st.u32 	[%rd963+8], %r1944;
	st.u32 	[%rd963+12], %r1945;
	st.u32 	[%rd963+16], %r1946;
	add.s32 	%r2309, %r2309, 32;
	ld.shared.u32 	%r278, [%r5+33024];
	setp.lt.s32 	%p675, %r2309, %r278;
	@%p675 bra 	$L__BB0_790;
$L__BB0_791:
	setp.ne.s32 	%p677, %r3, 0;
	mov.pred 	%p743, 0;
	@%p677 bra 	$L__BB0_793;
	ld.shared.u32 	%r1947, [%r5+768];
	ld.shared.u32 	%r1948, [%r5+640];
	sub.s32 	%r1949, %r1947, %r1948;
	add.s32 	%r1950, %r1949, %r278;
	st.shared.u32 	[%r5+768], %r1950;
	st.shared.u32 	[%r5+640], %r278;
$L__BB0_793:
	ld.shared.u32 	%r1951, [%r5+512];
	cvt.s64.s32 	%rd200, %r1951;
	ld.param.u64 	%rd966, [%rd1+200];
	cvta.to.global.u64 	%rd967, %rd966;
	ld.global.u32 	%r1952, [%rd967];
	setp.lt.s32 	%p679, %r1951, %r1952;
	@%p679 bra 	$L__BB0_803;
	cvt.u32.u64 	%r1953, %rd200;
	setp.ge.s32 	%p681, %r6, %r1953;
	mov.pred 	%p744, 0;
	@%p681 bra 	$L__BB0_797;
	ld.param.u64 	%rd968, [%rd1+192];
	cvta.to.global.u64 	%rd969, %rd968;
	mul.wide.s32 	%rd970, %r1953, 4;
	add.s64 	%rd971, %rd969, %rd970;
	ld.global.u32 	%r855, [%rd971];
	mov.u32 	%r2311, %r6;
$L__BB0_796:
	mul.wide.s32 	%rd973, %r2311, 20;
	add.s64 	%rd974, %rd1087, %rd973;
	ld.u32 	%r1956, [%rd974+8];
	setp.lt.s32 	%p744, %r1956, %r855;
	setp.ge.s32 	%p682, %r1956, %r855;
	add.s32 	%r2311, %r2311, 32;
	setp.lt.s32 	%p683, %r2311, %r1953;
	and.pred  	%p684, %p682, %p683;
	@%p684 bra 	$L__BB0_796;
$L__BB0_797:
	mov.b32 	%r1957, -1;
	vote.sync.any.pred 	%p685, %p744, %r1957;
	@%p685 bra 	$L__BB0_803;
	ld.param.u64 	%rd975, [%rd1+336];
	cvta.to.global.u64 	%rd976, %rd975;
	ld.param.u64 	%rd977, [%rd1+328];
	cvta.to.global.u64 	%rd978, %rd977;
	shl.b64 	%rd979, %rd13, 3;
	add.s64 	%rd980, %rd978, %rd979;
	ld.global.u64 	%rd981, [%rd980];
	add.s64 	%rd982, %rd981, %rd15;
	shl.b64 	%rd983, %rd982, 3;
	add.s64 	%rd984, %rd976, %rd983;
	ld.global.u64 	%rd985, [%rd984];
	add.s64 	%rd201, %rd985, %rd14;
	@%p681 bra 	$L__BB0_801;
	ld.param.u64 	%rd986, [%rd1+344];
	cvta.to.global.u64 	%rd202, %rd986;
	mov.u32 	%r2312, %r6;
$L__BB0_800:
	cvt.u32.u64 	%r1960, %rd200;
	cvt.s64.s32 	%rd987, %r2312;
	mul.wide.s32 	%rd988, %r2312, 20;
	add.s64 	%rd989, %rd1087, %rd988;
	ld.u32 	%r1961, [%rd989];
	add.s64 	%rd990, %rd201, %rd987;
	shl.b64 	%rd991, %rd990, 2;
	add.s64 	%rd992, %rd202, %rd991;
	st.global.u32 	[%rd992], %r1961;
	add.s32 	%r2312, %r2312, 32;
	setp.lt.s32 	%p687, %r2312, %r1960;
	@%p687 bra 	$L__BB0_800;
$L__BB0_801:
	setp.ne.s32 	%p688, %r3, 0;
	@%p688 bra 	$L__BB0_803;
	ld.param.u64 	%rd993, [%rd1+328];
	cvta.to.global.u64 	%rd994, %rd993;
	mul.wide.s32 	%rd995, %r7, 8;
	add.s64 	%rd996, %rd994, %rd995;
	ld.global.u64 	%rd997, [%rd996];
	add.s64 	%rd998, %rd997, 1;
	st.global.u64 	[%rd996], %rd998;
	sub.s64 	%rd999, %rd201, %rd16;
	add.s64 	%rd1000, %rd999, %rd200;
	ld.param.u64 	%rd1001, [%rd1+336];
	cvta.to.global.u64 	%rd1002, %rd1001;
	mul.lo.s32 	%r1962, %r7, 500;
	cvt.s64.s32 	%rd1003, %r1962;
	add.s64 	%rd1004, %rd998, %rd1003;
	shl.b64 	%rd1005, %rd1004, 3;
	add.s64 	%rd1006, %rd1002, %rd1005;
	st.global.u64 	[%rd1006], %rd1000;
$L__BB0_803:
	@%p743 bra 	$L__BB0_830;
	ld.shared.u32 	%r860, [%r5+768];
	setp.lt.s32 	%p689, %r860, 1;
	@%p689 bra 	$L__BB0_824;
	add.s32 	%r861, %r860, -1;
	mov.b32 	%r2313, 0;
$L__BB0_806:
	and.b32  	%r1964, %r2313, 1;
	add.s32 	%r2314, %r1964, %r10;
	setp.ge.s32 	%p690, %r2314, %r861;
	@%p690 bra 	$L__BB0_823;
$L__BB0_807:
	mul.wide.s32 	%rd1007, %r2314, 20;
	add.s64 	%rd203, %rd1087, %rd1007;
	ld.u32 	%r865, [%rd203];
	ld.u32 	%r866, [%rd203+4];
	ld.u32 	%r867, [%rd203+8];
	ld.u32 	%r868, [%rd203+12];
	ld.u32 	%r869, [%rd203+16];
	ld.u32 	%r870, [%rd203+20];
	ld.u32 	%r1965, [%rd203+24];
	ld.u32 	%r872, [%rd203+28];
	ld.u32 	%r873, [%rd203+32];
	ld.u32 	%r874, [%rd203+36];
	setp.eq.s32 	%p691, %r866, 1;
	setp.ne.s32 	%p692, %r1965, 1;
	and.pred  	%p693, %p691, %p692;
	@%p693 bra 	$L__BB0_822;
	setp.eq.s32 	%p694, %r1965, 1;
	setp.ne.s32 	%p695, %r866, 1;
	and.pred  	%p696, %p695, %p694;
	@%p696 bra 	$L__BB0_821;
	setp.eq.s32 	%p697, %r866, 2;
	setp.ne.s32 	%p698, %r1965, 2;
	and.pred  	%p699, %p697, %p698;
	@%p699 bra 	$L__BB0_822;
	setp.eq.s32 	%p700, %r1965, 2;
	setp.ne.s32 	%p701, %r866, 2;
	and.pred  	%p702, %p701, %p700;
	@%p702 bra 	$L__BB0_821;
	setp.eq.s32 	%p703, %r866, 0;
	setp.ne.s32 	%p704, %r1965, 0;
	and.pred  	%p705, %p703, %p704;
	@%p705 bra 	$L__BB0_822;
	setp.eq.s32 	%p706, %r1965, 0;
	setp.ne.s32 	%p707, %r866, 0;
	and.pred  	%p708, %p707, %p706;
	@%p708 bra 	$L__BB0_821;
	setp.eq.s32 	%p709, %r866, 3;
	setp.ne.s32 	%p710, %r1965, 3;
	and.pred  	%p711, %p709, %p710;
	@%p711 bra 	$L__BB0_822;
	setp.eq.s32 	%p712, %r1965, 3;
	setp.ne.s32 	%p713, %r866, 3;
	and.pred  	%p714, %p713, %p712;
	@%p714 bra 	$L__BB0_821;
	setp.ne.s32 	%p716, %r1965, 0;
	and.pred  	%p717, %p703, %p716;
	setp.gt.s32 	%p718, %r867, %r872;
	or.pred  	%p719, %p717, %p718;
	@%p719 bra 	$L__BB0_822;
	setp.lt.s32 	%p720, %r867, %r872;
	@%p720 bra 	$L__BB0_821;
	setp.gt.s32 	%p721, %r868, %r873;
	@%p721 bra 	$L__BB0_822;
	setp.lt.s32 	%p722, %r868, %r873;
	@%p722 bra 	$L__BB0_821;
	setp.gt.s32 	%p723, %r869, %r874;
	@%p723 bra 	$L__BB0_822;
	setp.ge.s32 	%p724, %r869, %r874;
	setp.ge.s32 	%p725, %r865, %r870;
	and.pred  	%p726, %p724, %p725;
	@%p726 bra 	$L__BB0_822;
$L__BB0_821:
	st.u32 	[%rd203], %r870;
	st.u32 	[%rd203+4], %r1965;
	st.u32 	[%rd203+8], %r872;
	st.u32 	[%rd203+12], %r873;
	st.u32 	[%rd203+16], %r874;
	st.u32 	[%rd203+20], %r865;
	st.u32 	[%rd203+24], %r866;
	st.u32 	[%rd203+28], %r867;
	st.u32 	[%rd203+32], %r868;
	st.u32 	[%rd203+36], %r869;
$L__BB0_822:
	add.s32 	%r2314, %r2314, 64;
	setp.lt.s32 	%p727, %r2314, %r861;
	@%p727 bra 	$L__BB0_807;
$L__BB0_823:
	bar.warp.sync 	-1;
	add.s32 	%r2313, %r2313, 1;
	setp.ne.s32 	%p728, %r2313, %r860;
	@%p728 bra 	$L__BB0_806;
$L__BB0_824:
	ld.shared.u32 	%r1966, [%r5+640];
	setp.lt.s32 	%p729, %r1966, 1;
	@%p729 bra 	$L__BB0_830;
	ld.param.u64 	%rd1008, [%rd1+168];
	cvta.to.global.u64 	%rd1009, %rd1008;
	atom.global.exch.b32 	%r1967, [%rd1009], 0;
	ld.param.u64 	%rd1010, [%rd1+88];
	cvta.to.global.u64 	%rd1011, %rd1010;
	ld.param.u64 	%rd1012, [%rd1+80];
	cvta.to.global.u64 	%rd1013, %rd1012;
	shl.b64 	%rd1014, %rd13, 3;
	add.s64 	%rd1015, %rd1013, %rd1014;
	ld.global.u64 	%rd1016, [%rd1015];
	add.s64 	%rd1017, %rd1016, %rd14;
	shl.b64 	%rd1018, %rd1017, 3;
	add.s64 	%rd1019, %rd1011, %rd1018;
	ld.global.u64 	%rd1020, [%rd1019];
	mul.lo.s32 	%r1968, %r2, 50000;
	cvt.s64.s32 	%rd1021, %r1968;
	add.s64 	%rd204, %rd1020, %rd1021;
	ld.shared.u32 	%r1969, [%r5+768];
	cvt.s64.s32 	%rd205, %r1969;
	setp.ge.s32 	%p730, %r6, %r1969;
	@%p730 bra 	$L__BB0_828;
	ld.param.u64 	%rd1022, [%rd1+96];
	cvta.to.global.u64 	%rd206, %rd1022;
	mov.u32 	%r2315, %r6;
$L__BB0_827:
	cvt.u32.u64 	%r1970, %rd205;
	cvt.s64.s32 	%rd1023, %r2315;
	mul.wide.s32 	%rd1024, %r2315, 20;
	add.s64 	%rd1025, %rd1087, %rd1024;
	ld.u32 	%r1971, [%rd1025];
	add.s64 	%rd1026, %rd204, %rd1023;
	mad.lo.s64 	%rd1027, %rd1026, 20, %rd206;
	st.global.u32 	[%rd1027], %r1971;
	ld.u32 	%r1972, [%rd1025+4];
	st.global.u32 	[%rd1027+4], %r1972;
	ld.u32 	%r1973, [%rd1025+8];
	st.global.u32 	[%rd1027+8], %r1973;
	ld.u32 	%r1974, [%rd1025+12];
	st.global.u32 	[%rd1027+12], %r1974;
	mov.b32 	%r1975, 0;
	st.global.u32 	[%rd1027+16], %r1975;
	add.s32 	%r2315, %r2315, 32;
	setp.lt.s32 	%p731, %r2315, %r1970;
	@%p731 bra 	$L__BB0_827;
$L__BB0_828:
	setp.ne.s32 	%p732, %r3, 0;
	@%p732 bra 	$L__BB0_830;
	ld.param.u64 	%rd1028, [%rd1+80];
	cvta.to.global.u64 	%rd1029, %rd1028;
	mul.wide.s32 	%rd1030, %r7, 8;
	add.s64 	%rd1031, %rd1029, %rd1030;
	ld.global.u64 	%rd1032, [%rd1031];
	add.s64 	%rd1033, %rd1032, 1;
	st.global.u64 	[%rd1031], %rd1033;
	mul.lo.s32 	%r1976, %r7, 50000;
	cvt.s64.s32 	%rd1034, %r1976;
	sub.s64 	%rd1035, %rd204, %rd1034;
	add.s64 	%rd1036, %rd1035, %rd205;
	ld.param.u64 	%rd1037, [%rd1+88];
	cvta.to.global.u64 	%rd1038, %rd1037;
	add.s64 	%rd1039, %rd1033, %rd16;
	shl.b64 	%rd1040, %rd1039, 3;
	add.s64 	%rd1041, %rd1038, %rd1040;
	st.global.u64 	[%rd1041], %rd1036;
$L__BB0_830:
	add.s32 	%r2000, %r2000, 1;
	ld.shared.u32 	%r1977, [%r5+384];
	setp.lt.s32 	%p733, %r2000, %r1977;
	@%p733 bra 	$L__BB0_40;
$L__BB0_831:
	add.s32 	%r1990, %r1990, 704;
	cvt.s64.s32 	%rd1085, %r1990;
	ld.global.u64 	%rd1042, [%rd12];
	setp.gt.u64 	%p734, %rd1042, %rd1085;
	@%p734 bra 	$L__BB0_5;
$L__BB0_832:
	and.b32  	%r1978, %r1, 31;
	setp.ne.s32 	%p735, %r1978, 0;
	@%p735 bra 	$L__BB0_835;
	ld.param.u64 	%rd1043, [%rd1+160];
	cvta.to.global.u64 	%rd1044, %rd1043;
	ld.param.u64 	%rd1045, [%rd1+80];
	cvta.to.global.u64 	%rd1046, %rd1045;
	shr.s32 	%r1979, %r1, 5;
	mul.wide.s32 	%rd1047, %r1979, 8;
	add.s64 	%rd1048, %rd1046, %rd1047;
	ld.global.u32 	%r1980, [%rd1048];
	atom.global.add.u32 	%r1981, [%rd1044], %r1980;
	ld.param.u64 	%rd1049, [%rd1+352];
	cvta.to.global.u64 	%rd1050, %rd1049;
	ld.param.u64 	%rd1051, [%rd1+328];
	cvta.to.global.u64 	%rd1052, %rd1051;
	add.s64 	%rd1053, %rd1052, %rd1047;
	ld.global.u32 	%r1982, [%rd1053];
	atom.global.add.u32 	%r1983, [%rd1050], %r1982;
	setp.ne.s32 	%p736, %r1, 0;
	@%p736 bra 	$L__BB0_835;
	ld.param.u64 	%rd1054, [%rd1+56];
	cvta.to.global.u64 	%rd1055, %rd1054;
	ld.global.u64 	%rd1056, [%rd1055];
	add.s64 	%rd1057, %rd1056, 1;
	ld.param.u64 	%rd1058, [%rd1+208];
	cvta.to.global.u64 	%rd1059, %rd1058;
	st.global.u64 	[%rd1059], %rd1057;
	ld.param.u64 	%rd1060, [%rd1+64];
	cvta.to.global.u64 	%rd1061, %rd1060;
	ld.global.u64 	%rd1062, [%rd1055];
	shl.b64 	%rd1063, %rd1062, 3;
	add.s64 	%rd1064, %rd1061, %rd1063;
	ld.global.u64 	%rd1065, [%rd1064];
	ld.param.u64 	%rd1066, [%rd1+216];
	cvta.to.global.u64 	%rd1067, %rd1066;
	st.global.u64 	[%rd1067], %rd1065;
	ld.param.u64 	%rd1068, [%rd1+304];
	cvta.to.global.u64 	%rd1069, %rd1068;
	ld.global.u64 	%rd1070, [%rd1069];
	add.s64 	%rd1071, %rd1070, 1;
	ld.param.u64 	%rd1072, [%rd1+224];
	cvta.to.global.u64 	%rd1073, %rd1072;
	st.global.u64 	[%rd1073], %rd1071;
	ld.param.u64 	%rd1074, [%rd1+312];
	cvta.to.global.u64 	%rd1075, %rd1074;
	ld.global.u64 	%rd1076, [%rd1069];
	shl.b64 	%rd1077, %rd1076, 3;
	add.s64 	%rd1078, %rd1075, %rd1077;
	ld.global.u64 	%rd1079, [%rd1078];
	ld.param.u64 	%rd1080, [%rd1+232];
	cvta.to.global.u64 	%rd1081, %rd1080;
	st.global.u64 	[%rd1081], %rd1079;
$L__BB0_835:
	ret;

}
	// .globl	_Z16transfer_buffers8GPU_Data
.visible .entry _Z16transfer_buffers8GPU_Data(
	.param .align 8 .b8 _Z16transfer_buffers8GPU_Data_param_0[360]
)
{
	.reg .pred 	%p<32>;
	.reg .b32 	%r<200>;
	.reg .b64 	%rd<395>;
	// demoted variable
	.shared .align 8 .b8 _ZZ16transfer_buffers8GPU_DataE11tasks_write[256];
	// demoted variable
	.shared .align 4 .b8 _ZZ16transfer_buffers8GPU_DataE18tasks_offset_write[128];
	// demoted variable
	.shared .align 8 .b8 _ZZ16transfer_buffers8GPU_DataE13cliques_write[256];
	// demoted variable
	.shared .align 4 .b8 _ZZ16transfer_buffers8GPU_DataE20cliques_offset_write[128];
	// demoted variable
	.shared .align 4 .u32 _ZZ16transfer_buffers8GPU_DataE5twarp;
	// demoted variable
	.shared .align 4 .u32 _ZZ16transfer_buffers8GPU_DataE12toffsetwrite;
	// demoted variable
	.shared .align 4 .u32 _ZZ16transfer_buffers8GPU_DataE6twrite;
	// demoted variable
	.shared .align 4 .u32 _ZZ16transfer_buffers8GPU_DataE9tasks_end;
	mov.b64 	%rd109, _Z16transfer_buffers8GPU_Data_param_0;
	mov.u64 	%rd1, %rd109;
	mov.u32 	%r80, %ctaid.x;
	mov.u32 	%r81, %ntid.x;
	mov.u32 	%r1, %tid.x;
	mad.lo.s32 	%r2, %r80, %r81, %r1;
	shr.s32 	%r82, %r2, 31;
	shr.u32 	%r83, %r82, 27;
	add.s32 	%r84, %r2, %r83;
	shr.s32 	%r3, %r84, 5;
	ld.param.u64 	%rd110, [_Z16transfer_buffers8GPU_Data_param_0];
	cvta.to.global.u64 	%rd111, %rd110;
	ld.global.u64 	%rd112, [%rd111];
	and.b64  	%rd113, %rd112, 1;
	setp.eq.b64 	%p1, %rd113, 1;
	@%p1 bra 	$L__BB1_2;
	ld.param.u64 	%rd371, [%rd1+32];
	ld.param.u64 	%rd370, [%rd1+40];
	ld.param.u64 	%rd369, [%rd1+48];
	bra.uni 	$L__BB1_3;
$L__BB1_2:
	ld.param.u64 	%rd371, [%rd1+8];
	ld.param.u64 	%rd370, [%rd1+16];
	ld.param.u64 	%rd369, [%rd1+24];
$L__BB1_3:
	cvta.to.global.u64 	%rd11, %rd371;
	setp.ne.s32 	%p2, %r1, 0;
	@%p2 bra 	$L__BB1_17;
	mov.b32 	%r182, 0;
	st.shared.u32 	[_ZZ16transfer_buffers8GPU_DataE12toffsetwrite], %r182;
	st.shared.u32 	[_ZZ16transfer_buffers8GPU_DataE6twrite], %r182;
	ld.param.u64 	%rd114, [%rd1+80];
	cvta.to.global.u64 	%rd12, %rd114;
	ld.param.u64 	%rd115, [%rd1+88];
	cvta.to.global.u64 	%rd13, %rd115;
	mov.u32 	%r181, %r182;
	mov.u32 	%r180, %r182;
$L__BB1_5:
	cvt.s64.s32 	%rd116, %r181;
	mul.wide.u32 	%rd117, %r180, 8;
	add.s64 	%rd14, %rd12, %rd117;
	ld.global.u64 	%rd15, [%rd14];
	add.s64 	%rd118, %rd15, %rd116;
	setp.lt.u64 	%p3, %rd118, 704;
	mov.u32 	%r183, %r180;
	@%p3 bra 	$L__BB1_7;
$L__BB1_6:
	st.shared.u32 	[_ZZ16transfer_buffers8GPU_DataE5twarp], %r183;
	bra.uni 	$L__BB1_16;
$L__BB1_7:
	mul.lo.s32 	%r10, %r180, 5000;
	cvt.u64.u32 	%rd119, %r10;
	add.s64 	%rd120, %rd15, %rd119;
	shl.b64 	%rd121, %rd120, 3;
	add.s64 	%rd122, %rd13, %rd121;
	ld.global.u32 	%r86, [%rd122];
	add.s32 	%r182, %r182, %r86;
	st.shared.u32 	[_ZZ16transfer_buffers8GPU_DataE6twrite], %r182;
	cvt.u32.u64 	%r87, %rd15;
	add.s32 	%r181, %r181, %r87;
	st.shared.u32 	[_ZZ16transfer_buffers8GPU_DataE12toffsetwrite], %r181;
	add.s32 	%r183, %r180, 1;
	cvt.s64.s32 	%rd123, %r181;
	ld.global.u64 	%rd16, [%rd14+8];
	add.s64 	%rd124, %rd16, %rd123;
	setp.gt.u64 	%p4, %rd124, 703;
	@%p4 bra 	$L__BB1_6;
	add.s32 	%r88, %r10, 5000;
	cvt.u64.u32 	%rd125, %r88;
	add.s64 	%rd126, %rd16, %rd125;
	shl.b64 	%rd127, %rd126, 3;
	add.s64 	%rd128, %rd13, %rd127;
	ld.global.u32 	%r89, [%rd128];
	add.s32 	%r182, %r182, %r89;
	st.shared.u32 	[_ZZ16transfer_buffers8GPU_DataE6twrite], %r182;
	cvt.u32.u64 	%r90, %rd16;
	add.s32 	%r181, %r181, %r90;
	st.shared.u32 	[_ZZ16transfer_buffers8GPU_DataE12toffsetwrite], %r181;
	add.s32 	%r183, %r180, 2;
	cvt.s64.s32 	%rd129, %r181;
	ld.global.u64 	%rd17, [%rd14+16];
	add.s64 	%rd130, %rd17, %rd129;
	setp.gt.u64 	%p5, %rd130, 703;
	@%p5 bra 	$L__BB1_6;
	add.s32 	%r91, %r10, 10000;
	cvt.u64.u32 	%rd131, %r91;
	add.s64 	%rd132, %rd17, %rd131;
	shl.b64 	%rd133, %rd132, 3;
	add.s64 	%rd134, %rd13, %rd133;
	ld.global.u32 	%r92, [%rd134];
	add.s32 	%r182, %r182, %r92;
	st.shared.u32 	[_ZZ16transfer_buffers8GPU_DataE6twrite], %r182;
	cvt.u32.u64 	%r93, %rd17;
	add.s32 	%r181, %r181, %r93;
	st.shared.u32 	[_ZZ16transfer_buffers8GPU_DataE12toffsetwrite], %r181;
	add.s32 	%r183, %r180, 3;
	cvt.s64.s32 	%rd135, %r181;
	ld.global.u64 	%rd18, [%rd14+24];
	add.s64 	%rd136, %rd18, %rd135;
	setp.gt.u64 	%p6, %rd136, 703;
	@%p6 bra 	$L__BB1_6;
	add.s32 	%r94, %r10, 15000;
	cvt.u64.u32 	%rd137, %r94;
	add.s64 	%rd138, %rd18, %rd137;
	shl.b64 	%rd139, %rd138, 3;
	add.s64 	%rd140, %rd13, %rd139;
	ld.global.u32 	%r95, [%rd140];
	add.s32 	%r182, %r182, %r95;
	st.shared.u32 	[_ZZ16transfer_buffers8GPU_DataE6twrite], %r182;
	cvt.u32.u64 	%r96, %rd18;
	add.s32 	%r181, %r181, %r96;
	st.shared.u32 	[_ZZ16transfer_buffers8GPU_DataE12toffsetwrite], %r181;
	add.s32 	%r183, %r180, 4;
	cvt.s64.s32 	%rd141, %r181;
	ld.global.u64 	%rd19, [%rd14+32];
	add.s64 	%rd142, %rd19, %rd141;
	setp.gt.u64 	%p7, %rd142, 703;
	@%p7 bra 	$L__BB1_6;
	add.s32 	%r97, %r10, 20000;
	cvt.u64.u32 	%rd143, %r97;
	add.s64 	%rd144, %rd19, %rd143;
	shl.b64 	%rd145, %rd144, 3;
	add.s64 	%rd146, %rd13, %rd145;
	ld.global.u32 	%r98, [%rd146];
	add.s32 	%r182, %r182, %r98;
	st.shared.u32 	[_ZZ16transfer_buffers8GPU_DataE6twrite], %r182;
	cvt.u32.u64 	%r99, %rd19;
	add.s32 	%r181, %r181, %r99;
	st.shared.u32 	[_ZZ16transfer_buffers8GPU_DataE12toffsetwrite], %r181;
	add.s32 	%r183, %r180, 5;
	cvt.s64.s32 	%rd147, %r181;
	ld.global.u64 	%rd20, [%rd14+40];
	add.s64 	%rd148, %rd20, %rd147;
	setp.gt.u64 	%p8, %rd148, 703;
	@%p8 bra 	$L__BB1_6;
	add.s32 	%r100, %r10, 25000;
	cvt.u64.u32 	%rd149, %r100;
	add.s64 	%rd150, %rd20, %rd149;
	shl.b64 	%rd151, %rd150, 3;
	add.s64 	%rd152, %rd13, %rd151;
	ld.global.u32 	%r101, [%rd152];
	add.s32 	%r182, %r182, %r101;
	st.shared.u32 	[_ZZ16transfer_buffers8GPU_DataE6twrite], %r182;
	cvt.u32.u64 	%r102, %rd20;
	add.s32 	%r181, %r181, %r102;
	st.shared.u32 	[_ZZ16transfer_buffers8GPU_DataE12toffsetwrite], %r181;
	add.s32 	%r183, %r180, 6;
	cvt.s64.s32 	%rd153, %r181;
	ld.global.u64 	%rd21, [%rd14+48];
	add.s64 	%rd154, %rd21, %rd153;
	setp.gt.u64 	%p9, %rd154, 703;
	@%p9 bra 	$L__BB1_6;
	add.s32 	%r103, %r10, 30000;
	cvt.u64.u32 	%rd155, %r103;
	add.s64 	%rd156, %rd21, %rd155;
	shl.b64 	%rd157, %rd156, 3;
	add.s64 	%rd158, %rd13, %rd157;
	ld.global.u32 	%r104, [%rd158];
	add.s32 	%r182, %r182, %r104;
	st.shared.u32 	[_ZZ16transfer_buffers8GPU_DataE6twrite], %r182;
	cvt.u32.u64 	%r105, %rd21;
	add.s32 	%r181, %r181, %r105;
	st.shared.u32 	[_ZZ16transfer_buffers8GPU_DataE12toffsetwrite], %r181;
	add.s32 	%r183, %r180, 7;
	cvt.s64.s32 	%rd159, %r181;
	ld.global.u64 	%rd22, [%rd14+56];
	add.s64 	%rd160, %rd22, %rd159;
	setp.gt.u64 	%p10, %rd160, 703;
	@%p10 bra 	$L__BB1_6;
	add.s32 	%r106, %r10, 35000;
	cvt.u64.u32 	%rd161, %r106;
	add.s64 	%rd162, %rd22, %rd161;
	shl.b64 	%rd163, %rd162, 3;
	add.s64 	%rd164, %rd13, %rd163;
	ld.global.u32 	%r107, [%rd164];
	add.s32 	%r182, %r182, %r107;
	st.shared.u32 	[_ZZ16transfer_buffers8GPU_DataE6twrite], %r182;
	cvt.u32.u64 	%r108, %rd22;
	add.s32 	%r181, %r181, %r108;
	st.shared.u32 	[_ZZ16transfer_buffers8GPU_DataE12toffsetwrite], %r181;
	add.s32 	%r180, %r180, 8;
	setp.ne.s32 	%p11, %r180, 704;
	@%p11 bra 	$L__BB1_5;
	ld.shared.u32 	%r183, [_ZZ16transfer_buffers8GPU_DataE5twarp];
$L__BB1_16:
	cvta.to.global.u64 	%rd166, %rd115;
	mul.lo.s32 	%r109, %r183, 5000;
	sub.s32 	%r110, %r109, %r181;
	mul.wide.s32 	%rd167, %r110, 8;
	add.s64 	%rd168, %rd166, %rd167;
	ld.global.u32 	%r111, [%rd168+5632];
	add.s32 	%r112, %r182, %r111;
	st.shared.u32 	[_ZZ16transfer_buffers8GPU_DataE9tasks_end], %r112;
$L__BB1_17:
	shr.u32 	%r113, %r3, 27;
	add.s32 	%r114, %r3, %r113;
	and.b32  	%r115, %r114, -32;
	sub.s32 	%r116, %r3, %r115;
	bar.sync 	0;
	and.b32  	%r39, %r2, 31;
	setp.ne.s32 	%p12, %r39, 0;
	shl.b32 	%r117, %r116, 3;
	mov.u32 	%r118, _ZZ16transfer_buffers8GPU_DataE11tasks_write;
	add.s32 	%r40, %r118, %r117;
	shl.b32 	%r119, %r116, 2;
	mov.u32 	%r120, _ZZ16transfer_buffers8GPU_DataE18tasks_offset_write;
	add.s32 	%r41, %r120, %r119;
	mov.u32 	%r121, _ZZ16transfer_buffers8GPU_DataE13cliques_write;
	add.s32 	%r42, %r121, %r117;
	mov.u32 	%r122, _ZZ16transfer_buffers8GPU_DataE20cliques_offset_write;
	add.s32 	%r43, %r122, %r119;
	@%p12 bra 	$L__BB1_25;
	mov.b64 	%rd169, 0;
	st.shared.u64 	[%r40], %rd169;
	mov.b32 	%r123, 1;
	st.shared.u32 	[%r41], %r123;
	st.shared.u64 	[%r42], %rd169;
	st.shared.u32 	[%r43], %r123;
	shr.s32 	%r44, %r2, 5;
	setp.lt.s32 	%p13, %r44, 1;
	@%p13 bra 	$L__BB1_25;
	ld.param.u64 	%rd171, [%rd1+80];
	cvta.to.global.u64 	%rd23, %rd171;
	ld.param.u64 	%rd172, [%rd1+88];
	cvta.to.global.u64 	%rd24, %rd172;
	ld.param.u64 	%rd173, [%rd1+328];
	cvta.to.global.u64 	%rd25, %rd173;
	setp.lt.u32 	%p14, %r44, 4;
	mov.b32 	%r192, 0;
	mov.b32 	%r190, 1;
	mov.b64 	%rd384, 0;
	mov.u64 	%rd385, %rd384;
	mov.u32 	%r191, %r190;
	@%p14 bra 	$L__BB1_22;
	and.b32  	%r192, %r44, 2147483644;
	neg.s32 	%r187, %r192;
	add.s64 	%rd373, %rd23, 16;
	add.s64 	%rd372, %rd25, 16;
	mov.b32 	%r190, 1;
	mov.b64 	%rd381, 1500;
	mov.b64 	%rd380, 1000;
	mov.b64 	%rd379, 500;
	mov.b64 	%rd377, 15000;
	mov.b64 	%rd376, 10000;
	mov.b64 	%rd375, 5000;
	mov.b64 	%rd374, 0;
	ld.param.u64 	%rd190, [%rd1+336];
	mov.u64 	%rd378, %rd374;
	mov.u64 	%rd384, %rd374;
	mov.u64 	%rd385, %rd374;
$L__BB1_21:
	ld.global.u64 	%rd181, [%rd373+-16];
	cvt.u32.u64 	%r129, %rd181;
	add.s32 	%r130, %r191, %r129;
	st.shared.u32 	[%r41], %r130;
	add.s64 	%rd182, %rd181, %rd374;
	shl.b64 	%rd183, %rd182, 3;
	add.s64 	%rd184, %rd24, %rd183;
	ld.global.u64 	%rd185, [%rd184];
	add.s64 	%rd186, %rd385, %rd185;
	st.shared.u64 	[%r40], %rd186;
	ld.global.u64 	%rd187, [%rd372+-16];
	cvt.u32.u64 	%r131, %rd187;
	add.s32 	%r132, %r190, %r131;
	st.shared.u32 	[%r43], %r132;
	add.s64 	%rd188, %rd187, %rd378;
	shl.b64 	%rd189, %rd188, 3;
	cvta.to.global.u64 	%rd191, %rd190;
	add.s64 	%rd192, %rd191, %rd189;
	ld.global.u64 	%rd193, [%rd192];
	add.s64 	%rd194, %rd384, %rd193;
	st.shared.u64 	[%r42], %rd194;
	ld.global.u64 	%rd195, [%rd373+-8];
	cvt.u32.u64 	%r133, %rd195;
	add.s32 	%r134, %r130, %r133;
	st.shared.u32 	[%r41], %r134;
	add.s64 	%rd196, %rd195, %rd375;
	shl.b64 	%rd197, %rd196, 3;
	add.s64 	%rd198, %rd24, %rd197;
	ld.global.u64 	%rd199, [%rd198];
	add.s64 	%rd200, %rd186, %rd199;
	st.shared.u64 	[%r40], %rd200;
	ld.global.u64 	%rd201, [%rd372+-8];
	cvt.u32.u64 	%r135, %rd201;
	add.s32 	%r136, %r132, %r135;
	st.shared.u32 	[%r43], %r136;
	add.s64 	%rd202, %rd201, %rd379;
	shl.b64 	%rd203, %rd202, 3;
	add.s64 	%rd204, %rd191, %rd203;
	ld.global.u64 	%rd205, [%rd204];
	add.s64 	%rd206, %rd194, %rd205;
	st.shared.u64 	[%r42], %rd206;
	ld.global.u64 	%rd207, [%rd373];
	cvt.u32.u64 	%r137, %rd207;
	add.s32 	%r138, %r134, %r137;
	st.shared.u32 	[%r41], %r138;
	add.s64 	%rd208, %rd207, %rd376;
	shl.b64 	%rd209, %rd208, 3;
	add.s64 	%rd210, %rd24, %rd209;
	ld.global.u64 	%rd211, [%rd210];
	add.s64 	%rd212, %rd200, %rd211;
	st.shared.u64 	[%r40], %rd212;
	ld.global.u64 	%rd213, [%rd372];
	cvt.u32.u64 	%r139, %rd213;
	add.s32 	%r140, %r136, %r139;
	st.shared.u32 	[%r43], %r140;
	add.s64 	%rd214, %rd213, %rd380;
	shl.b64 	%rd215, %rd214, 3;
	add.s64 	%rd216, %rd191, %rd215;
	ld.global.u64 	%rd217, [%rd216];
	add.s64 	%rd218, %rd206, %rd217;
	st.shared.u64 	[%r42], %rd218;
	ld.global.u64 	%rd219, [%rd373+8];
	cvt.u32.u64 	%r141, %rd219;
	add.s32 	%r191, %r138, %r141;
	st.shared.u32 	[%r41], %r191;
	add.s64 	%rd220, %rd219, %rd377;
	shl.b64 	%rd221, %rd220, 3;
	add.s64 	%rd222, %rd24, %rd221;
	ld.global.u64 	%rd223, [%rd222];
	add.s64 	%rd385, %rd212, %rd223;
	st.shared.u64 	[%r40], %rd385;
	ld.global.u64 	%rd224, [%rd372+8];
	cvt.u32.u64 	%r142, %rd224;
	add.s32 	%r190, %r140, %r142;
	st.shared.u32 	[%r43], %r190;
	add.s64 	%rd225, %rd224, %rd381;
	shl.b64 	%rd226, %rd225, 3;
	add.s64 	%rd227, %rd191, %rd226;
	ld.global.u64 	%rd228, [%rd227];
	add.s64 	%rd384, %rd218, %rd228;
	st.shared.u64 	[%r42], %rd384;
	add.s32 	%r187, %r187, 4;
	add.s64 	%rd381, %rd381, 2000;
	add.s64 	%rd380, %rd380, 2000;
	add.s64 	%rd379, %rd379, 2000;
	add.s64 	%rd378, %rd378, 2000;
	add.s64 	%rd377, %rd377, 20000;
	add.s64 	%rd376, %rd376, 20000;
	add.s64 	%rd375, %rd375, 20000;
	add.s64 	%rd374, %rd374, 20000;
	add.s64 	%rd373, %rd373, 32;
	add.s64 	%rd372, %rd372, 32;
	setp.ne.s32 	%p15, %r187, 0;
	@%p15 bra 	$L__BB1_21;
$L__BB1_22:
	shr.u32 	%r143, %r2, 5;
	and.b32  	%r56, %r143, 3;
	setp.eq.s32 	%p16, %r56, 0;
	@%p16 bra 	$L__BB1_25;
	mul.lo.s32 	%r144, %r192, 500;
	cvt.u64.u32 	%rd389, %r144;
	mul.lo.s32 	%r145, %r192, 5000;
	cvt.u64.u32 	%rd388, %r145;
	mul.wide.u32 	%rd229, %r192, 8;
	ld.param.u64 	%rd230, [%rd1+328];
	cvta.to.global.u64 	%rd231, %rd230;
	add.s64 	%rd387, %rd231, %rd229;
	ld.param.u64 	%rd232, [%rd1+80];
	cvta.to.global.u64 	%rd233, %rd232;
	add.s64 	%rd386, %rd233, %rd229;
	neg.s32 	%r193, %r56;
	ld.param.u64 	%rd242, [%rd1+336];
$L__BB1_24:
	.pragma "nounroll";
	ld.global.u64 	%rd234, [%rd386];
	cvt.u32.u64 	%r146, %rd234;
	add.s32 	%r191, %r191, %r146;
	st.shared.u32 	[%r41], %r191;
	add.s64 	%rd235, %rd234, %rd388;
	shl.b64 	%rd236, %rd235, 3;
	add.s64 	%rd237, %rd24, %rd236;
	ld.global.u64 	%rd238, [%rd237];
	add.s64 	%rd385, %rd385, %rd238;
	st.shared.u64 	[%r40], %rd385;
	ld.global.u64 	%rd239, [%rd387];
	cvt.u32.u64 	%r147, %rd239;
	add.s32 	%r190, %r190, %r147;
	st.shared.u32 	[%r43], %r190;
	add.s64 	%rd240, %rd239, %rd389;
	shl.b64 	%rd241, %rd240, 3;
	cvta.to.global.u64 	%rd243, %rd242;
	add.s64 	%rd244, %rd243, %rd241;
	ld.global.u64 	%rd245, [%rd244];
	add.s64 	%rd384, %rd384, %rd245;
	st.shared.u64 	[%r42], %rd384;
	add.s64 	%rd389, %rd389, 500;
	add.s64 	%rd388, %rd388, 5000;
	add.s64 	%rd387, %rd387, 8;
	add.s64 	%rd386, %rd386, 8;
	add.s32 	%r193, %r193, 1;
	setp.ne.s32 	%p17, %r193, 0;
	@%p17 bra 	$L__BB1_24;
$L__BB1_25:
	bar.warp.sync 	-1;
	shr.s32 	%r148, %r2, 31;
	shr.u32 	%r149, %r148, 27;
	add.s32 	%r150, %r2, %r149;
	and.b32  	%r151, %r150, -32;
	sub.s32 	%r199, %r2, %r151;
	add.s32 	%r198, %r199, 1;
	cvt.s64.s32 	%rd393, %r198;
	ld.param.u64 	%rd246, [%rd1+80];
	cvta.to.global.u64 	%rd247, %rd246;
	mul.wide.s32 	%rd248, %r3, 8;
	add.s64 	%rd71, %rd247, %rd248;
	ld.global.u64 	%rd249, [%rd71];
	setp.lt.u64 	%p18, %rd249, %rd393;
	@%p18 bra 	$L__BB1_29;
	ld.param.u64 	%rd250, [%rd1+88];
	cvta.to.global.u64 	%rd72, %rd250;
	mul.lo.s32 	%r66, %r3, 5000;
	ld.shared.s32 	%rd73, [_ZZ16transfer_buffers8GPU_DataE9tasks_end];
	ld.param.u64 	%rd251, [%rd1+216];
	cvta.to.global.u64 	%rd74, %rd251;
	ld.param.u64 	%rd252, [%rd1+64];
	cvta.to.global.u64 	%rd75, %rd252;
	ld.param.u64 	%rd253, [%rd1+208];
	cvta.to.global.u64 	%rd76, %rd253;
	ld.shared.u32 	%r67, [%r41];
	cvta.to.global.u64 	%rd77, %rd370;
	mov.u32 	%r196, %r198;
$L__BB1_27:
	add.s32 	%r70, %r67, %r196;
	setp.gt.s32 	%p19, %r70, 705;
	@%p19 bra 	$L__BB1_33;
	add.s32 	%r154, %r196, %r66;
	mul.wide.s32 	%rd267, %r154, 8;
	add.s64 	%rd268, %rd72, %rd267;
	ld.global.u64 	%rd269, [%rd268];
	ld.shared.u64 	%rd270, [%r40];
	add.s64 	%rd271, %rd270, %rd269;
	add.s32 	%r155, %r70, -1;
	mul.wide.s32 	%rd272, %r155, 8;
	add.s64 	%rd273, %rd77, %rd272;
	st.global.u64 	[%rd273], %rd271;
	bra.uni 	$L__BB1_34;
$L__BB1_29:
	cvt.s64.s32 	%rd394, %r199;
	ld.param.u64 	%rd276, [%rd1+88];
	cvta.to.global.u64 	%rd79, %rd276;
	mul.lo.s32 	%r156, %r3, 5000;
	cvt.s64.s32 	%rd80, %r156;
	cvta.to.global.u64 	%rd278, %rd246;
	add.s64 	%rd81, %rd278, %rd248;
	ld.global.u64 	%rd280, [%rd81];
	add.s64 	%rd281, %rd280, %rd80;
	shl.b64 	%rd282, %rd281, 3;
	add.s64 	%rd283, %rd79, %rd282;
	ld.global.u64 	%rd284, [%rd283];
	setp.le.u64 	%p21, %rd284, %rd394;
	@%p21 bra 	$L__BB1_35;
	ld.param.u64 	%rd285, [%rd1+72];
	cvta.to.global.u64 	%rd82, %rd285;
	ld.param.u64 	%rd286, [%rd1+216];
	cvta.to.global.u64 	%rd83, %rd286;
	ld.param.u64 	%rd287, [%rd1+96];
	cvta.to.global.u64 	%rd84, %rd287;
	mul.lo.s32 	%r68, %r3, 50000;
	ld.shared.u64 	%rd85, [%r40];
	ld.shared.s32 	%rd86, [_ZZ16transfer_buffers8GPU_DataE9tasks_end];
	cvta.to.global.u64 	%rd87, %rd369;
	mov.u64 	%rd392, %rd394;
	mov.u32 	%r197, %r199;
$L__BB1_31:
	add.s64 	%rd96, %rd85, %rd392;
	setp.ge.u64 	%p22, %rd96, %rd86;
	@%p22 bra 	$L__BB1_44;
	mad.lo.s64 	%rd294, %rd96, 20, %rd87;
	add.s32 	%r163, %r197, %r68;
	mul.wide.s32 	%rd295, %r163, 20;
	add.s64 	%rd296, %rd84, %rd295;
	ld.global.u32 	%r164, [%rd296];
	ld.global.u32 	%r165, [%rd296+4];
	ld.global.u32 	%r166, [%rd296+8];
	ld.global.u32 	%r167, [%rd296+12];
	ld.global.u32 	%r168, [%rd296+16];
	st.global.u32 	[%rd294], %r164;
	st.global.u32 	[%rd294+4], %r165;
	st.global.u32 	[%rd294+8], %r166;
	st.global.u32 	[%rd294+12], %r167;
	st.global.u32 	[%rd294+16], %r168;
	bra.uni 	$L__BB1_45;
$L__BB1_33:
	add.s32 	%r152, %r196, %r66;
	mul.wide.s32 	%rd254, %r152, 8;
	add.s64 	%rd255, %rd72, %rd254;
	ld.global.u64 	%rd256, [%rd255];
	ld.shared.u64 	%rd257, [%r40];
	add.s64 	%rd258, %rd257, %rd256;
	sub.s64 	%rd259, %rd258, %rd73;
	ld.global.u64 	%rd260, [%rd74];
	add.s64 	%rd261, %rd259, %rd260;
	add.s32 	%r153, %r70, -706;
	cvt.s64.s32 	%rd262, %r153;
	ld.global.u64 	%rd263, [%rd76];
	add.s64 	%rd264, %rd263, %rd262;
	shl.b64 	%rd265, %rd264, 3;
	add.s64 	%rd266, %rd75, %rd265;
	st.global.u64 	[%rd266], %rd261;
$L__BB1_34:
	add.s32 	%r196, %r196, 32;
	cvt.s64.s32 	%rd274, %r196;
	ld.global.u64 	%rd275, [%rd71];
	setp.lt.u64 	%p20, %rd275, %rd274;
	@%p20 bra 	$L__BB1_29;
	bra.uni 	$L__BB1_27;
$L__BB1_35:
	ld.param.u64 	%rd302, [%rd1+328];
	cvta.to.global.u64 	%rd303, %rd302;
	add.s64 	%rd88, %rd303, %rd248;
	ld.global.u64 	%rd305, [%rd88];
	setp.lt.u64 	%p24, %rd305, %rd393;
	@%p24 bra 	$L__BB1_38;
	ld.param.u64 	%rd306, [%rd1+336];
	cvta.to.global.u64 	%rd89, %rd306;
	mul.lo.s32 	%r72, %r3, 500;
	ld.param.u64 	%rd307, [%rd1+232];
	cvta.to.global.u64 	%rd90, %rd307;
	ld.param.u64 	%rd308, [%rd1+312];
	cvta.to.global.u64 	%rd91, %rd308;
	ld.param.u64 	%rd309, [%rd1+224];
	cvta.to.global.u64 	%rd92, %rd309;
	ld.shared.u64 	%rd93, [%r42];
	ld.shared.s32 	%rd94, [%r43];
$L__BB1_37:
	add.s32 	%r169, %r198, %r72;
	mul.wide.s32 	%rd310, %r169, 8;
	add.s64 	%rd311, %rd89, %rd310;
	ld.global.u64 	%rd312, [%rd311];
	ld.global.u64 	%rd313, [%rd90];
	add.s64 	%rd314, %rd313, %rd312;
	add.s64 	%rd315, %rd314, %rd93;
	ld.global.u64 	%rd316, [%rd92];
	add.s64 	%rd317, %rd393, %rd316;
	add.s64 	%rd318, %rd317, %rd94;
	shl.b64 	%rd319, %rd318, 3;
	add.s64 	%rd320, %rd91, %rd319;
	st.global.u64 	[%rd320+-16], %rd315;
	add.s32 	%r198, %r198, 32;
	cvt.s64.s32 	%rd393, %r198;
	ld.global.u64 	%rd321, [%rd88];
	setp.lt.u64 	%p25, %rd321, %rd393;
	@%p25 bra 	$L__BB1_38;
	bra.uni 	$L__BB1_37;
$L__BB1_38:
	ld.param.u64 	%rd322, [%rd1+336];
	cvta.to.global.u64 	%rd98, %rd322;
	mul.lo.s32 	%r170, %r3, 500;
	cvt.s64.s32 	%rd99, %r170;
	cvta.to.global.u64 	%rd324, %rd302;
	add.s64 	%rd100, %rd324, %rd248;
	ld.global.u64 	%rd326, [%rd100];
	add.s64 	%rd327, %rd326, %rd99;
	shl.b64 	%rd328, %rd327, 3;
	add.s64 	%rd329, %rd98, %rd328;
	ld.global.u64 	%rd330, [%rd329];
	setp.le.u64 	%p26, %rd330, %rd394;
	@%p26 bra 	$L__BB1_41;
	ld.param.u64 	%rd331, [%rd1+344];
	cvta.to.global.u64 	%rd101, %rd331;
	ld.param.u64 	%rd332, [%rd1+320];
	cvta.to.global.u64 	%rd102, %rd332;
	ld.param.u64 	%rd333, [%rd1+232];
	cvta.to.global.u64 	%rd103, %rd333;
	ld.shared.u64 	%rd104, [%r42];
	cvt.u32.u64 	%r171, %rd80;
$L__BB1_40:
	add.s32 	%r172, %r199, %r171;
	mul.wide.s32 	%rd334, %r172, 4;
	add.s64 	%rd335, %rd101, %rd334;
	ld.global.u32 	%r173, [%rd335];
	ld.global.u64 	%rd336, [%rd103];
	add.s64 	%rd337, %rd336, %rd394;
	add.s64 	%rd338, %rd337, %rd104;
	shl.b64 	%rd339, %rd338, 2;
	add.s64 	%rd340, %rd102, %rd339;
	st.global.u32 	[%rd340], %r173;
	add.s32 	%r199, %r199, 32;
	cvt.s64.s32 	%rd394, %r199;
	ld.global.u64 	%rd341, [%rd100];
	add.s64 	%rd342, %rd341, %rd99;
	shl.b64 	%rd343, %rd342, 3;
	add.s64 	%rd344, %rd98, %rd343;
	ld.global.u64 	%rd345, [%rd344];
	setp.gt.u64 	%p27, %rd345, %rd394;
	@%p27 bra 	$L__BB1_40;
$L__BB1_41:
	setp.ne.s32 	%p28, %r2, 0;
	@%p28 bra 	$L__BB1_48;
	ld.param.u64 	%rd346, [%rd1+160];
	cvta.to.global.u64 	%rd347, %rd346;
	ld.global.u32 	%r79, [%rd347];
	setp.gt.s32 	%p30, %r79, 704;
	@%p30 bra 	$L__BB1_46;
	cvt.s64.s32 	%rd356, %r79;
	st.global.u64 	[%rd11], %rd356;
	bra.uni 	$L__BB1_47;
$L__BB1_44:
	ld.global.u64 	%rd288, [%rd83];
	add.s64 	%rd289, %rd96, %rd288;
	sub.s64 	%rd290, %rd289, %rd86;
	mad.lo.s64 	%rd291, %rd290, 20, %rd82;
	add.s32 	%r157, %r197, %r68;
	mul.wide.s32 	%rd292, %r157, 20;
	add.s64 	%rd293, %rd84, %rd292;
	ld.global.u32 	%r158, [%rd293];
	ld.global.u32 	%r159, [%rd293+4];
	ld.global.u32 	%r160, [%rd293+8];
	ld.global.u32 	%r161, [%rd293+12];
	ld.global.u32 	%r162, [%rd293+16];
	st.global.u32 	[%rd291], %r158;
	st.global.u32 	[%rd291+4], %r159;
	st.global.u32 	[%rd291+8], %r160;
	st.global.u32 	[%rd291+12], %r161;
	st.global.u32 	[%rd291+16], %r162;
$L__BB1_45:
	add.s32 	%r197, %r197, 32;
	cvt.s64.s32 	%rd392, %r197;
	ld.global.u64 	%rd297, [%rd81];
	add.s64 	%rd298, %rd297, %rd80;
	shl.b64 	%rd299, %rd298, 3;
	add.s64 	%rd300, %rd79, %rd299;
	ld.global.u64 	%rd301, [%rd300];
	setp.gt.u64 	%p23, %rd301, %rd392;
	@%p23 bra 	$L__BB1_31;
	bra.uni 	$L__BB1_35;
$L__BB1_46:
	mov.b64 	%rd348, 704;
	st.global.u64 	[%rd11], %rd348;
	cvta.to.global.u64 	%rd350, %rd346;
	ld.global.u32 	%r174, [%rd350];
	add.s32 	%r175, %r174, -704;
	cvt.s64.s32 	%rd351, %r175;
	ld.param.u64 	%rd352, [%rd1+56];
	cvta.to.global.u64 	%rd353, %rd352;
	ld.global.u64 	%rd354, [%rd353];
	add.s64 	%rd355, %rd354, %rd351;
	st.global.u64 	[%rd353], %rd355;
$L__BB1_47:
	ld.param.u64 	%rd357, [%rd1+352];
	cvta.to.global.u64 	%rd358, %rd357;
	ld.global.s32 	%rd359, [%rd358];
	ld.param.u64 	%rd360, [%rd1+304];
	cvta.to.global.u64 	%rd361, %rd360;
	ld.global.u64 	%rd362, [%rd361];
	add.s64 	%rd363, %rd362, %rd359;
	st.global.u64 	[%rd361], %rd363;
	cvta.to.global.u64 	%rd365, %rd346;
	mov.b32 	%r176, 0;
	st.global.u32 	[%rd365], %r176;
	st.global.u32 	[%rd358], %r176;
	bra.uni 	$L__BB1_49;
$L__BB1_48:
	setp.ne.s32 	%p29, %r39, 0;
	@%p29 bra 	$L__BB1_51;
$L__BB1_49:
	ld.shared.u64 	%rd366, [%r42];
	setp.lt.u64 	%p31, %rd366, 1000001;
	@%p31 bra 	$L__BB1_51;
	ld.param.u64 	%rd367, [%rd1+176];
	cvta.to.global.u64 	%rd368, %rd367;
	atom.global.exch.b32 	%r177, [%rd368], 1;
$L__BB1_51:
	ret;

}
	// .globl	_Z16fill_from_buffer8GPU_Data
.visible .entry _Z16fill_from_buffer8GPU_Data(
	.param .align 8 .b8 _Z16fill_from_buffer8GPU_Data_param_0[360]
)
{
	.reg .pred 	%p<16>;
	.reg .b32 	%r<51>;
	.reg .b64 	%rd<138>;

	mov.b64 	%rd29, _Z16fill_from_buffer8GPU_Data_param_0;
	mov.u64 	%rd1, %rd29;
	mov.u32 	%r18, %ctaid.x;
	mov.u32 	%r19, %ntid.x;
	mov.u32 	%r20, %tid.x;
	mad.lo.s32 	%r1, %r18, %r19, %r20;
	ld.param.u64 	%rd30, [_Z16fill_from_buffer8GPU_Data_param_0];
	cvta.to.global.u64 	%rd31, %rd30;
	ld.global.u64 	%rd32, [%rd31];
	and.b64  	%rd33, %rd32, 1;
	setp.eq.b64 	%p1, %rd33, 1;
	@%p1 bra 	$L__BB2_2;
	ld.param.u64 	%rd135, [%rd1+32];
	ld.param.u64 	%rd133, [%rd1+40];
	ld.param.u64 	%rd134, [%rd1+48];
	bra.uni 	$L__BB2_3;
$L__BB2_2:
	ld.param.u64 	%rd135, [%rd1+8];
	ld.param.u64 	%rd133, [%rd1+16];
	ld.param.u64 	%rd134, [%rd1+24];
$L__BB2_3:
	cvta.to.global.u64 	%rd11, %rd135;
	cvta.to.global.u64 	%rd12, %rd133;
	and.b32  	%r21, %r1, 31;
	setp.ne.s32 	%p2, %r21, 0;
	@%p2 bra 	$L__BB2_5;
	ld.param.u64 	%rd34, [%rd1+80];
	cvta.to.global.u64 	%rd35, %rd34;
	shr.s32 	%r22, %r1, 31;
	shr.u32 	%r23, %r22, 27;
	add.s32 	%r24, %r1, %r23;
	shr.s32 	%r25, %r24, 5;
	mul.wide.s32 	%rd36, %r25, 8;
	add.s64 	%rd37, %rd35, %rd36;
	mov.b64 	%rd38, 0;
	st.global.u64 	[%rd37], %rd38;
	ld.param.u64 	%rd39, [%rd1+328];
	cvta.to.global.u64 	%rd40, %rd39;
	add.s64 	%rd41, %rd40, %rd36;
	st.global.u64 	[%rd41], %rd38;
$L__BB2_5:
	ld.global.u64 	%rd42, [%rd11];
	setp.gt.u64 	%p3, %rd42, 703;
	@%p3 bra 	$L__BB2_20;
	ld.param.u64 	%rd43, [%rd1+56];
	cvta.to.global.u64 	%rd44, %rd43;
	ld.global.u64 	%rd45, [%rd44];
	setp.eq.s64 	%p4, %rd45, 0;
	@%p4 bra 	$L__BB2_20;
	ld.param.u64 	%rd46, [%rd1+168];
	cvta.to.global.u64 	%rd47, %rd46;
	atom.global.exch.b32 	%r26, [%rd47], 0;
	cvta.to.global.u64 	%rd49, %rd43;
	ld.global.u64 	%rd13, [%rd49];
	ld.global.u64 	%rd14, [%rd11];
	sub.s64 	%rd136, 704, %rd14;
	setp.ge.u64 	%p5, %rd13, %rd136;
	@%p5 bra 	$L__BB2_9;
	mov.u64 	%rd136, %rd13;
$L__BB2_9:
	cvt.u32.u64 	%r2, %rd136;
	ld.param.u64 	%rd50, [%rd1+64];
	cvta.to.global.u64 	%rd17, %rd50;
	cvta.to.global.u64 	%rd18, %rd43;
	ld.global.u64 	%rd52, [%rd18];
	cvt.s64.s32 	%rd19, %rd136;
	sub.s64 	%rd53, %rd52, %rd19;
	shl.b64 	%rd54, %rd53, 3;
	add.s64 	%rd55, %rd17, %rd54;
	ld.global.u64 	%rd20, [%rd55];
	shl.b64 	%rd56, %rd52, 3;
	add.s64 	%rd57, %rd17, %rd56;
	ld.global.u64 	%rd58, [%rd57];
	sub.s64 	%rd21, %rd58, %rd20;
	shl.b64 	%rd59, %rd14, 3;
	add.s64 	%rd60, %rd12, %rd59;
	ld.global.u64 	%rd22, [%rd60];
	setp.ge.s32 	%p6, %r1, %r2;
	@%p6 bra 	$L__BB2_15;
	add.s32 	%r49, %r1, 1;
	add.s32 	%r27, %r1, 22529;
	add.s32 	%r28, %r2, 1;
	max.s32 	%r29, %r27, %r28;
	sub.s32 	%r30, %r29, %r1;
	add.s32 	%r31, %r30, -22529;
	setp.ne.s32 	%p7, %r31, 0;
	selp.u32 	%r32, 1, 0, %p7;
	selp.s32 	%r33, -1, 0, %p7;
	add.s32 	%r34, %r31, %r33;
	mul.hi.u32 	%r35, %r34, -1171354717;
	shr.u32 	%r36, %r35, 14;
	add.s32 	%r4, %r36, %r32;
	and.b32  	%r37, %r4, 3;
	setp.eq.s32 	%p8, %r37, 3;
	@%p8 bra 	$L__BB2_14;
	add.s32 	%r38, %r4, 1;
	and.b32  	%r39, %r38, 3;
	neg.s32 	%r45, %r39;
	sub.s64 	%rd68, %rd22, %rd20;
	mov.u32 	%r46, %r1;
$L__BB2_12:
	.pragma "nounroll";
	cvt.s64.s32 	%rd61, %r49;
	ld.global.u64 	%rd62, [%rd18];
	sub.s64 	%rd63, %rd62, %rd19;
	add.s64 	%rd64, %rd63, %rd61;
	shl.b64 	%rd65, %rd64, 3;
	add.s64 	%rd66, %rd17, %rd65;
	ld.global.u64 	%rd67, [%rd66];
	add.s64 	%rd69, %rd68, %rd67;
	ld.global.u64 	%rd70, [%rd11];
	add.s64 	%rd71, %rd70, %rd61;
	shl.b64 	%rd72, %rd71, 3;
	add.s64 	%rd73, %rd12, %rd72;
	st.global.u64 	[%rd73], %rd69;
	add.s32 	%r49, %r49, 22528;
	add.s32 	%r46, %r46, 22528;
	add.s32 	%r45, %r45, 1;
	setp.ne.s32 	%p9, %r45, 0;
	@%p9 bra 	$L__BB2_12;
	add.s32 	%r49, %r46, 1;
$L__BB2_14:
	setp.lt.u32 	%p10, %r4, 3;
	@%p10 bra 	$L__BB2_15;
	bra.uni 	$L__BB2_23;
$L__BB2_15:
	mov.u64 	%rd23, %rd29;
	cvt.s64.s32 	%rd137, %r1;
	setp.le.u64 	%p12, %rd21, %rd137;
	@%p12 bra 	$L__BB2_18;
	ld.param.u64 	%rd117, [%rd23+72];
	cvta.to.global.u64 	%rd25, %rd117;
	cvta.to.global.u64 	%rd26, %rd134;
	mov.u32 	%r50, %r1;
$L__BB2_17:
	add.s64 	%rd118, %rd137, %rd22;
	mad.lo.s64 	%rd119, %rd118, 20, %rd26;
	add.s64 	%rd120, %rd137, %rd20;
	mad.lo.s64 	%rd121, %rd120, 20, %rd25;
	ld.global.u32 	%r40, [%rd121];
	ld.global.u32 	%r41, [%rd121+4];
	ld.global.u32 	%r42, [%rd121+8];
	ld.global.u32 	%r43, [%rd121+12];
	ld.global.u32 	%r44, [%rd121+16];
	st.global.u32 	[%rd119], %r40;
	st.global.u32 	[%rd119+4], %r41;
	st.global.u32 	[%rd119+8], %r42;
	st.global.u32 	[%rd119+12], %r43;
	st.global.u32 	[%rd119+16], %r44;
	add.s32 	%r50, %r50, 22528;
	cvt.s64.s32 	%rd137, %r50;
	setp.gt.u64 	%p13, %rd21, %rd137;
	@%p13 bra 	$L__BB2_17;
$L__BB2_18:
	setp.ne.s32 	%p14, %r1, 0;
	@%p14 bra 	$L__BB2_22;
	ld.global.u64 	%rd122, [%rd11];
	add.s64 	%rd123, %rd122, %rd19;
	st.global.u64 	[%rd11], %rd123;
	ld.param.u64 	%rd124, [%rd23+56];
	cvta.to.global.u64 	%rd125, %rd124;
	ld.global.u64 	%rd126, [%rd125];
	sub.s64 	%rd127, %rd126, %rd19;
	st.global.u64 	[%rd125], %rd127;
	bra.uni 	$L__BB2_21;
$L__BB2_20:
	setp.ne.s32 	%p15, %r1, 0;
	@%p15 bra 	$L__BB2_22;
$L__BB2_21:
	mov.u64 	%rd128, %rd29;
	ld.param.u64 	%rd129, [%rd128];
	cvta.to.global.u64 	%rd130, %rd129;
	ld.global.u64 	%rd131, [%rd130];
	add.s64 	%rd132, %rd131, 1;
	st.global.u64 	[%rd130], %rd132;
$L__BB2_22:
	ret;
$L__BB2_23:
	ld.global.u64 	%rd74, [%rd18];
	cvt.s64.s32 	%rd75, %r49;
	sub.s64 	%rd76, %rd75, %rd19;
	add.s64 	%rd77, %rd76, %rd74;
	shl.b64 	%rd78, %rd77, 3;
	add.s64 	%rd79, %rd17, %rd78;
	ld.global.u64 	%rd80, [%rd79];
	sub.s64 	%rd81, %rd22, %rd20;
	add.s64 	%rd82, %rd81, %rd80;
	ld.global.u64 	%rd83, [%rd11];
	add.s64 	%rd84, %rd83, %rd75;
	shl.b64 	%rd85, %rd84, 3;
	add.s64 	%rd86, %rd12, %rd85;
	st.global.u64 	[%rd86], %rd82;
	ld.global.u64 	%rd87, [%rd18];
	add.s64 	%rd88, %rd76, %rd87;
	shl.b64 	%rd89, %rd88, 3;
	add.s64 	%rd90, %rd17, %rd89;
	ld.global.u64 	%rd91, [%rd90+180224];
	add.s64 	%rd92, %rd81, %rd91;
	ld.global.u64 	%rd93, [%rd11];
	add.s64 	%rd94, %rd93, %rd75;
	shl.b64 	%rd95, %rd94, 3;
	add.s64 	%rd96, %rd12, %rd95;
	st.global.u64 	[%rd96+180224], %rd92;
	ld.global.u64 	%rd97, [%rd18];
	add.s64 	%rd98, %rd76, %rd97;
	shl.b64 	%rd99, %rd98, 3;
	add.s64 	%rd100, %rd17, %rd99;
	ld.global.u64 	%rd101, [%rd100+360448];
	add.s64 	%rd102, %rd81, %rd101;
	ld.global.u64 	%rd103, [%rd11];
	add.s64 	%rd104, %rd103, %rd75;
	shl.b64 	%rd105, %rd104, 3;
	add.s64 	%rd106, %rd12, %rd105;
	st.global.u64 	[%rd106+360448], %rd102;
	ld.global.u64 	%rd107, [%rd18];
	add.s64 	%rd108, %rd76, %rd107;
	shl.b64 	%rd109, %rd108, 3;
	add.s64 	%rd110, %rd17, %rd109;
	ld.global.u64 	%rd111, [%rd110+540672];
	add.s64 	%rd112, %rd81, %rd111;
	ld.global.u64 	%rd113, [%rd11];
	add.s64 	%rd114, %rd113, %rd75;
	shl.b64 	%rd115, %rd114, 3;
	add.s64 	%rd116, %rd12, %rd115;
	st.global.u64 	[%rd116+540672], %rd112;
	add.s32 	%r49, %r49, 90112;
	setp.gt.s32 	%p11, %r49, %r2;
	@%p11 bra 	$L__BB2_15;
	bra.uni 	$L__BB2_23;

}


// ===== COMPILED SASS (sm_100) =====

	.target	sm_100

	.elftype	@"ET_EXEC"


//--------------------- .note.nv.tkinfo           --------------------------
	.section	.note.nv.tkinfo,"",@"SHT_NOTE"
	.sectionflags	@"SHF_NOTE_NV_TKINFO"
	.tkinfo
        /*0018*/ 	.word	0x00000002
        /*0030*/ 	.string	""
        /*0030*/ 	.string	"ptxas"
        /*0030*/ 	.string	"Cuda compilation tools, release 13.0, V13.0.88"
        /*0030*/ 	.string	"Build cuda_13.0.r13.0/compiler.36424714_0"
        /*0030*/ 	.string	"-arch sm_100 -m 64 "



//--------------------- .note.nv.cuinfo           --------------------------
	.section	.note.nv.cuinfo,"",@"SHT_NOTE"
	.sectionflags	@"SHF_NOTE_NV_CUINFO"
        /*0018*/ 	.short	0x0002
        /*001a*/ 	.short	0x0064
        /*001c*/ 	.short	0x0082
	.zero		2


//--------------------- .nv.info                  --------------------------
	.section	.nv.info,"",@"SHT_CUDA_INFO"
	.align	4


	//----- nvinfo : EIATTR_REGCOUNT
	.align		4
        /*0000*/ 	.byte	0x04, 0x2f
        /*0002*/ 	.short	(.L_1 - .L_0)
	.align		4
.L_0:
        /*0004*/ 	.word	index@(_Z14d_expand_level8GPU_Data)
        /*0008*/ 	.word	0x00000030


	//----- nvinfo : EIATTR_FRAME_SIZE
	.align		4
.L_1:
        /*000c*/ 	.byte	0x04, 0x11
        /*000e*/ 	.short	(.L_3 - .L_2)
	.align		4
.L_2:
        /*0010*/ 	.word	index@($__internal_0_$__cuda_sm20_div_rn_f64_full)
        /*0014*/ 	.word	0x00000000


	//----- nvinfo : EIATTR_FRAME_SIZE
	.align		4
.L_3:
        /*0018*/ 	.byte	0x04, 0x11
        /*001a*/ 	.short	(.L_5 - .L_4)
	.align		4
.L_4:
        /*001c*/ 	.word	index@(_Z14d_expand_level8GPU_Data)
        /*0020*/ 	.word	0x00000000


	//----- nvinfo : EIATTR_REGCOUNT
	.align		4
.L_5:
        /*0024*/ 	.byte	0x04, 0x2f
        /*0026*/ 	.short	(.L_7 - .L_6)
	.align		4
.L_6:
        /*0028*/ 	.word	index@(_Z16transfer_buffers8GPU_Data)
        /*002c*/ 	.word	0x00000030


	//----- nvinfo : EIATTR_FRAME_SIZE
	.align		4
.L_7:
        /*0030*/ 	.byte	0x04, 0x11
        /*0032*/ 	.short	(.L_9 - .L_8)
	.align		4
.L_8:
        /*0034*/ 	.word	index@(_Z16transfer_buffers8GPU_Data)
        /*0038*/ 	.word	0x00000000


	//----- nvinfo : EIATTR_REGCOUNT
	.align		4
.L_9:
        /*003c*/ 	.byte	0x04, 0x2f
        /*003e*/ 	.short	(.L_11 - .L_10)
	.align		4
.L_10:
        /*0040*/ 	.word	index@(_Z16fill_from_buffer8GPU_Data)
        /*0044*/ 	.word	0x00000020


	//----- nvinfo : EIATTR_FRAME_SIZE
	.align		4
.L_11:
        /*0048*/ 	.byte	0x04, 0x11
        /*004a*/ 	.short	(.L_13 - .L_12)
	.align		4
.L_12:
        /*004c*/ 	.word	index@(_Z16fill_from_buffer8GPU_Data)
        /*0050*/ 	.word	0x00000000


	//----- nvinfo : EIATTR_MIN_STACK_SIZE
	.align		4
.L_13:
        /*0054*/ 	.byte	0x04, 0x12
        /*0056*/ 	.short	(.L_15 - .L_14)
	.align		4
.L_14:
        /*0058*/ 	.word	index@(_Z16fill_from_buffer8GPU_Data)
        /*005c*/ 	.word	0x00000000


	//----- nvinfo : EIATTR_MIN_STACK_SIZE
	.align		4
.L_15:
        /*0060*/ 	.byte	0x04, 0x12
        /*0062*/ 	.short	(.L_17 - .L_16)
	.align		4
.L_16:
        /*0064*/ 	.word	index@(_Z16transfer_buffers8GPU_Data)
        /*0068*/ 	.word	0x00000000


	//----- nvinfo : EIATTR_MIN_STACK_SIZE
	.align		4
.L_17:
        /*006c*/ 	.byte	0x04, 0x12
        /*006e*/ 	.short	(.L_19 - .L_18)
	.align		4
.L_18:
        /*0070*/ 	.word	index@(_Z14d_expand_level8GPU_Data)
        /*0074*/ 	.word	0x00000000
.L_19:


//--------------------- .nv.compat                --------------------------
	.section	.nv.compat,"",@"SHT_CUDA_COMPAT_INFO"
	.align	4
        /*0000*/ 	.byte	0x02, 0x09, 0x00, 0x00, 0x02, 0x02, 0x01, 0x00, 0x02, 0x05, 0x05, 0x00, 0x03, 0x07, 0x01, 0x01
        /*0010*/ 	.byte	0x02, 0x03, 0x00, 0x00, 0x02, 0x06, 0x01, 0x00, 0x04, 0x0b, 0x08, 0x00, 0x01, 0x00, 0x00, 0x00
        /*0020*/ 	.byte	0x00, 0x00, 0x00, 0x00


//--------------------- .nv.info._Z16fill_from_buffer8GPU_Data --------------------------
	.section	.nv.info._Z16fill_from_buffer8GPU_Data,"",@"SHT_CUDA_INFO"
	.sectionflags	@""
	.align	4


	//----- nvinfo : EIATTR_CUDA_API_VERSION
	.align		4
        /*0000*/ 	.byte	0x04, 0x37
        /*0002*/ 	.short	(.L_21 - .L_20)
.L_20:
        /*0004*/ 	.word	0x00000082


	//----- nvinfo : EIATTR_KPARAM_INFO
	.align		4
.L_21:
        /*0008*/ 	.byte	0x04, 0x17
        /*000a*/ 	.short	(.L_23 - .L_22)
.L_22:
        /*000c*/ 	.word	0x00000000
        /*0010*/ 	.short	0x0000
        /*0012*/ 	.short	0x0000
        /*0014*/ 	.byte	0x00, 0xf0, 0xa1, 0x05


	//----- nvinfo : EIATTR_SPARSE_MMA_MASK
	.align		4
.L_23:
        /*0018*/ 	.byte	0x03, 0x50
        /*001a*/ 	.short	0x0000


	//----- nvinfo : EIATTR_MAXREG_COUNT
	.align		4
        /*001c*/ 	.byte	0x03, 0x1b
        /*001e*/ 	.short	0x00ff


	//----- nvinfo : EIATTR_MERCURY_ISA_VERSION
	.align		4
        /*0020*/ 	.byte	0x03, 0x5f
        /*0022*/ 	.short	0x0101


	//----- nvinfo : EIATTR_VRC_CTA_INIT_COUNT
	.align		4
        /*0024*/ 	.byte	0x02, 0x4a
	.zero		1
	.zero		1


	//----- nvinfo : EIATTR_EXIT_INSTR_OFFSETS
	.align		4
        /*0028*/ 	.byte	0x04, 0x1c
        /*002a*/ 	.short	(.L_25 - .L_24)


	//   ....[0]....
.L_24:
        /*002c*/ 	.word	0x00000dc0


	//   ....[1]....
        /*0030*/ 	.word	0x00000e70


	//   ....[2]....
        /*0034*/ 	.word	0x00000ed0


	//----- nvinfo : EIATTR_CRS_STACK_SIZE
	.align		4
.L_25:
        /*0038*/ 	.byte	0x04, 0x1e
        /*003a*/ 	.short	(.L_27 - .L_26)
.L_26:
        /*003c*/ 	.word	0x00000000


	//----- nvinfo : EIATTR_CBANK_PARAM_SIZE
	.align		4
.L_27:
        /*0040*/ 	.byte	0x03, 0x19
        /*0042*/ 	.short	0x0168


	//----- nvinfo : EIATTR_PARAM_CBANK
	.align		4
        /*0044*/ 	.byte	0x04, 0x0a
        /*0046*/ 	.short	(.L_29 - .L_28)
	.align		4
.L_28:
        /*0048*/ 	.word	index@(.nv.constant0._Z16fill_from_buffer8GPU_Data)
        /*004c*/ 	.short	0x0380
        /*004e*/ 	.short	0x0168


	//----- nvinfo : EIATTR_SW_WAR
	.align		4
.L_29:
        /*0050*/ 	.byte	0x04, 0x36
        /*0052*/ 	.short	(.L_31 - .L_30)
.L_30:
        /*0054*/ 	.word	0x00000008
.L_31:


//--------------------- .nv.info._Z16transfer_buffers8GPU_Data --------------------------
	.section	.nv.info._Z16transfer_buffers8GPU_Data,"",@"SHT_CUDA_INFO"
	.sectionflags	@""
	.align	4


	//----- nvinfo : EIATTR_CUDA_API_VERSION
	.align		4
        /*0000*/ 	.byte	0x04, 0x37
        /*0002*/ 	.short	(.L_33 - .L_32)
.L_32:
        /*0004*/ 	.word	0x00000082


	//----- nvinfo : EIATTR_KPARAM_INFO
	.align		4
.L_33:
        /*0008*/ 	.byte	0x04, 0x17
        /*000a*/ 	.short	(.L_35 - .L_34)
.L_34:
        /*000c*/ 	.word	0x00000000
        /*0010*/ 	.short	0x0000
        /*0012*/ 	.short	0x0000
        /*0014*/ 	.byte	0x00, 0xf0, 0xa1, 0x05


	//----- nvinfo : EIATTR_SPARSE_MMA_MASK
	.align		4
.L_35:
        /*0018*/ 	.byte	0x03, 0x50
        /*001a*/ 	.short	0x0000


	//----- nvinfo : EIATTR_MAXREG_COUNT
	.align		4
        /*001c*/ 	.byte	0x03, 0x1b
        /*001e*/ 	.short	0x00ff


	//----- nvinfo : EIATTR_NUM_BARRIERS
	.align		4
        /*0020*/ 	.byte	0x02, 0x4c
        /*0022*/ 	.byte	0x01
	.zero		1


	//----- nvinfo : EIATTR_MERCURY_ISA_VERSION
	.align		4
        /*0024*/ 	.byte	0x03, 0x5f
        /*0026*/ 	.short	0x0101


	//----- nvinfo : EIATTR_COOP_GROUP_MASK_REGIDS
	.align		4
        /*0028*/ 	.byte	0x04, 0x29
        /*002a*/ 	.short	(.L_37 - .L_36)


	//   ....[0]....
.L_36:
        /*002c*/ 	.word	0xffffffff


	//----- nvinfo : EIATTR_COOP_GROUP_INSTR_OFFSETS
	.align		4
.L_37:
        /*0030*/ 	.byte	0x04, 0x28
        /*0032*/ 	.short	(.L_39 - .L_38)


	//   ....[0]....
.L_38:
        /*0034*/ 	.word	0x00001a60


	//----- nvinfo : EIATTR_VRC_CTA_INIT_COUNT
	.align		4
.L_39:
        /*0038*/ 	.byte	0x02, 0x4a
	.zero		1
	.zero		1


	//----- nvinfo : EIATTR_EXIT_INSTR_OFFSETS
	.align		4
        /*003c*/ 	.byte	0x04, 0x1c
        /*003e*/ 	.short	(.L_41 - .L_40)


	//   ....[0]....
.L_40:
        /*0040*/ 	.word	0x00002a20


	//   ....[1]....
        /*0044*/ 	.word	0x00002a70


	//   ....[2]....
        /*0048*/ 	.word	0x00002ab0


	//----- nvinfo : EIATTR_CRS_STACK_SIZE
	.align		4
.L_41:
        /*004c*/ 	.byte	0x04, 0x1e
        /*004e*/ 	.short	(.L_43 - .L_42)
.L_42:
        /*0050*/ 	.word	0x00000000


	//----- nvinfo : EIATTR_CBANK_PARAM_SIZE
	.align		4
.L_43:
        /*0054*/ 	.byte	0x03, 0x19
        /*0056*/ 	.short	0x0168


	//----- nvinfo : EIATTR_PARAM_CBANK
	.align		4
        /*0058*/ 	.byte	0x04, 0x0a
        /*005a*/ 	.short	(.L_45 - .L_44)
	.align		4
.L_44:
        /*005c*/ 	.word	index@(.nv.constant0._Z16transfer_buffers8GPU_Data)
        /*0060*/ 	.short	0x0380
        /*0062*/ 	.short	0x0168


	//----- nvinfo : EIATTR_SW_WAR
	.align		4
.L_45:
        /*0064*/ 	.byte	0x04, 0x36
        /*0066*/ 	.short	(.L_47 - .L_46)
.L_46:
        /*0068*/ 	.word	0x00000008
.L_47:


//--------------------- .nv.info._Z14d_expand_level8GPU_Data --------------------------
	.section	.nv.info._Z14d_expand_level8GPU_Data,"",@"SHT_CUDA_INFO"
	.sectionflags	@""
	.align	4


	//----- nvinfo : EIATTR_CUDA_API_VERSION
	.align		4
        /*0000*/ 	.byte	0x04, 0x37
        /*0002*/ 	.short	(.L_49 - .L_48)
.L_48:
        /*0004*/ 	.word	0x00000082


	//----- nvinfo : EIATTR_KPARAM_INFO
	.align		4
.L_49:
        /*0008*/ 	.byte	0x04, 0x17
        /*000a*/ 	.short	(.L_51 - .L_50)
.L_50:
        /*000c*/ 	.word	0x00000000
        /*0010*/ 	.short	0x0000
        /*0012*/ 	.short	0x0000
        /*0014*/ 	.byte	0x00, 0xf0, 0xa1, 0x05


	//----- nvinfo : EIATTR_SPARSE_MMA_MASK
	.align		4
.L_51:
        /*0018*/ 	.byte	0x03, 0x50
        /*001a*/ 	.short	0x0000


	//----- nvinfo : EIATTR_MAXREG_COUNT
	.align		4
        /*001c*/ 	.byte	0x03, 0x1b
        /*001e*/ 	.short	0x00ff


	//----- nvinfo : EIATTR_MERCURY_ISA_VERSION
	.align		4
        /*0020*/ 	.byte	0x03, 0x5f
        /*0022*/ 	.short	0x0101


	//----- nvinfo : EIATTR_INT_WARP_WIDE_INSTR_OFFSETS
	.align		4
        /*0024*/ 	.byte	0x04, 0x31
        /*0026*/ 	.short	(.L_53 - .L_52)


	//   ....[0]....
.L_52:
        /*0028*/ 	.word	0x000131f0


	//   ....[1]....
        /*002c*/ 	.word	0x00013230


	//   ....[2]....
        /*0030*/ 	.word	0x00013290


	//----- nvinfo : EIATTR_COOP_GROUP_MASK_REGIDS
	.align		4
.L_53:
        /*0034*/ 	.byte	0x04, 0x29
        /*0036*/ 	.short	(.L_55 - .L_54)


	//   ....[0]....
.L_54:
        /*0038*/ 	.word	0xffffffff


	//   ....[1]....
        /*003c*/ 	.word	0xffffffff


	//   ....[2]....
        /*0040*/ 	.word	0xffffffff


	//   ....[3]....
        /*0044*/ 	.word	0xffffffff


	//   ....[4]....
        /*0048*/ 	.word	0xffffffff


	//   ....[5]....
        /*004c*/ 	.word	0xffffffff


	//   ....[6]....
        /*0050*/ 	.word	0xffffffff


	//   ....[7]....
        /*0054*/ 	.word	0xffffffff


	//   ....[8]....
        /*0058*/ 	.word	0xffffffff


	//   ....[9]....
        /*005c*/ 	.word	0xffffffff


	//   ....[10]....
        /*0060*/ 	.word	0xffffffff


	//   ....[11]....
        /*0064*/ 	.word	0xffffffff


	//   ....[12]....
        /*0068*/ 	.word	0xffffffff


	//   ....[13]....
        /*006c*/ 	.word	0xffffffff


	//   ....[14]....
        /*0070*/ 	.word	0xffffffff


	//   ....[15]....
        /*0074*/ 	.word	0xffffffff


	//   ....[16]....
        /*0078*/ 	.word	0xffffffff


	//   ....[17]....
        /*007c*/ 	.word	0xffffffff


	//   ....[18]....
        /*0080*/ 	.word	0xffffffff


	//   ....[19]....
        /*0084*/ 	.word	0xffffffff


	//   ....[20]....
        /*0088*/ 	.word	0xffffffff


	//   ....[21]....
        /*008c*/ 	.word	0xffffffff


	//   ....[22]....
        /*0090*/ 	.word	0xffffffff


	//   ....[23]....
        /*0094*/ 	.word	0xffffffff


	//   ....[24]....
        /*0098*/ 	.word	0xffffffff


	//   ....[25]....
        /*009c*/ 	.word	0xffffffff


	//   ....[26]....
        /*00a0*/ 	.word	0xffffffff


	//   ....[27]....
        /*00a4*/ 	.word	0xffffffff


	//   ....[28]....
        /*00a8*/ 	.word	0xffffffff


	//   ....[29]....
        /*00ac*/ 	.word	0xffffffff


	//   ....[30]....
        /*00b0*/ 	.word	0xffffffff


	//   ....[31]....
        /*00b4*/ 	.word	0xffffffff


	//   ....[32]....
        /*00b8*/ 	.word	0xffffffff


	//   ....[33]....
        /*00bc*/ 	.word	0xffffffff


	//   ....[34]....
        /*00c0*/ 	.word	0xffffffff


	//   ....[35]....
        /*00c4*/ 	.word	0xffffffff


	//   ....[36]....
        /*00c8*/ 	.word	0xffffffff


	//   ....[37]....
        /*00cc*/ 	.word	0xffffffff


	//   ....[38]....
        /*00d0*/ 	.word	0xffffffff


	//   ....[39]....
        /*00d4*/ 	.word	0xffffffff


	//   ....[40]....
        /*00d8*/ 	.word	0xffffffff


	//   ....[41]....
        /*00dc*/ 	.word	0xffffffff


	//   ....[42]....
        /*00e0*/ 	.word	0xffffffff


	//   ....[43]....
        /*00e4*/ 	.word	0xffffffff


	//   ....[44]....
        /*00e8*/ 	.word	0xffffffff


	//   ....[45]....
        /*00ec*/ 	.word	0xffffffff


	//   ....[46]....
        /*00f0*/ 	.word	0xffffffff


	//   ....[47]....
        /*00f4*/ 	.word	0xffffffff


	//   ....[48]....
        /*00f8*/ 	.word	0xffffffff


	//   ....[49]....
        /*00fc*/ 	.word	0xffffffff


	//   ....[50]....
        /*0100*/ 	.word	0xffffffff


	//   ....[51]....
        /*0104*/ 	.word	0xffffffff


	//   ....[52]....
        /*0108*/ 	.word	0xffffffff


	//   ....[53]....
        /*010c*/ 	.word	0xffffffff


	//   ....[54]....
        /*0110*/ 	.word	0xffffffff


	//   ....[55]....
        /*0114*/ 	.word	0xffffffff


	//   ....[56]....
        /*0118*/ 	.word	0xffffffff


	//   ....[57]....
        /*011c*/ 	.word	0xffffffff


	//   ....[58]....
        /*0120*/ 	.word	0xffffffff


	//   ....[59]....
        /*0124*/ 	.word	0xffffffff


	//   ....[60]....
        /*0128*/ 	.word	0xffffffff


	//   ....[61]....
        /*012c*/ 	.word	0xffffffff


	//   ....[62]....
        /*0130*/ 	.word	0xffffffff


	//   ....[63]....
        /*0134*/ 	.word	0xffffffff


	//   ....[64]....
        /*0138*/ 	.word	0xffffffff


	//   ....[65]....
        /*013c*/ 	.word	0xffffffff


	//   ....[66]....
        /*0140*/ 	.word	0xffffffff


	//   ....[67]....
        /*0144*/ 	.word	0xffffffff


	//   ....[68]....
        /*0148*/ 	.word	0xffffffff


	//   ....[69]....
        /*014c*/ 	.word	0xffffffff


	//   ....[70]....
        /*0150*/ 	.word	0xffffffff


	//   ....[71]....
        /*0154*/ 	.word	0xffffffff


	//   ....[72]....
        /*0158*/ 	.word	0xffffffff


	//   ....[73]....
        /*015c*/ 	.word	0xffffffff


	//   ....[74]....
        /*0160*/ 	.word	0xffffffff


	//   ....[75]....
        /*0164*/ 	.word	0xffffffff


	//   ....[76]....
        /*0168*/ 	.word	0xffffffff


	//   ....[77]....
        /*016c*/ 	.word	0xffffffff


	//   ....[78]....
        /*0170*/ 	.word	0xffffffff


	//   ....[79]....
        /*0174*/ 	.word	0xffffffff


	//   ....[80]....
        /*0178*/ 	.word	0xffffffff


	//   ....[81]....
        /*017c*/ 	.word	0xffffffff


	//   ....[82]....
        /*0180*/ 	.word	0xffffffff


	//   ....[83]....
        /*0184*/ 	.word	0xffffffff


	//   ....[84]....
        /*0188*/ 	.word	0xffffffff


	//   ....[85]....
        /*018c*/ 	.word	0xffffffff


	//   ....[86]....
        /*0190*/ 	.word	0xffffffff


	//   ....[87]....
        /*0194*/ 	.word	0xffffffff


	//   ....[88]....
        /*0198*/ 	.word	0xffffffff


	//   ....[89]....
        /*019c*/ 	.word	0xffffffff


	//   ....[90]....
        /*01a0*/ 	.word	0xffffffff


	//   ....[91]....
        /*01a4*/ 	.word	0xffffffff


	//   ....[92]....
        /*01a8*/ 	.word	0xffffffff


	//   ....[93]....
        /*01ac*/ 	.word	0xffffffff


	//   ....[94]....
        /*01b0*/ 	.word	0xffffffff


	//   ....[95]....
        /*01b4*/ 	.word	0xffffffff


	//   ....[96]....
        /*01b8*/ 	.word	0xffffffff


	//   ....[97]....
        /*01bc*/ 	.word	0xffffffff


	//   ....[98]....
        /*01c0*/ 	.word	0xffffffff


	//   ....[99]....
        /*01c4*/ 	.word	0xffffffff


	//   ....[100]....
        /*01c8*/ 	.word	0xffffffff


	//   ....[101]....
        /*01cc*/ 	.word	0xffffffff


	//   ....[102]....
        /*01d0*/ 	.word	0xffffffff


	//   ....[103]....
        /*01d4*/ 	.word	0xffffffff


	//   ....[104]....
        /*01d8*/ 	.word	0xffffffff


	//   ....[105]....
        /*01dc*/ 	.word	0xffffffff


	//   ....[106]....
        /*01e0*/ 	.word	0xffffffff


	//   ....[107]....
        /*01e4*/ 	.word	0xffffffff


	//   ....[108]....
        /*01e8*/ 	.word	0xffffffff


	//   ....[109]....
        /*01ec*/ 	.word	0xffffffff


	//   ....[110]....
        /*01f0*/ 	.word	0xffffffff


	//   ....[111]....
        /*01f4*/ 	.word	0xffffffff


	//   ....[112]....
        /*01f8*/ 	.word	0xffffffff


	//   ....[113]....
        /*01fc*/ 	.word	0xffffffff


	//   ....[114]....
        /*0200*/ 	.word	0xffffffff


	//   ....[115]....
        /*0204*/ 	.word	0xffffffff


	//   ....[116]....
        /*0208*/ 	.word	0xffffffff


	//   ....[117]....
        /*020c*/ 	.word	0xffffffff


	//   ....[118]....
        /*0210*/ 	.word	0xffffffff


	//   ....[119]....
        /*0214*/ 	.word	0xffffffff


	//   ....[120]....
        /*0218*/ 	.word	0xffffffff


	//   ....[121]....
        /*021c*/ 	.word	0xffffffff


	//   ....[122]....
        /*0220*/ 	.word	0xffffffff


	//   ....[123]....
        /*0224*/ 	.word	0xffffffff


	//   ....[124]....
        /*0228*/ 	.word	0xffffffff


	//   ....[125]....
        /*022c*/ 	.word	0xffffffff


	//   ....[126]....
        /*0230*/ 	.word	0xffffffff


	//   ....[127]....
        /*0234*/ 	.word	0xffffffff


	//   ....[128]....
        /*0238*/ 	.word	0xffffffff


	//   ....[129]....
        /*023c*/ 	.word	0xffffffff


	//   ....[130]....
        /*0240*/ 	.word	0xffffffff


	//   ....[131]....
        /*0244*/ 	.word	0xffffffff


	//   ....[132]....
        /*0248*/ 	.word	0xffffffff


	//   ....[133]....
        /*024c*/ 	.word	0xffffffff


	//   ....[134]....
        /*0250*/ 	.word	0xffffffff


	//   ....[135]....
        /*0254*/ 	.word	0xffffffff


	//   ....[136]....
        /*0258*/ 	.word	0xffffffff


	//   ....[137]....
        /*025c*/ 	.word	0xffffffff


	//   ....[138]....
        /*0260*/ 	.word	0xffffffff


	//   ....[139]....
        /*0264*/ 	.word	0xffffffff


	//   ....[140]....
        /*0268*/ 	.word	0xffffffff


	//   ....[141]....
        /*026c*/ 	.word	0xffffffff


	//   ....[142]....
        /*0270*/ 	.word	0xffffffff


	//   ....[143]....
        /*0274*/ 	.word	0xffffffff


	//   ....[144]....
        /*0278*/ 	.word	0xffffffff


	//   ....[145]....
        /*027c*/ 	.word	0xffffffff


	//   ....[146]....
        /*0280*/ 	.word	0xffffffff


	//   ....[147]....
        /*0284*/ 	.word	0xffffffff


	//   ....[148]....
        /*0288*/ 	.word	0xffffffff


	//   ....[149]....
        /*028c*/ 	.word	0xffffffff


	//   ....[150]....
        /*0290*/ 	.word	0xffffffff


	//   ....[151]....
        /*0294*/ 	.word	0xffffffff


	//   ....[152]....
        /*0298*/ 	.word	0xffffffff


	//   ....[153]....
        /*029c*/ 	.word	0xffffffff


	//   ....[154]....
        /*02a0*/ 	.word	0xffffffff


	//   ....[155]....
        /*02a4*/ 	.word	0xffffffff


	//   ....[156]....
        /*02a8*/ 	.word	0xffffffff


	//   ....[157]....
        /*02ac*/ 	.word	0x05000012


	//   ....[158]....
        /*02b0*/ 	.word	0x05000012


	//   ....[159]....
        /*02b4*/ 	.word	0x05000012


	//   ....[160]....
        /*02b8*/ 	.word	0x05000012


	//   ....[161]....
        /*02bc*/ 	.word	0x05000012


	//   ....[162]....
        /*02c0*/ 	.word	0x05000012


	//   ....[163]....
        /*02c4*/ 	.word	0x05000012


	//   ....[164]....
        /*02c8*/ 	.word	0x05000012


	//   ....[165]....
        /*02cc*/ 	.word	0x05000012


	//   ....[166]....
        /*02d0*/ 	.word	0x05000012


	//   ....[167]....
        /*02d4*/ 	.word	0x05000012


	//   ....[168]....
        /*02d8*/ 	.word	0x05000012


	//   ....[169]....
        /*02dc*/ 	.word	0x05000012


	//   ....[170]....
        /*02e0*/ 	.word	0x05000012


	//   ....[171]....
        /*02e4*/ 	.word	0x05000012


	//   ....[172]....
        /*02e8*/ 	.word	0x05000012


	//   ....[173]....
        /*02ec*/ 	.word	0x05000012


	//   ....[174]....
        /*02f0*/ 	.word	0x05000012


	//   ....[175]....
        /*02f4*/ 	.word	0x05000012


	//   ....[176]....
        /*02f8*/ 	.word	0x05000012


	//   ....[177]....
        /*02fc*/ 	.word	0x05000012


	//   ....[178]....
        /*0300*/ 	.word	0x05000012


	//   ....[179]....
        /*0304*/ 	.word	0x05000012


	//   ....[180]....
        /*0308*/ 	.word	0x05000012


	//   ....[181]....
        /*030c*/ 	.word	0x05000012


	//   ....[182]....
        /*0310*/ 	.word	0x05000012


	//   ....[183]....
        /*0314*/ 	.word	0x05000012


	//   ....[184]....
        /*0318*/ 	.word	0x05000012


	//   ....[185]....
        /*031c*/ 	.word	0x05000012


	//   ....[186]....
        /*0320*/ 	.word	0x05000012


	//   ....[187]....
        /*0324*/ 	.word	0x05000012


	//   ....[188]....
        /*0328*/ 	.word	0x05000012


	//   ....[189]....
        /*032c*/ 	.word	0x05000012


	//   ....[190]....
        /*0330*/ 	.word	0x05000012


	//   ....[191]....
        /*0334*/ 	.word	0x05000012


	//   ....[192]....
        /*0338*/ 	.word	0x05000012


	//   ....[193]....
        /*033c*/ 	.word	0x05000012


	//   ....[194]....
        /*0340*/ 	.word	0x05000012


	//   ....[195]....
        /*0344*/ 	.word	0x05000012


	//   ....[196]....
        /*0348*/ 	.word	0x05000012


	//   ....[197]....
        /*034c*/ 	.word	0x05000012


	//   ....[198]....
        /*0350*/ 	.word	0x05000012


	//   ....[199]....
        /*0354*/ 	.word	0x05000012


	//   ....[200]....
        /*0358*/ 	.word	0x05000012


	//   ....[201]....
        /*035c*/ 	.word	0x05000012


	//   ....[202]....
        /*0360*/ 	.word	0x05000012


	//   ....[203]....
        /*0364*/ 	.word	0x05000012


	//   ....[204]....
        /*0368*/ 	.word	0x05000012


	//   ....[205]....
        /*036c*/ 	.word	0x05000012


	//   ....[206]....
        /*0370*/ 	.word	0x05000012


	//   ....[207]....
        /*0374*/ 	.word	0x05000012


	//   ....[208]....
        /*0378*/ 	.word	0x05000012


	//   ....[209]....
        /*037c*/ 	.word	0x05000012


	//   ....[210]....
        /*0380*/ 	.word	0x05000012


	//   ....[211]....
        /*0384*/ 	.word	0x05000012


	//   ....[212]....
        /*0388*/ 	.word	0x05000012


	//   ....[213]....
        /*038c*/ 	.word	0x05000012


	//   ....[214]....
        /*0390*/ 	.word	0x05000012


	//   ....[215]....
        /*0394*/ 	.word	0x05000012


	//   ....[216]....
        /*0398*/ 	.word	0x05000012


	//   ....[217]....
        /*039c*/ 	.word	0x05000012


	//   ....[218]....
        /*03a0*/ 	.word	0x05000012


	//   ....[219]....
        /*03a4*/ 	.word	0x05000012


	//   ....[220]....
        /*03a8*/ 	.word	0x05000012


	//   ....[221]....
        /*03ac*/ 	.word	0x05000012


	//   ....[222]....
        /*03b0*/ 	.word	0x05000012


	//   ....[223]....
        /*03b4*/ 	.word	0x05000012


	//   ....[224]....
        /*03b8*/ 	.word	0x05000012


	//   ....[225]....
        /*03bc*/ 	.word	0x05000012


	//   ....[226]....
        /*03c0*/ 	.word	0x05000012


	//   ....[227]....
        /*03c4*/ 	.word	0x05000012


	//   ....[228]....
        /*03c8*/ 	.word	0x05000012


	//   ....[229]....
        /*03cc*/ 	.word	0x05000012


	//   ....[230]....
        /*03d0*/ 	.word	0x05000012


	//   ....[231]....
        /*03d4*/ 	.word	0x05000012


	//   ....[232]....
        /*03d8*/ 	.word	0x05000012


	//   ....[233]....
        /*03dc*/ 	.word	0x05000012


	//   ....[234]....
        /*03e0*/ 	.word	0x05000012


	//   ....[235]....
        /*03e4*/ 	.word	0x05000012


	//   ....[236]....
        /*03e8*/ 	.word	0x05000012


	//   ....[237]....
        /*03ec*/ 	.word	0x05000012


	//   ....[238]....
        /*03f0*/ 	.word	0x05000012


	//   ....[239]....
        /*03f4*/ 	.word	0x05000012


	//   ....[240]....
        /*03f8*/ 	.word	0x05000012


	//   ....[241]....
        /*03fc*/ 	.word	0x05000012


	//   ....[242]....
        /*0400*/ 	.word	0x05000012


	//   ....[243]....
        /*0404*/ 	.word	0x05000012


	//   ....[244]....
        /*0408*/ 	.word	0x05000012


	//   ....[245]....
        /*040c*/ 	.word	0x05000012


	//   ....[246]....
        /*0410*/ 	.word	0x05000012


	//   ....[247]....
        /*0414*/ 	.word	0x05000012


	//   ....[248]....
        /*0418*/ 	.word	0x05000012


	//   ....[249]....
        /*041c*/ 	.word	0x05000012


	//   ....[250]....
        /*0420*/ 	.word	0x05000012


	//   ....[251]....
        /*0424*/ 	.word	0x05000012


	//   ....[252]....
        /*0428*/ 	.word	0x05000012


	//   ....[253]....
        /*042c*/ 	.word	0x05000012


	//   ....[254]....
        /*0430*/ 	.word	0x05000012


	//   ....[255]....
        /*0434*/ 	.word	0x05000012


	//   ....[0]....
        /*0438*/ 	.word	0x05000012


	//   ....[1]....
        /*043c*/ 	.word	0x05000012


	//   ....[2]....
        /*0440*/ 	.word	0x05000012


	//   ....[3]....
        /*0444*/ 	.word	0x05000012


	//   ....[4]....
        /*0448*/ 	.word	0x05000012


	//   ....[5]....
        /*044c*/ 	.word	0x05000012


	//   ....[6]....
        /*0450*/ 	.word	0x05000012


	//   ....[7]....
        /*0454*/ 	.word	0x05000012


	//   ....[8]....
        /*0458*/ 	.word	0x05000012


	//   ....[9]....
        /*045c*/ 	.word	0x05000012


	//   ....[10]....
        /*0460*/ 	.word	0x05000012


	//   ....[11]....
        /*0464*/ 	.word	0x05000012


	//   ....[12]....
        /*0468*/ 	.word	0x05000012


	//   ....[13]....
        /*046c*/ 	.word	0x05000012


	//   ....[14]....
        /*0470*/ 	.word	0x05000012


	//   ....[15]....
        /*0474*/ 	.word	0x05000012


	//   ....[16]....
        /*0478*/ 	.word	0x05000012


	//   ....[17]....
        /*047c*/ 	.word	0x05000012


	//   ....[18]....
        /*0480*/ 	.word	0x05000012


	//   ....[19]....
        /*0484*/ 	.word	0x05000012


	//   ....[20]....
        /*0488*/ 	.word	0x05000012


	//   ....[21]....
        /*048c*/ 	.word	0x05000012


	//   ....[22]....
        /*0490*/ 	.word	0x05000012


	//   ....[23]....
        /*0494*/ 	.word	0x05000012


	//   ....[24]....
        /*0498*/ 	.word	0x05000012


	//   ....[25]....
        /*049c*/ 	.word	0x05000012


	//   ....[26]....
        /*04a0*/ 	.word	0x05000012


	//   ....[27]....
        /*04a4*/ 	.word	0x05000012


	//   ....[28]....
        /*04a8*/ 	.word	0x05000012


	//   ....[29]....
        /*04ac*/ 	.word	0x05000012


	//   ....[30]....
        /*04b0*/ 	.word	0x05000012


	//   ....[31]....
        /*04b4*/ 	.word	0x05000012


	//   ....[32]....
        /*04b8*/ 	.word	0x05000012


	//   ....[33]....
        /*04bc*/ 	.word	0x05000012


	//   ....[34]....
        /*04c0*/ 	.word	0x05000012


	//   ....[35]....
        /*04c4*/ 	.word	0x05000012


	//   ....[36]....
        /*04c8*/ 	.word	0x05000012


	//   ....[37]....
        /*04cc*/ 	.word	0x05000012


	//   ....[38]....
        /*04d0*/ 	.word	0x05000012


	//   ....[39]....
        /*04d4*/ 	.word	0x05000012


	//   ....[40]....
        /*04d8*/ 	.word	0x05000012


	//   ....[41]....
        /*04dc*/ 	.word	0x05000012


	//   ....[42]....
        /*04e0*/ 	.word	0x05000012


	//   ....[43]....
        /*04e4*/ 	.word	0x05000012


	//   ....[44]....
        /*04e8*/ 	.word	0x05000012


	//   ....[45]....
        /*04ec*/ 	.word	0x05000012


	//   ....[46]....
        /*04f0*/ 	.word	0x05000012


	//   ....[47]....
        /*04f4*/ 	.word	0x05000012


	//   ....[48]....
        /*04f8*/ 	.word	0x05000012


	//   ....[49]....
        /*04fc*/ 	.word	0x05000012


	//   ....[50]....
        /*0500*/ 	.word	0x05000012


	//   ....[51]....
        /*0504*/ 	.word	0x05000012


	//   ....[52]....
        /*0508*/ 	.word	0x05000012


	//   ....[53]....
        /*050c*/ 	.word	0x05000012


	//   ....[54]....
        /*0510*/ 	.word	0x05000012


	//   ....[55]....
        /*0514*/ 	.word	0x05000012


	//   ....[56]....
        /*0518*/ 	.word	0x05000012


	//   ....[57]....
        /*051c*/ 	.word	0x05000012


	//----- nvinfo : EIATTR_COOP_GROUP_INSTR_OFFSETS
	.align		4
.L_55:
        /*0520*/ 	.byte	0x04, 0x28
        /*0522*/ 	.short	(.L_57 - .L_56)


	//   ....[0]....
.L_56:
        /*0524*/ 	.word	0x00000580


	//   ....[1]....
        /*0528*/ 	.word	0x00000760


	//   ....[2]....
        /*052c*/ 	.word	0x00000d00


	//   ....[3]....
        /*0530*/ 	.word	0x00000f50


	//   ....[4]....
        /*0534*/ 	.word	0x000014e0


	//   ....[5]....
        /*0538*/ 	.word	0x00001a70


	//   ....[6]....
        /*053c*/ 	.word	0x00001c10


	//   ....[7]....
        /*0540*/ 	.word	0x00002250


	//   ....[8]....
        /*0544*/ 	.word	0x00002310


	//   ....[9]....
        /*0548*/ 	.word	0x000026a0


	//   ....[10]....
        /*054c*/ 	.word	0x000027c0


	//   ....[11]....
        /*0550*/ 	.word	0x00002c00


	//   ....[12]....
        /*0554*/ 	.word	0x00002c10


	//   ....[13]....
        /*0558*/ 	.word	0x00002c20


	//   ....[14]....
        /*055c*/ 	.word	0x00002c30


	//   ....[15]....
        /*0560*/ 	.word	0x00002c40


	//   ....[16]....
        /*0564*/ 	.word	0x00002c60


	//   ....[17]....
        /*0568*/ 	.word	0x00002c80


	//   ....[18]....
        /*056c*/ 	.word	0x00002c90


	//   ....[19]....
        /*0570*/ 	.word	0x00002cc0


	//   ....[20]....
        /*0574*/ 	.word	0x00002cf0


	//   ....[21]....
        /*0578*/ 	.word	0x00002d20


	//   ....[22]....
        /*057c*/ 	.word	0x00002d60


	//   ....[23]....
        /*0580*/ 	.word	0x00003090


	//   ....[24]....
        /*0584*/ 	.word	0x00003290


	//   ....[25]....
        /*0588*/ 	.word	0x000034f0


	//   ....[26]....
        /*058c*/ 	.word	0x000036a0


	//   ....[27]....
        /*0590*/ 	.word	0x000036d0


	//   ....[28]....
        /*0594*/ 	.word	0x000036f0


	//   ....[29]....
        /*0598*/ 	.word	0x00003710


	//   ....[30]....
        /*059c*/ 	.word	0x00003730


	//   ....[31]....
        /*05a0*/ 	.word	0x00003760


	//   ....[32]....
        /*05a4*/ 	.word	0x000038e0


	//   ....[33]....
        /*05a8*/ 	.word	0x00003a70


	//   ....[34]....
        /*05ac*/ 	.word	0x00003c00


	//   ....[35]....
        /*05b0*/ 	.word	0x00003d90


	//   ....[36]....
        /*05b4*/ 	.word	0x00003f20


	//   ....[37]....
        /*05b8*/ 	.word	0x000040b0


	//   ....[38]....
        /*05bc*/ 	.word	0x00004240


	//   ....[39]....
        /*05c0*/ 	.word	0x000043d0


	//   ....[40]....
        /*05c4*/ 	.word	0x000053b0


	//   ....[41]....
        /*05c8*/ 	.word	0x00005870


	//   ....[42]....
        /*05cc*/ 	.word	0x00005d80


	//   ....[43]....
        /*05d0*/ 	.word	0x00005d90


	//   ....[44]....
        /*05d4*/ 	.word	0x00005da0


	//   ....[45]....
        /*05d8*/ 	.word	0x00005db0


	//   ....[46]....
        /*05dc*/ 	.word	0x00005dc0


	//   ....[47]....
        /*05e0*/ 	.word	0x00005dd0


	//   ....[48]....
        /*05e4*/ 	.word	0x00005df0


	//   ....[49]....
        /*05e8*/ 	.word	0x00005e20


	//   ....[50]....
        /*05ec*/ 	.word	0x00005e40


	//   ....[51]....
        /*05f0*/ 	.word	0x00005e50


	//   ....[52]....
        /*05f4*/ 	.word	0x00005ea0


	//   ....[53]....
        /*05f8*/ 	.word	0x00005eb0


	//   ....[54]....
        /*05fc*/ 	.word	0x00005f00


	//   ....[55]....
        /*0600*/ 	.word	0x00005f10


	//   ....[56]....
        /*0604*/ 	.word	0x00005f60


	//   ....[57]....
        /*0608*/ 	.word	0x00005f70


	//   ....[58]....
        /*060c*/ 	.word	0x00006b70


	//   ....[59]....
        /*0610*/ 	.word	0x000078c0


	//   ....[60]....
        /*0614*/ 	.word	0x00008120


	//   ....[61]....
        /*0618*/ 	.word	0x00008530


	//   ....[62]....
        /*061c*/ 	.word	0x00008540


	//   ....[63]....
        /*0620*/ 	.word	0x00008550


	//   ....[64]....
        /*0624*/ 	.word	0x00008560


	//   ....[65]....
        /*0628*/ 	.word	0x00008570


	//   ....[66]....
        /*062c*/ 	.word	0x00008590


	//   ....[67]....
        /*0630*/ 	.word	0x000085b0


	//   ....[68]....
        /*0634*/ 	.word	0x000085c0


	//   ....[69]....
        /*0638*/ 	.word	0x000085f0


	//   ....[70]....
        /*063c*/ 	.word	0x00008620


	//   ....[71]....
        /*0640*/ 	.word	0x00008650


	//   ....[72]....
        /*0644*/ 	.word	0x000089b0


	//   ....[73]....
        /*0648*/ 	.word	0x00008bb0


	//   ....[74]....
        /*064c*/ 	.word	0x00008e20


	//   ....[75]....
        /*0650*/ 	.word	0x00008fe0


	//   ....[76]....
        /*0654*/ 	.word	0x00009010


	//   ....[77]....
        /*0658*/ 	.word	0x00009030


	//   ....[78]....
        /*065c*/ 	.word	0x00009050


	//   ....[79]....
        /*0660*/ 	.word	0x00009070


	//   ....[80]....
        /*0664*/ 	.word	0x000090a0


	//   ....[81]....
        /*0668*/ 	.word	0x00009220


	//   ....[82]....
        /*066c*/ 	.word	0x000093b0


	//   ....[83]....
        /*0670*/ 	.word	0x00009540


	//   ....[84]....
        /*0674*/ 	.word	0x000096d0


	//   ....[85]....
        /*0678*/ 	.word	0x00009860


	//   ....[86]....
        /*067c*/ 	.word	0x000099f0


	//   ....[87]....
        /*0680*/ 	.word	0x00009b80


	//   ....[88]....
        /*0684*/ 	.word	0x00009d10


	//   ....[89]....
        /*0688*/ 	.word	0x0000ad00


	//   ....[90]....
        /*068c*/ 	.word	0x0000b1a0


	//   ....[91]....
        /*0690*/ 	.word	0x0000b690


	//   ....[92]....
        /*0694*/ 	.word	0x0000b6a0


	//   ....[93]....
        /*0698*/ 	.word	0x0000b6b0


	//   ....[94]....
        /*069c*/ 	.word	0x0000b6c0


	//   ....[95]....
        /*06a0*/ 	.word	0x0000b6d0


	//   ....[96]....
        /*06a4*/ 	.word	0x0000b6e0


	//   ....[97]....
        /*06a8*/ 	.word	0x0000b700


	//   ....[98]....
        /*06ac*/ 	.word	0x0000b730


	//   ....[99]....
        /*06b0*/ 	.word	0x0000b750


	//   ....[100]....
        /*06b4*/ 	.word	0x0000b760


	//   ....[101]....
        /*06b8*/ 	.word	0x0000b7b0


	//   ....[102]....
        /*06bc*/ 	.word	0x0000b7c0


	//   ....[103]....
        /*06c0*/ 	.word	0x0000b810


	//   ....[104]....
        /*06c4*/ 	.word	0x0000b820


	//   ....[105]....
        /*06c8*/ 	.word	0x0000b870


	//   ....[106]....
        /*06cc*/ 	.word	0x0000b880


	//   ....[107]....
        /*06d0*/ 	.word	0x0000d170


	//   ....[108]....
        /*06d4*/ 	.word	0x0000d9f0


	//   ....[109]....
        /*06d8*/ 	.word	0x0000de00


	//   ....[110]....
        /*06dc*/ 	.word	0x0000de10


	//   ....[111]....
        /*06e0*/ 	.word	0x0000de20


	//   ....[112]....
        /*06e4*/ 	.word	0x0000de30


	//   ....[113]....
        /*06e8*/ 	.word	0x0000de40


	//   ....[114]....
        /*06ec*/ 	.word	0x0000de60


	//   ....[115]....
        /*06f0*/ 	.word	0x0000de80


	//   ....[116]....
        /*06f4*/ 	.word	0x0000de90


	//   ....[117]....
        /*06f8*/ 	.word	0x0000dec0


	//   ....[118]....
        /*06fc*/ 	.word	0x0000def0


	//   ....[119]....
        /*0700*/ 	.word	0x0000df20


	//   ....[120]....
        /*0704*/ 	.word	0x0000e280


	//   ....[121]....
        /*0708*/ 	.word	0x0000e480


	//   ....[122]....
        /*070c*/ 	.word	0x0000e6f0


	//   ....[123]....
        /*0710*/ 	.word	0x0000e8a0


	//   ....[124]....
        /*0714*/ 	.word	0x0000e8d0


	//   ....[125]....
        /*0718*/ 	.word	0x0000e8f0


	//   ....[126]....
        /*071c*/ 	.word	0x0000e910


	//   ....[127]....
        /*0720*/ 	.word	0x0000e930


	//   ....[128]....
        /*0724*/ 	.word	0x0000e960


	//   ....[129]....
        /*0728*/ 	.word	0x0000eae0


	//   ....[130]....
        /*072c*/ 	.word	0x0000ec70


	//   ....[131]....
        /*0730*/ 	.word	0x0000ee00


	//   ....[132]....
        /*0734*/ 	.word	0x0000ef90


	//   ....[133]....
        /*0738*/ 	.word	0x0000f120


	//   ....[134]....
        /*073c*/ 	.word	0x0000f2b0


	//   ....[135]....
        /*0740*/ 	.word	0x0000f440


	//   ....[136]....
        /*0744*/ 	.word	0x0000f5d0


	//   ....[137]....
        /*0748*/ 	.word	0x00010620


	//   ....[138]....
        /*074c*/ 	.word	0x00010ac0


	//   ....[139]....
        /*0750*/ 	.word	0x00010f80


	//   ....[140]....
        /*0754*/ 	.word	0x00010f90


	//   ....[141]....
        /*0758*/ 	.word	0x00010fa0


	//   ....[142]....
        /*075c*/ 	.word	0x00010fb0


	//   ....[143]....
        /*0760*/ 	.word	0x00010fc0


	//   ....[144]....
        /*0764*/ 	.word	0x00010fd0


	//   ....[145]....
        /*0768*/ 	.word	0x00010ff0


	//   ....[146]....
        /*076c*/ 	.word	0x00011020


	//   ....[147]....
        /*0770*/ 	.word	0x00011040


	//   ....[148]....
        /*0774*/ 	.word	0x00011050


	//   ....[149]....
        /*0778*/ 	.word	0x000110a0


	//   ....[150]....
        /*077c*/ 	.word	0x000110b0


	//   ....[151]....
        /*0780*/ 	.word	0x00011100


	//   ....[152]....
        /*0784*/ 	.word	0x00011110


	//   ....[153]....
        /*0788*/ 	.word	0x00011160


	//   ....[154]....
        /*078c*/ 	.word	0x00011170


	//   ....[155]....
        /*0790*/ 	.word	0x00012320


	//   ....[156]....
        /*0794*/ 	.word	0x00012c10


	//   ....[157]....
        /*0798*/ 	.word	0x000134b0


	//   ....[158]....
        /*079c*/ 	.word	0x00013520


	//   ....[159]....
        /*07a0*/ 	.word	0x00013590


	//   ....[160]....
        /*07a4*/ 	.word	0x00013600


	//   ....[161]....
        /*07a8*/ 	.word	0x00013670


	//   ....[162]....
        /*07ac*/ 	.word	0x000136e0


	//   ....[163]....
        /*07b0*/ 	.word	0x00013750


	//   ....[164]....
        /*07b4*/ 	.word	0x000137c0


	//   ....[165]....
        /*07b8*/ 	.word	0x000138c0


	//   ....[166]....
        /*07bc*/ 	.word	0x00013920


	//   ....[167]....
        /*07c0*/ 	.word	0x00013990


	//   ....[168]....
        /*07c4*/ 	.word	0x00013a00


	//   ....[169]....
        /*07c8*/ 	.word	0x00013a80


	//   ....[170]....
        /*07cc*/ 	.word	0x00013ab0


	//   ....[171]....
        /*07d0*/ 	.word	0x00013b20


	//   ....[172]....
        /*07d4*/ 	.word	0x00013b50


	//   ....[173]....
        /*07d8*/ 	.word	0x00013bc0


	//   ....[174]....
        /*07dc*/ 	.word	0x00013bf0


	//   ....[175]....
        /*07e0*/ 	.word	0x00013c60


	//   ....[176]....
        /*07e4*/ 	.word	0x00013c90


	//   ....[177]....
        /*07e8*/ 	.word	0x00013d00


	//   ....[178]....
        /*07ec*/ 	.word	0x00013d30


	//   ....[179]....
        /*07f0*/ 	.word	0x00013d90


	//   ....[180]....
        /*07f4*/ 	.word	0x00013df0


	//   ....[181]....
        /*07f8*/ 	.word	0x00013e60


	//   ....[182]....
        /*07fc*/ 	.word	0x00013ed0


	//   ....[183]....
        /*0800*/ 	.word	0x00013f70


	//   ....[184]....
        /*0804*/ 	.word	0x00014010


	//   ....[185]....
        /*0808*/ 	.word	0x00014070


	//   ....[186]....
        /*080c*/ 	.word	0x000140d0


	//   ....[187]....
        /*0810*/ 	.word	0x00014130


	//   ....[188]....
        /*0814*/ 	.word	0x00014180


	//   ....[189]....
        /*0818*/ 	.word	0x000141e0


	//   ....[190]....
        /*081c*/ 	.word	0x00014250


	//   ....[191]....
        /*0820*/ 	.word	0x000142c0


	//   ....[192]....
        /*0824*/ 	.word	0x00014330


	//   ....[193]....
        /*0828*/ 	.word	0x000143a0


	//   ....[194]....
        /*082c*/ 	.word	0x00014410


	//   ....[195]....
        /*0830*/ 	.word	0x00014480


	//   ....[196]....
        /*0834*/ 	.word	0x000144f0


	//   ....[197]....
        /*0838*/ 	.word	0x00014560


	//   ....[198]....
        /*083c*/ 	.word	0x000145d0


	//   ....[199]....
        /*0840*/ 	.word	0x00014640


	//   ....[200]....
        /*0844*/ 	.word	0x000146c0


	//   ....[201]....
        /*0848*/ 	.word	0x00014710


	//   ....[202]....
        /*084c*/ 	.word	0x00014740


	//   ....[203]....
        /*0850*/ 	.word	0x000147c0


	//   ....[204]....
        /*0854*/ 	.word	0x00014820


	//   ....[205]....
        /*0858*/ 	.word	0x00014850


	//   ....[206]....
        /*085c*/ 	.word	0x000148d0


	//   ....[207]....
        /*0860*/ 	.word	0x00014930


	//   ....[208]....
        /*0864*/ 	.word	0x00014960


	//   ....[209]....
        /*0868*/ 	.word	0x000149e0


	//   ....[210]....
        /*086c*/ 	.word	0x00014a40


	//   ....[211]....
        /*0870*/ 	.word	0x00014a70


	//   ....[212]....
        /*0874*/ 	.word	0x00014b00


	//   ....[213]....
        /*0878*/ 	.word	0x00014b50


	//   ....[214]....
        /*087c*/ 	.word	0x00014b80


	//   ....[215]....
        /*0880*/ 	.word	0x00014c20


	//   ....[216]....
        /*0884*/ 	.word	0x00014c90


	//   ....[217]....
        /*0888*/ 	.word	0x00014d00


	//   ....[218]....
        /*088c*/ 	.word	0x00014d70


	//   ....[219]....
        /*0890*/ 	.word	0x00014df0


	//   ....[220]....
        /*0894*/ 	.word	0x00014e20


	//   ....[221]....
        /*0898*/ 	.word	0x00014e90


	//   ....[222]....
        /*089c*/ 	.word	0x00014ec0


	//   ....[223]....
        /*08a0*/ 	.word	0x00014f30


	//   ....[224]....
        /*08a4*/ 	.word	0x00014f60


	//   ....[225]....
        /*08a8*/ 	.word	0x00014fd0


	//   ....[226]....
        /*08ac*/ 	.word	0x00015000


	//   ....[227]....
        /*08b0*/ 	.word	0x00015070


	//   ....[228]....
        /*08b4*/ 	.word	0x000150a0


	//   ....[229]....
        /*08b8*/ 	.word	0x00015120


	//   ....[230]....
        /*08bc*/ 	.word	0x00015190


	//   ....[231]....
        /*08c0*/ 	.word	0x00015200


	//   ....[232]....
        /*08c4*/ 	.word	0x000152a0


	//   ....[233]....
        /*08c8*/ 	.word	0x00015340


	//   ....[234]....
        /*08cc*/ 	.word	0x000153a0


	//   ....[235]....
        /*08d0*/ 	.word	0x00015400


	//   ....[236]....
        /*08d4*/ 	.word	0x00015460


	//   ....[237]....
        /*08d8*/ 	.word	0x000154b0


	//   ....[238]....
        /*08dc*/ 	.word	0x00015510


	//   ....[239]....
        /*08e0*/ 	.word	0x00015580


	//   ....[240]....
        /*08e4*/ 	.word	0x000155f0


	//   ....[241]....
        /*08e8*/ 	.word	0x00015660


	//   ....[242]....
        /*08ec*/ 	.word	0x000156d0


	//   ....[243]....
        /*08f0*/ 	.word	0x00015740


	//   ....[244]....
        /*08f4*/ 	.word	0x000157b0


	//   ....[245]....
        /*08f8*/ 	.word	0x00015820


	//   ....[246]....
        /*08fc*/ 	.word	0x00015890


	//   ....[247]....
        /*0900*/ 	.word	0x00015900


	//   ....[248]....
        /*0904*/ 	.word	0x00015970


	//   ....[249]....
        /*0908*/ 	.word	0x000159f0


	//   ....[250]....
        /*090c*/ 	.word	0x00015a40


	//   ....[251]....
        /*0910*/ 	.word	0x00015a70


	//   ....[252]....
        /*0914*/ 	.word	0x00015af0


	//   ....[253]....
        /*0918*/ 	.word	0x00015b50


	//   ....[254]....
        /*091c*/ 	.word	0x00015b80


	//   ....[255]....
        /*0920*/ 	.word	0x00015c10


	//   ....[0]....
        /*0924*/ 	.word	0x00015c60


	//   ....[1]....
        /*0928*/ 	.word	0x00015c90


	//   ....[2]....
        /*092c*/ 	.word	0x00015d10


	//   ....[3]....
        /*0930*/ 	.word	0x00015d70


	//   ....[4]....
        /*0934*/ 	.word	0x00015da0


	//   ....[5]....
        /*0938*/ 	.word	0x00015e30


	//   ....[6]....
        /*093c*/ 	.word	0x00015e80


	//   ....[7]....
        /*0940*/ 	.word	0x00015eb0


	//   ....[8]....
        /*0944*/ 	.word	0x00015f50


	//   ....[9]....
        /*0948*/ 	.word	0x00015fc0


	//   ....[10]....
        /*094c*/ 	.word	0x00016030


	//   ....[11]....
        /*0950*/ 	.word	0x000160b0


	//   ....[12]....
        /*0954*/ 	.word	0x000160e0


	//   ....[13]....
        /*0958*/ 	.word	0x00016150


	//   ....[14]....
        /*095c*/ 	.word	0x00016180


	//   ....[15]....
        /*0960*/ 	.word	0x000161f0


	//   ....[16]....
        /*0964*/ 	.word	0x00016220


	//   ....[17]....
        /*0968*/ 	.word	0x00016290


	//   ....[18]....
        /*096c*/ 	.word	0x000162c0


	//   ....[19]....
        /*0970*/ 	.word	0x00016330


	//   ....[20]....
        /*0974*/ 	.word	0x00016360


	//   ....[21]....
        /*0978*/ 	.word	0x000163e0


	//   ....[22]....
        /*097c*/ 	.word	0x00016450


	//   ....[23]....
        /*0980*/ 	.word	0x000164c0


	//   ....[24]....
        /*0984*/ 	.word	0x00016560


	//   ....[25]....
        /*0988*/ 	.word	0x00016600


	//   ....[26]....
        /*098c*/ 	.word	0x00016660


	//   ....[27]....
        /*0990*/ 	.word	0x000166c0


	//   ....[28]....
        /*0994*/ 	.word	0x00016720


	//   ....[29]....
        /*0998*/ 	.word	0x00016770


	//   ....[30]....
        /*099c*/ 	.word	0x000167d0


	//   ....[31]....
        /*09a0*/ 	.word	0x00016840


	//   ....[32]....
        /*09a4*/ 	.word	0x000168b0


	//   ....[33]....
        /*09a8*/ 	.word	0x00016920


	//   ....[34]....
        /*09ac*/ 	.word	0x00016990


	//   ....[35]....
        /*09b0*/ 	.word	0x00016a00


	//   ....[36]....
        /*09b4*/ 	.word	0x00016a70


	//   ....[37]....
        /*09b8*/ 	.word	0x00016ae0


	//   ....[38]....
        /*09bc*/ 	.word	0x00016b50


	//   ....[39]....
        /*09c0*/ 	.word	0x00016bc0


	//   ....[40]....
        /*09c4*/ 	.word	0x00016c30


	//   ....[41]....
        /*09c8*/ 	.word	0x00016cb0


	//   ....[42]....
        /*09cc*/ 	.word	0x00016d00


	//   ....[43]....
        /*09d0*/ 	.word	0x00016d30


	//   ....[44]....
        /*09d4*/ 	.word	0x00016db0


	//   ....[45]....
        /*09d8*/ 	.word	0x00016e10


	//   ....[46]....
        /*09dc*/ 	.word	0x00016e40


	//   ....[47]....
        /*09e0*/ 	.word	0x00016ed0


	//   ....[48]....
        /*09e4*/ 	.word	0x00016f20


	//   ....[49]....
        /*09e8*/ 	.word	0x00016f50


	//   ....[50]....
        /*09ec*/ 	.word	0x00016fd0


	//   ....[51]....
        /*09f0*/ 	.word	0x00017030


	//   ....[52]....
        /*09f4*/ 	.word	0x00017060


	//   ....[53]....
        /*09f8*/ 	.word	0x000170f0


	//   ....[54]....
        /*09fc*/ 	.word	0x00017140


	//   ....[55]....
        /*0a00*/ 	.word	0x00017170


	//   ....[56]....
        /*0a04*/ 	.word	0x00017210


	//   ....[57]....
        /*0a08*/ 	.word	0x00017280


	//----- nvinfo : EIATTR_VRC_CTA_INIT_COUNT
	.align		4
.L_57:
        /*0a0c*/ 	.byte	0x02, 0x4a
	.zero		1
	.zero		1


	//----- nvinfo : EIATTR_EXIT_INSTR_OFFSETS
	.align		4
        /*0a10*/ 	.byte	0x04, 0x1c
        /*0a12*/ 	.short	(.L_59 - .L_58)


	//   ....[0]....
.L_58:
        /*0a14*/ 	.word	0x00013170


	//   ....[1]....
        /*0a18*/ 	.word	0x000132c0


	//   ....[2]....
        /*0a1c*/ 	.word	0x00013470


	//----- nvinfo : EIATTR_CRS_STACK_SIZE
	.align		4
.L_59:
        /*0a20*/ 	.byte	0x04, 0x1e
        /*0a22*/ 	.short	(.L_61 - .L_60)
.L_60:
        /*0a24*/ 	.word	0x00000000


	//----- nvinfo : EIATTR_CBANK_PARAM_SIZE
	.align		4
.L_61:
        /*0a28*/ 	.byte	0x03, 0x19
        /*0a2a*/ 	.short	0x0168


	//----- nvinfo : EIATTR_PARAM_CBANK
	.align		4
        /*0a2c*/ 	.byte	0x04, 0x0a
        /*0a2e*/ 	.short	(.L_63 - .L_62)
	.align		4
.L_62:
        /*0a30*/ 	.word	index@(.nv.constant0._Z14d_expand_level8GPU_Data)
        /*0a34*/ 	.short	0x0380
        /*0a36*/ 	.short	0x0168


	//----- nvinfo : EIATTR_SW_WAR
	.align		4
.L_63:
        /*0a38*/ 	.byte	0x04, 0x36
        /*0a3a*/ 	.short	(.L_65 - .L_64)
.L_64:
        /*0a3c*/ 	.word	0x00000008
.L_65:


//--------------------- .nv.callgraph             --------------------------
	.section	.nv.callgraph,"",@"SHT_CUDA_CALLGRAPH"
	.align	4
	.sectionentsize	8
	.align		4
        /*0000*/ 	.word	0x00000000
	.align		4
        /*0004*/ 	.word	0xffffffff
	.align		4
        /*0008*/ 	.word	0x00000000
	.align		4
        /*000c*/ 	.word	0xfffffffe
	.align		4
        /*0010*/ 	.word	0x00000000
	.align		4
        /*0014*/ 	.word	0xfffffffd
	.align		4
        /*0018*/ 	.word	0x00000000
	.align		4
        /*001c*/ 	.word	0xfffffffc


//--------------------- .text._Z16fill_from_buffer8GPU_Data --------------------------
	.section	.text._Z16fill_from_buffer8GPU_Data,"ax",@progbits
	.align	128
        .global         _Z16fill_from_buffer8GPU_Data
        .type           _Z16fill_from_buffer8GPU_Data,@function
        .size           _Z16fill_from_buffer8GPU_Data,(.L_x_974 - _Z16fill_from_buffer8GPU_Data)
        .other          _Z16fill_from_buffer8GPU_Data,@"STO_CUDA_ENTRY STV_DEFAULT"
_Z16fill_from_buffer8GPU_Data:
.text._Z16fill_from_buffer8GPU_Data:
[----:B------:R-:W-:Y:S08]  /*0000*/  LDC R1, c[0x0][0x37c] ;  /* 0x0000df00ff017b82 */ /* 0x000ff00000000800 */
[----:B------:R-:W0:Y:S01]  /*0010*/  LDC.64 R2, c[0x0][0x380] ;  /* 0x0000e000ff027b82 */ /* 0x000e220000000a00 */
[----:B------:R-:W0:Y:S02]  /*0020*/  LDCU.64 UR4, c[0x0][0x358] ;  /* 0x00006b00ff0477ac */ /* 0x000e240008000a00 */
[----:B0-----:R-:W2:Y:S05]  /*0030*/  LDG.E R2, desc[UR4][R2.64] ;  /* 0x0000000402027981 */ /* 0x001eaa000c1e1900 */
[----:B------:R-:W0:Y:S01]  /*0040*/  S2UR UR6, SR_CTAID.X ;  /* 0x00000000000679c3 */ /* 0x000e220000002500 */
[----:B------:R-:W0:Y:S07]  /*0050*/  S2R R5, SR_TID.X ;  /* 0x0000000000057919 */ /* 0x000e2e0000002100 */
[----:B------:R-:W0:Y:S02]  /*0060*/  LDC R0, c[0x0][0x360] ;  /* 0x0000d800ff007b82 */ /* 0x000e240000000800 */
[----:B0-----:R-:W-:Y:S01]  /*0070*/  IMAD R0, R0, UR6, R5 ;  /* 0x0000000600007c24 */ /* 0x001fe2000f8e0205 */
[----:B--2---:R-:W-:-:S04]  /*0080*/  LOP3.LUT R4, R2, 0x1, RZ, 0xc0, !PT ;  /* 0x0000000102047812 */ /* 0x004fc800078ec0ff */
[----:B------:R-:W-:-:S04]  /*0090*/  ISETP.NE.U32.AND P0, PT, R4, 0x1, PT ;  /* 0x000000010400780c */ /* 0x000fc80003f05070 */
[----:B------:R-:W-:-:S13]  /*00a0*/  ISETP.NE.U32.AND.EX P0, PT, RZ, RZ, PT, P0 ;  /* 0x000000ffff00720c */ /* 0x000fda0003f05100 */
[----:B------:R-:W-:Y:S05]  /*00b0*/  @!P0 BRA `(.L_x_0) ;  /* 0x0000000000108947 */ /* 0x000fea0003800000 */
[----:B------:R-:W3:Y:S01]  /*00c0*/  LDCU.64 UR10, c[0x0][0x3a0] ;  /* 0x00007400ff0a77ac */ /* 0x000ee20008000a00 */
[----:B------:R-:W4:Y:S01]  /*00d0*/  LDCU.64 UR8, c[0x0][0x3a8] ;  /* 0x00007500ff0877ac */ /* 0x000f220008000a00 */
[----:B------:R-:W0:Y:S01]  /*00e0*/  LDCU.64 UR6, c[0x0][0x3b0] ;  /* 0x00007600ff0677ac */ /* 0x000e220008000a00 */
[----:B------:R-:W-:Y:S05]  /*00f0*/  BRA `(.L_x_1) ;  /* 0x00000000000c7947 */ /* 0x000fea0003800000 */
.L_x_0:
[----:B------:R-:W0:Y:S01]  /*0100*/  LDCU.64 UR10, c[0x0][0x388] ;  /* 0x00007100ff0a77ac */ /* 0x000e220008000a00 */
[----:B------:R-:W1:Y:S01]  /*0110*/  LDCU.64 UR8, c[0x0][0x390] ;  /* 0x00007200ff0877ac */ /* 0x000e620008000a00 */
[----:B------:R-:W2:Y:S02]  /*0120*/  LDCU.64 UR6, c[0x0][0x398] ;  /* 0x00007300ff0677ac */ /* 0x000ea40008000a00 */
.L_x_1:
[----:B------:R-:W-:Y:S01]  /*0130*/  LOP3.LUT P0, RZ, R0, 0x1f, RZ, 0xc0, !PT ;  /* 0x0000001f00ff7812 */ /* 0x000fe2000780c0ff */
[----:B0--3--:R-:W-:Y:S01]  /*0140*/  IMAD.U32 R16, RZ, RZ, UR10 ;  /* 0x0000000aff107e24 */ /* 0x009fe2000f8e00ff */
[----:B------:R-:W-:Y:S01]  /*0150*/  BSSY.RECONVERGENT B0, `(.L_x_2) ;  /* 0x000000c000007945 */ /* 0x000fe20003800200 */
[----:B------:R-:W-:-:S10]  /*0160*/  IMAD.U32 R17, RZ, RZ, UR11 ;  /* 0x0000000bff117e24 */ /* 0x000fd4000f8e00ff */
[----:B------:R-:W-:Y:S05]  /*0170*/  @P0 BRA `(.L_x_3) ;  /* 0x0000000000240947 */ /* 0x000fea0003800000 */
[----:B------:R-:W0:Y:S01]  /*0180*/  LDC.64 R2, c[0x0][0x3d0] ;  /* 0x0000f400ff027b82 */ /* 0x000e220000000a00 */
[----:B------:R-:W-:-:S04]  /*0190*/  SHF.R.S32.HI R7, RZ, 0x1f, R0 ;  /* 0x0000001fff077819 */ /* 0x000fc80000011400 */
[----:B------:R-:W-:-:S03]  /*01a0*/  LEA.HI R7, R7, R0, RZ, 0x5 ;  /* 0x0000000007077211 */ /* 0x000fc600078f28ff */
[----:B------:R-:W3:Y:S01]  /*01b0*/  LDC.64 R4, c[0x0][0x4c8] ;  /* 0x00013200ff047b82 */ /* 0x000ee20000000a00 */
[----:B------:R-:W-:-:S05]  /*01c0*/  SHF.R.S32.HI R7, RZ, 0x5, R7 ;  /* 0x00000005ff077819 */ /* 0x000fca0000011407 */
[----:B0-----:R-:W-:-:S05]  /*01d0*/  IMAD.WIDE R2, R7, 0x8, R2 ;  /* 0x0000000807027825 */ /* 0x001fca00078e0202 */
[----:B------:R0:W-:Y:S01]  /*01e0*/  STG.E.64 desc[UR4][R2.64], RZ ;  /* 0x000000ff02007986 */ /* 0x0001e2000c101b04 */
[----:B---3--:R-:W-:-:S05]  /*01f0*/  IMAD.WIDE R4, R7, 0x8, R4 ;  /* 0x0000000807047825 */ /* 0x008fca00078e0204 */
[----:B------:R0:W-:Y:S02]  /*0200*/  STG.E.64 desc[UR4][R4.64], RZ ;  /* 0x000000ff04007986 */ /* 0x0001e4000c101b04 */
.L_x_3:
[----:B-12-4-:R-:W-:Y:S05]  /*0210*/  BSYNC.RECONVERGENT B0 ;  /* 0x0000000000007941 */ /* 0x016fea0003800200 */
.L_x_2:
[----:B0-----:R-:W2:Y:S02]  /*0220*/  LDG.E.64 R2, desc[UR4][R16.64] ;  /* 0x0000000410027981 */ /* 0x001ea4000c1e1b00 */
[----:B--2---:R-:W-:-:S04]  /*0230*/  ISETP.GT.U32.AND P0, PT, R2, 0x2bf, PT ;  /* 0x000002bf0200780c */ /* 0x004fc80003f04070 */
[----:B------:R-:W-:-:S13]  /*0240*/  ISETP.GT.U32.AND.EX P0, PT, R3, RZ, PT, P0 ;  /* 0x000000ff0300720c */ /* 0x000fda0003f04100 */
[----:B------:R-:W-:Y:S05]  /*0250*/  @P0 BRA `(.L_x_4) ;  /* 0x0000000c00000947 */ /* 0x000fea0003800000 */
[----:B------:R-:W0:Y:S02]  /*0260*/  LDC.64 R14, c[0x0][0x3b8] ;  /* 0x0000ee00ff0e7b82 */ /* 0x000e240000000a00 */
[----:B0-----:R-:W2:Y:S02]  /*0270*/  LDG.E.64 R2, desc[UR4][R14.64] ;  /* 0x000000040e027981 */ /* 0x001ea4000c1e1b00 */
[----:B--2---:R-:W-:-:S04]  /*0280*/  ISETP.NE.U32.AND P0, PT, R2, RZ, PT ;  /* 0x000000ff0200720c */ /* 0x004fc80003f05070 */
[----:B------:R-:W-:-:S13]  /*0290*/  ISETP.NE.AND.EX P0, PT, R3, RZ, PT, P0 ;  /* 0x000000ff0300720c */ /* 0x000fda0003f05300 */
[----:B------:R-:W-:Y:S05]  /*02a0*/  @!P0 BRA `(.L_x_4) ;  /* 0x0000000800ec8947 */ /* 0x000fea0003800000 */
[----:B------:R-:W0:Y:S08]  /*02b0*/  LDC.64 R6, c[0x0][0x428] ;  /* 0x00010a00ff067b82 */ /* 0x000e300000000a00 */
[----:B------:R-:W1:Y:S01]  /*02c0*/  LDC.64 R12, c[0x0][0x3c0] ;  /* 0x0000f000ff0c7b82 */ /* 0x000e620000000a00 */
[----:B0-----:R1:W5:Y:S04]  /*02d0*/  ATOMG.E.EXCH.STRONG.GPU PT, RZ, desc[UR4][R6.64], RZ ;  /* 0x800000ff06ff79a8 */ /* 0x001368000c1ef104 */
[----:B------:R-:W2:Y:S04]  /*02e0*/  LDG.E.64 R4, desc[UR4][R16.64] ;  /* 0x0000000410047981 */ /* 0x000ea8000c1e1b00 */
[----:B------:R-:W3:Y:S01]  /*02f0*/  LDG.E.64 R18, desc[UR4][R14.64] ;  /* 0x000000040e127981 */ /* 0x000ee2000c1e1b00 */
[----:B--2---:R-:W-:-:S05]  /*0300*/  IADD3 R3, P0, PT, -R4, 0x2c0, RZ ;  /* 0x000002c004037810 */ /* 0x004fca0007f1e1ff */
[----:B------:R-:W-:Y:S01]  /*0310*/  IMAD.X R2, RZ, RZ, ~R5, P0 ;  /* 0x000000ffff027224 */ /* 0x000fe200000e0e05 */
[----:B---3--:R-:W-:-:S04]  /*0320*/  ISETP.GE.U32.AND P0, PT, R18, R3, PT ;  /* 0x000000031200720c */ /* 0x008fc80003f06070 */
[----:B------:R-:W-:-:S13]  /*0330*/  ISETP.GE.U32.AND.EX P0, PT, R19, R2, PT, P0 ;  /* 0x000000021300720c */ /* 0x000fda0003f06100 */
[----:B------:R-:W-:Y:S01]  /*0340*/  @!P0 IMAD.MOV.U32 R3, RZ, RZ, R18 ;  /* 0x000000ffff038224 */ /* 0x000fe200078e0012 */
[----:B-1----:R-:W-:-:S04]  /*0350*/  LEA R6, P0, R18, R12, 0x3 ;  /* 0x0000000c12067211 */ /* 0x002fc800078018ff */
[----:B------:R-:W-:Y:S02]  /*0360*/  SHF.R.S32.HI R2, RZ, 0x1f, R3 ;  /* 0x0000001fff027819 */ /* 0x000fe40000011403 */
[C---:B------:R-:W-:Y:S02]  /*0370*/  IADD3 R8, P1, PT, R18.reuse, -R3, RZ ;  /* 0x8000000312087210 */ /* 0x040fe40007f3e0ff */
[----:B------:R-:W-:-:S03]  /*0380*/  LEA.HI.X R7, R18, R13, R19, 0x3, P0 ;  /* 0x0000000d12077211 */ /* 0x000fc600000f1c13 */
[----:B------:R-:W-:Y:S01]  /*0390*/  IMAD.X R9, R19, 0x1, ~R2, P1 ;  /* 0x0000000113097824 */ /* 0x000fe200008e0e02 */
[C---:B------:R-:W-:Y:S02]  /*03a0*/  LEA R10, P1, R8.reuse, R12, 0x3 ;  /* 0x0000000c080a7211 */ /* 0x040fe400078218ff */
[----:B------:R-:W2:Y:S02]  /*03b0*/  LDG.E.64 R6, desc[UR4][R6.64] ;  /* 0x0000000406067981 */ /* 0x000ea4000c1e1b00 */
[----:B------:R-:W-:Y:S02]  /*03c0*/  LEA.HI.X R11, R8, R13, R9, 0x3, P1 ;  /* 0x0000000d080b7211 */ /* 0x000fe400008f1c09 */
[----:B------:R-:W-:-:S04]  /*03d0*/  LEA R8, P0, R4, UR8, 0x3 ;  /* 0x0000000804087c11 */ /* 0x000fc8000f8018ff */
[----:B------:R-:W2:Y:S01]  /*03e0*/  LDG.E.64 R10, desc[UR4][R10.64] ;  /* 0x000000040a0a7981 */ /* 0x000ea2000c1e1b00 */
[----:B------:R-:W-:-:S06]  /*03f0*/  LEA.HI.X R9, R4, UR9, R5, 0x3, P0 ;  /* 0x0000000904097c11 */ /* 0x000fcc00080f1c05 */
[----:B------:R-:W5:Y:S01]  /*0400*/  LDG.E.64 R8, desc[UR4][R8.64] ;  /* 0x0000000408087981 */ /* 0x000f62000c1e1b00 */
[----:B------:R-:W-:Y:S01]  /*0410*/  ISETP.GE.AND P0, PT, R0, R3, PT ;  /* 0x000000030000720c */ /* 0x000fe20003f06270 */
[----:B------:R-:W-:Y:S01]  /*0420*/  BSSY.RECONVERGENT B0, `(.L_x_5) ;  /* 0x0000074000007945 */ /* 0x000fe20003800200 */
[----:B--2---:R-:W-:-:S05]  /*0430*/  IADD3 R5, P1, PT, -R10, R6, RZ ;  /* 0x000000060a057210 */ /* 0x004fca0007f3e1ff */
[----:B------:R-:W-:-:S06]  /*0440*/  IMAD.X R4, R7, 0x1, ~R11, P1 ;  /* 0x0000000107047824 */ /* 0x000fcc00008e0e0b */
[----:B------:R-:W-:Y:S05]  /*0450*/  @P0 BRA `(.L_x_6) ;  /* 0x0000000400c00947 */ /* 0x000fea0003800000 */
[----:B------:R-:W-:Y:S01]  /*0460*/  VIADD R7, R3, 0x1 ;  /* 0x0000000103077836 */ /* 0x000fe20000000000 */
[----:B------:R-:W-:Y:S01]  /*0470*/  BSSY.RECONVERGENT B1, `(.L_x_7) ;  /* 0x000002c000017945 */ /* 0x000fe20003800200 */
[----:B------:R-:W-:-:S03]  /*0480*/  VIADD R26, R0, 0x1 ;  /* 0x00000001001a7836 */ /* 0x000fc60000000000 */
[----:B------:R-:W-:-:S05]  /*0490*/  VIADDMNMX R7, R0, 0x5801, R7, !PT ;  /* 0x0000580100077846 */ /* 0x000fca0007800107 */
[----:B------:R-:W-:-:S04]  /*04a0*/  IMAD.IADD R7, R7, 0x1, -R0 ;  /* 0x0000000107077824 */ /* 0x000fc800078e0a00 */
[C---:B------:R-:W-:Y:S02]  /*04b0*/  VIADD R6, R7.reuse, 0xffffa7ff ;  /* 0xffffa7ff07067836 */ /* 0x040fe40000000000 */
[----:B------:R-:W-:-:S03]  /*04c0*/  VIADD R7, R7, 0xffffa7fe ;  /* 0xffffa7fe07077836 */ /* 0x000fc60000000000 */
[----:B------:R-:W-:-:S13]  /*04d0*/  ISETP.NE.AND P0, PT, R6, RZ, PT ;  /* 0x000000ff0600720c */ /* 0x000fda0003f05270 */
[----:B------:R-:W-:-:S04]  /*04e0*/  @!P0 IMAD.MOV R7, RZ, RZ, R6 ;  /* 0x000000ffff078224 */ /* 0x000fc800078e0206 */
[----:B------:R-:W-:-:S05]  /*04f0*/  IMAD.HI.U32 R7, R7, -0x45d1745d, RZ ;  /* 0xba2e8ba307077827 */ /* 0x000fca00078e00ff */
[----:B------:R-:W-:Y:S02]  /*0500*/  SHF.R.U32.HI R18, RZ, 0xe, R7 ;  /* 0x0000000eff127819 */ /* 0x000fe40000011607 */
[----:B------:R-:W-:-:S03]  /*0510*/  LEA.HI R6, R7, 0x1, RZ, 0x12 ;  /* 0x0000000107067811 */ /* 0x000fc600078f90ff */
[----:B------:R-:W-:-:S05]  /*0520*/  @!P0 IMAD.MOV R6, RZ, RZ, R18 ;  /* 0x000000ffff068224 */ /* 0x000fca00078e0212 */
[----:B------:R-:W-:-:S04]  /*0530*/  LOP3.LUT R7, R6, 0x3, RZ, 0xc0, !PT ;  /* 0x0000000306077812 */ /* 0x000fc800078ec0ff */
[----:B------:R-:W-:-:S13]  /*0540*/  ISETP.NE.AND P0, PT, R7, 0x3, PT ;  /* 0x000000030700780c */ /* 0x000fda0003f05270 */
[----:B------:R-:W-:Y:S05]  /*0550*/  @!P0 BRA `(.L_x_8) ;  /* 0x0000000000748947 */ /* 0x000fea0003800000 */
[----:B------:R-:W-:Y:S01]  /*0560*/  VIADD R7, R6, 0x1 ;  /* 0x0000000106077836 */ /* 0x000fe20000000000 */
[----:B-----5:R-:W-:Y:S01]  /*0570*/  IADD3 R22, P0, PT, -R10, R8, RZ ;  /* 0x000000080a167210 */ /* 0x020fe20007f1e1ff */
[----:B------:R-:W-:Y:S03]  /*0580*/  BSSY.RECONVERGENT B2, `(.L_x_9) ;  /* 0x0000019000027945 */ /* 0x000fe60003800200 */
[----:B------:R-:W-:Y:S01]  /*0590*/  LOP3.LUT R27, R7, 0x3, RZ, 0xc0, !PT ;  /* 0x00000003071b7812 */ /* 0x000fe200078ec0ff */
[----:B------:R-:W-:Y:S02]  /*05a0*/  IMAD.MOV.U32 R7, RZ, RZ, R0 ;  /* 0x000000ffff077224 */ /* 0x000fe400078e0000 */
[----:B------:R-:W-:Y:S02]  /*05b0*/  IMAD.X R23, R9, 0x1, ~R11, P0 ;  /* 0x0000000109177824 */ /* 0x000fe400000e0e0b */
[----:B------:R-:W-:-:S07]  /*05c0*/  IMAD.MOV R27, RZ, RZ, -R27 ;  /* 0x000000ffff1b7224 */ /* 0x000fce00078e0a1b */
.L_x_10:
[----:B0-----:R-:W2:Y:S04]  /*05d0*/  LDG.E.64 R20, desc[UR4][R14.64] ;  /* 0x000000040e147981 */ /* 0x001ea8000c1e1b00 */
[----:B------:R-:W3:Y:S01]  /*05e0*/  LDG.E.64 R18, desc[UR4][R16.64] ;  /* 0x0000000410127981 */ /* 0x000ee2000c1e1b00 */
[----:B------:R-:W-:Y:S02]  /*05f0*/  SHF.R.S32.HI R29, RZ, 0x1f, R26 ;  /* 0x0000001fff1d7819 */ /* 0x000fe4000001141a */
[----:B--2---:R-:W-:-:S04]  /*0600*/  IADD3 R20, P0, P1, R26, R20, -R3 ;  /* 0x000000141a147210 */ /* 0x004fc8000791e803 */
[----:B------:R-:W-:Y:S02]  /*0610*/  IADD3.X R25, PT, PT, R29, R21, ~R2, P0, P1 ;  /* 0x000000151d197210 */ /* 0x000fe400007e2c02 */
[----:B---3--:R-:W-:-:S05]  /*0620*/  IADD3 R28, P0, PT, R18, R26, RZ ;  /* 0x0000001a121c7210 */ /* 0x008fca0007f1e0ff */
[----:B------:R-:W-:Y:S01]  /*0630*/  IMAD.X R21, R19, 0x1, R29, P0 ;  /* 0x0000000113157824 */ /* 0x000fe200000e061d */
[----:B------:R-:W-:-:S04]  /*0640*/  LEA R24, P0, R20, R12, 0x3 ;  /* 0x0000000c14187211 */ /* 0x000fc800078018ff */
[----:B------:R-:W-:-:S06]  /*0650*/  LEA.HI.X R25, R20, R13, R25, 0x3, P0 ;  /* 0x0000000d14197211 */ /* 0x000fcc00000f1c19 */
[----:B------:R-:W2:Y:S01]  /*0660*/  LDG.E.64 R24, desc[UR4][R24.64] ;  /* 0x0000000418187981 */ /* 0x000ea2000c1e1b00 */
[----:B------:R-:W-:Y:S02]  /*0670*/  VIADD R27, R27, 0x1 ;  /* 0x000000011b1b7836 */ /* 0x000fe40000000000 */
[----:B------:R-:W-:Y:S02]  /*0680*/  VIADD R7, R7, 0x5800 ;  /* 0x0000580007077836 */ /* 0x000fe40000000000 */
[----:B------:R-:W-:Y:S01]  /*0690*/  VIADD R26, R26, 0x5800 ;  /* 0x000058001a1a7836 */ /* 0x000fe20000000000 */
[----:B--2---:R-:W-:-:S05]  /*06a0*/  IADD3 R18, P0, PT, R24, R22, RZ ;  /* 0x0000001618127210 */ /* 0x004fca0007f1e0ff */
[----:B------:R-:W-:Y:S01]  /*06b0*/  IMAD.X R19, R25, 0x1, R23, P0 ;  /* 0x0000000119137824 */ /* 0x000fe200000e0617 */
[----:B------:R-:W-:-:S04]  /*06c0*/  LEA R20, P0, R28, UR8, 0x3 ;  /* 0x000000081c147c11 */ /* 0x000fc8000f8018ff */
[----:B------:R-:W-:Y:S02]  /*06d0*/  LEA.HI.X R21, R28, UR9, R21, 0x3, P0 ;  /* 0x000000091c157c11 */ /* 0x000fe400080f1c15 */
[----:B------:R-:W-:-:S03]  /*06e0*/  ISETP.NE.AND P0, PT, R27, RZ, PT ;  /* 0x000000ff1b00720c */ /* 0x000fc60003f05270 */
[----:B------:R0:W-:Y:S10]  /*06f0*/  STG.E.64 desc[UR4][R20.64], R18 ;  /* 0x0000001214007986 */ /* 0x0001f4000c101b04 */
[----:B------:R-:W-:Y:S05]  /*0700*/  @P0 BRA `(.L_x_10) ;  /* 0xfffffffc00b00947 */ /* 0x000fea000383ffff */
[----:B------:R-:W-:Y:S05]  /*0710*/  BSYNC.RECONVERGENT B2 ;  /* 0x0000000000027941 */ /* 0x000fea0003800200 */
.L_x_9:
[----:B------:R-:W-:-:S07]  /*0720*/  VIADD R26, R7, 0x1 ;  /* 0x00000001071a7836 */ /* 0x000fce0000000000 */
.L_x_8:
[----:B------:R-:W-:Y:S05]  /*0730*/  BSYNC.RECONVERGENT B1 ;  /* 0x0000000000017941 */ /* 0x000fea0003800200 */
.L_x_7:
[----:B------:R-:W-:-:S13]  /*0740*/  ISETP.GE.U32.AND P0, PT, R6, 0x3, PT ;  /* 0x000000030600780c */ /* 0x000fda0003f06070 */
[----:B------:R-:W-:Y:S05]  /*0750*/  @!P0 BRA `(.L_x_6) ;  /* 0x0000000400008947 */ /* 0x000fea0003800000 */
[----:B-----5:R-:W-:-:S05]  /*0760*/  IADD3 R7, P0, PT, -R10, R8, RZ ;  /* 0x000000080a077210 */ /* 0x020fca0007f1e1ff */
[----:B------:R-:W-:-:S08]  /*0770*/  IMAD.X R6, R9, 0x1, ~R11, P0 ;  /* 0x0000000109067824 */ /* 0x000fd000000e0e0b */
.L_x_11:
[----:B0-----:R-:W2:Y:S01]  /*0780*/  LDG.E.64 R18, desc[UR4][R14.64] ;  /* 0x000000040e127981 */ /* 0x001ea2000c1e1b00 */
[----:B------:R-:W-:Y:S02]  /*0790*/  SHF.R.S32.HI R25, RZ, 0x1f, R26 ;  /* 0x0000001fff197819 */ /* 0x000fe4000001141a */
[----:B------:R-:W-:-:S05]  /*07a0*/  IADD3 R27, P0, PT, R26, -R3, RZ ;  /* 0x800000031a1b7210 */ /* 0x000fca0007f1e0ff */
[----:B------:R-:W-:Y:S01]  /*07b0*/  IMAD.X R24, R25, 0x1, ~R2, P0 ;  /* 0x0000000119187824 */ /* 0x000fe200000e0e02 */
[----:B--2---:R-:W-:-:S05]  /*07c0*/  IADD3 R18, P0, PT, R18, R27, RZ ;  /* 0x0000001b12127210 */ /* 0x004fca0007f1e0ff */
[----:B------:R-:W-:Y:S01]  /*07d0*/  IMAD.X R19, R19, 0x1, R24, P0 ;  /* 0x0000000113137824 */ /* 0x000fe200000e0618 */
[----:B------:R-:W-:-:S04]  /*07e0*/  LEA R28, P0, R18, R12, 0x3 ;  /* 0x0000000c121c7211 */ /* 0x000fc800078018ff */
[----:B------:R-:W-:Y:S02]  /*07f0*/  LEA.HI.X R29, R18, R13, R19, 0x3, P0 ;  /* 0x0000000d121d7211 */ /* 0x000fe400000f1c13 */
[----:B------:R-:W2:Y:S04]  /*0800*/  LDG.E.64 R18, desc[UR4][R16.64] ;  /* 0x0000000410127981 */ /* 0x000ea8000c1e1b00 */
[----:B------:R-:W3:Y:S02]  /*0810*/  LDG.E.64 R20, desc[UR4][R28.64] ;  /* 0x000000041c147981 */ /* 0x000ee4000c1e1b00 */
[----:B---3--:R-:W-:-:S05]  /*0820*/  IADD3 R22, P0, PT, R20, R7, RZ ;  /* 0x0000000714167210 */ /* 0x008fca0007f1e0ff */
[----:B------:R-:W-:Y:S01]  /*0830*/  IMAD.X R23, R21, 0x1, R6, P0 ;  /* 0x0000000115177824 */ /* 0x000fe200000e0606 */
[----:B--2---:R-:W-:-:S05]  /*0840*/  IADD3 R18, P0, PT, R18, R26, RZ ;  /* 0x0000001a12127210 */ /* 0x004fca0007f1e0ff */
[----:B------:R-:W-:Y:S01]  /*0850*/  IMAD.X R19, R19, 0x1, R25, P0 ;  /* 0x0000000113137824 */ /* 0x000fe200000e0619 */
[----:B------:R-:W-:-:S04]  /*0860*/  LEA R20, P0, R18, UR8, 0x3 ;  /* 0x0000000812147c11 */ /* 0x000fc8000f8018ff */
[----:B------:R-:W-:-:S05]  /*0870*/  LEA.HI.X R21, R18, UR9, R19, 0x3, P0 ;  /* 0x0000000912157c11 */ /* 0x000fca00080f1c13 */
[----:B------:R0:W-:Y:S04]  /*0880*/  STG.E.64 desc[UR4][R20.64], R22 ;  /* 0x0000001614007986 */ /* 0x0001e8000c101b04 */
[----:B------:R-:W2:Y:S02]  /*0890*/  LDG.E.64 R18, desc[UR4][R14.64] ;  /* 0x000000040e127981 */ /* 0x000ea4000c1e1b00 */
[----:B--2---:R-:W-:-:S05]  /*08a0*/  IADD3 R18, P0, PT, R18, R27, RZ ;  /* 0x0000001b12127210 */ /* 0x004fca0007f1e0ff */
[----:B------:R-:W-:Y:S01]  /*08b0*/  IMAD.X R19, R19, 0x1, R24, P0 ;  /* 0x0000000113137824 */ /* 0x000fe200000e0618 */
[----:B------:R-:W-:-:S04]  /*08c0*/  LEA R28, P0, R18, R12, 0x3 ;  /* 0x0000000c121c7211 */ /* 0x000fc800078018ff */
[----:B------:R-:W-:-:S05]  /*08d0*/  LEA.HI.X R29, R18, R13, R19, 0x3, P0 ;  /* 0x0000000d121d7211 */ /* 0x000fca00000f1c13 */
[----:B------:R-:W2:Y:S04]  /*08e0*/  LDG.E.64 R18, desc[UR4][R28.64+0x2c000] ;  /* 0x02c000041c127981 */ /* 0x000ea8000c1e1b00 */
[----:B------:R-:W3:Y:S01]  /*08f0*/  LDG.E.64 R28, desc[UR4][R16.64] ;  /* 0x00000004101c7981 */ /* 0x000ee2000c1e1b00 */
[----:B--2---:R-:W-:-:S05]  /*0900*/  IADD3 R18, P0, PT, R18, R7, RZ ;  /* 0x0000000712127210 */ /* 0x004fca0007f1e0ff */
[----:B------:R-:W-:Y:S01]  /*0910*/  IMAD.X R19, R19, 0x1, R6, P0 ;  /* 0x0000000113137824 */ /* 0x000fe200000e0606 */
[----:B---3--:R-:W-:-:S05]  /*0920*/  IADD3 R28, P0, PT, R28, R26, RZ ;  /* 0x0000001a1c1c7210 */ /* 0x008fca0007f1e0ff */
[----:B0-----:R-:W-:Y:S01]  /*0930*/  IMAD.X R21, R29, 0x1, R25, P0 ;  /* 0x000000011d157824 */ /* 0x001fe200000e0619 */
        /* <DEDUP_REMOVED lines=17> */
[----:B------:R-:W2:Y:S04]  /*0a50*/  LDG.E.64 R20, desc[UR4][R14.64] ;  /* 0x000000040e147981 */ /* 0x000ea8000c1e1b00 */
[----:B------:R-:W3:Y:S01]  /*0a60*/  LDG.E.64 R28, desc[UR4][R16.64] ;  /* 0x00000004101c7981 */ /* 0x000ee2000c1e1b00 */
[----:B--2---:R-:W-:-:S05]  /*0a70*/  IADD3 R27, P0, PT, R20, R27, RZ ;  /* 0x0000001b141b7210 */ /* 0x004fca0007f1e0ff */
[----:B------:R-:W-:Y:S01]  /*0a80*/  IMAD.X R24, R21, 0x1, R24, P0 ;  /* 0x0000000115187824 */ /* 0x000fe200000e0618 */
[----:B------:R-:W-:-:S04]  /*0a90*/  LEA R20, P0, R27, R12, 0x3 ;  /* 0x0000000c1b147211 */ /* 0x000fc800078018ff */
[----:B------:R-:W-:-:S06]  /*0aa0*/  LEA.HI.X R21, R27, R13, R24, 0x3, P0 ;  /* 0x0000000d1b157211 */ /* 0x000fcc00000f1c18 */
[----:B------:R-:W0:Y:S01]  /*0ab0*/  LDG.E.64 R20, desc[UR4][R20.64+0x84000] ;  /* 0x0840000414147981 */ /* 0x000e22000c1e1b00 */
[----:B---3--:R-:W-:-:S05]  /*0ac0*/  IADD3 R27, P0, PT, R28, R26, RZ ;  /* 0x0000001a1c1b7210 */ /* 0x008fca0007f1e0ff */
[----:B------:R-:W-:Y:S01]  /*0ad0*/  IMAD.X R28, R29, 0x1, R25, P0 ;  /* 0x000000011d1c7824 */ /* 0x000fe200000e0619 */
[----:B------:R-:W-:-:S04]  /*0ae0*/  LEA R24, P1, R27, UR8, 0x3 ;  /* 0x000000081b187c11 */ /* 0x000fc8000f8218ff */
[----:B------:R-:W-:Y:S01]  /*0af0*/  LEA.HI.X R25, R27, UR9, R28, 0x3, P1 ;  /* 0x000000091b197c11 */ /* 0x000fe200088f1c1c */
[----:B------:R-:W-:Y:S01]  /*0b00*/  VIADD R26, R26, 0x16000 ;  /* 0x000160001a1a7836 */ /* 0x000fe20000000000 */
[----:B0-----:R-:W-:-:S05]  /*0b10*/  IADD3 R18, P0, PT, R20, R7, RZ ;  /* 0x0000000714127210 */ /* 0x001fca0007f1e0ff */
[----:B------:R-:W-:-:S05]  /*0b20*/  IMAD.X R19, R21, 0x1, R6, P0 ;  /* 0x0000000115137824 */ /* 0x000fca00000e0606 */
[----:B------:R1:W-:Y:S01]  /*0b30*/  STG.E.64 desc[UR4][R24.64+0x84000], R18 ;  /* 0x0840001218007986 */ /* 0x0003e2000c101b04 */
[----:B------:R-:W-:-:S13]  /*0b40*/  ISETP.GT.AND P0, PT, R26, R3, PT ;  /* 0x000000031a00720c */ /* 0x000fda0003f04270 */
[----:B-1----:R-:W-:Y:S05]  /*0b50*/  @!P0 BRA `(.L_x_11) ;  /* 0xfffffffc00088947 */ /* 0x002fea000383ffff */
.L_x_6:
[----:B------:R-:W-:Y:S05]  /*0b60*/  BSYNC.RECONVERGENT B0 ;  /* 0x0000000000007941 */ /* 0x000fea0003800200 */
.L_x_5:
[----:B------:R-:W-:Y:S01]  /*0b70*/  ISETP.GT.U32.AND P0, PT, R5, R0, PT ;  /* 0x000000000500720c */ /* 0x000fe20003f04070 */
[----:B------:R-:W-:Y:S01]  /*0b80*/  BSSY.RECONVERGENT B0, `(.L_x_12) ;  /* 0x0000023000007945 */ /* 0x000fe20003800200 */
[----:B0-----:R-:W-:Y:S02]  /*0b90*/  SHF.R.S32.HI R21, RZ, 0x1f, R0 ;  /* 0x0000001fff157819 */ /* 0x001fe40000011400 */
[----:B------:R-:W-:Y:S02]  /*0ba0*/  ISETP.NE.AND P1, PT, R0, RZ, PT ;  /* 0x000000ff0000720c */ /* 0x000fe40003f25270 */
[----:B------:R-:W-:-:S13]  /*0bb0*/  ISETP.GT.U32.AND.EX P0, PT, R4, R21, PT, P0 ;  /* 0x000000150400720c */ /* 0x000fda0003f04100 */
[----:B------:R-:W-:Y:S05]  /*0bc0*/  @!P0 BRA `(.L_x_13) ;  /* 0x0000000000788947 */ /* 0x000fea0003800000 */
[----:B------:R-:W0:Y:S01]  /*0bd0*/  LDC.64 R6, c[0x0][0x3c8] ;  /* 0x0000f200ff067b82 */ /* 0x000e220000000a00 */
[----:B------:R-:W-:-:S07]  /*0be0*/  IMAD.MOV.U32 R22, RZ, RZ, R0 ;  /* 0x000000ffff167224 */ /* 0x000fce00078e0000 */
.L_x_14:
[----:B------:R-:W-:-:S05]  /*0bf0*/  IADD3 R13, P0, PT, R10, R22, RZ ;  /* 0x000000160a0d7210 */ /* 0x000fca0007f1e0ff */
[----:B-1----:R-:W-:Y:S02]  /*0c00*/  IMAD.X R18, R11, 0x1, R21, P0 ;  /* 0x000000010b127824 */ /* 0x002fe400000e0615 */
[----:B0-----:R-:W-:-:S04]  /*0c10*/  IMAD.WIDE.U32 R12, R13, 0x14, R6 ;  /* 0x000000140d0c7825 */ /* 0x001fc800078e0006 */
[----:B------:R-:W-:-:S04]  /*0c20*/  IMAD R19, R18, 0x14, RZ ;  /* 0x0000001412137824 */ /* 0x000fc800078e02ff */
[----:B------:R-:W-:-:S05]  /*0c30*/  IMAD.IADD R13, R13, 0x1, R19 ;  /* 0x000000010d0d7824 */ /* 0x000fca00078e0213 */
[----:B------:R-:W2:Y:S04]  /*0c40*/  LDG.E R23, desc[UR4][R12.64] ;  /* 0x000000040c177981 */ /* 0x000ea8000c1e1900 */
[----:B------:R-:W3:Y:S04]  /*0c50*/  LDG.E R29, desc[UR4][R12.64+0x4] ;  /* 0x000004040c1d7981 */ /* 0x000ee8000c1e1900 */
[----:B------:R-:W4:Y:S04]  /*0c60*/  LDG.E R27, desc[UR4][R12.64+0x8] ;  /* 0x000008040c1b7981 */ /* 0x000f28000c1e1900 */
[----:B------:R-:W4:Y:S04]  /*0c70*/  LDG.E R25, desc[UR4][R12.64+0xc] ;  /* 0x00000c040c197981 */ /* 0x000f28000c1e1900 */
[----:B------:R-:W4:Y:S01]  /*0c80*/  LDG.E R20, desc[UR4][R12.64+0x10] ;  /* 0x000010040c147981 */ /* 0x000f22000c1e1900 */
[----:B-----5:R-:W-:Y:S01]  /*0c90*/  IADD3 R22, P0, PT, R8, R22, RZ ;  /* 0x0000001608167210 */ /* 0x020fe20007f1e0ff */
[----:B------:R-:W-:-:S02]  /*0ca0*/  IMAD.U32 R18, RZ, RZ, UR6 ;  /* 0x00000006ff127e24 */ /* 0x000fc4000f8e00ff */
[----:B------:R-:W-:Y:S02]  /*0cb0*/  IMAD.U32 R19, RZ, RZ, UR7 ;  /* 0x00000007ff137e24 */ /* 0x000fe4000f8e00ff */
[----:B------:R-:W-:Y:S02]  /*0cc0*/  IMAD.X R21, R9, 0x1, R21, P0 ;  /* 0x0000000109157824 */ /* 0x000fe400000e0615 */
[----:B------:R-:W-:-:S04]  /*0cd0*/  IMAD.WIDE.U32 R18, R22, 0x14, R18 ;  /* 0x0000001416127825 */ /* 0x000fc800078e0012 */
[----:B------:R-:W-:Y:S02]  /*0ce0*/  IMAD R21, R21, 0x14, RZ ;  /* 0x0000001415157824 */ /* 0x000fe400078e02ff */
[----:B------:R-:W-:Y:S02]  /*0cf0*/  VIADD R22, R0, 0x5800 ;  /* 0x0000580000167836 */ /* 0x000fe40000000000 */
[----:B------:R-:W-:Y:S02]  /*0d00*/  IMAD.IADD R19, R19, 0x1, R21 ;  /* 0x0000000113137824 */ /* 0x000fe400078e0215 */
[--C-:B------:R-:W-:Y:S01]  /*0d10*/  IMAD.MOV.U32 R0, RZ, RZ, R22.reuse ;  /* 0x000000ffff007224 */ /* 0x100fe200078e0016 */
[----:B------:R-:W-:Y:S02]  /*0d20*/  ISETP.GT.U32.AND P0, PT, R5, R22, PT ;  /* 0x000000160500720c */ /* 0x000fe40003f04070 */
[----:B------:R-:W-:-:S04]  /*0d30*/  SHF.R.S32.HI R21, RZ, 0x1f, R22 ;  /* 0x0000001fff157819 */ /* 0x000fc80000011416 */
[----:B------:R-:W-:Y:S01]  /*0d40*/  ISETP.GT.U32.AND.EX P0, PT, R4, R21, PT, P0 ;  /* 0x000000150400720c */ /* 0x000fe20003f04100 */
[----:B--2---:R1:W-:Y:S04]  /*0d50*/  STG.E desc[UR4][R18.64], R23 ;  /* 0x0000001712007986 */ /* 0x0043e8000c101904 */
[----:B---3--:R1:W-:Y:S04]  /*0d60*/  STG.E desc[UR4][R18.64+0x4], R29 ;  /* 0x0000041d12007986 */ /* 0x0083e8000c101904 */
[----:B----4-:R1:W-:Y:S04]  /*0d70*/  STG.E desc[UR4][R18.64+0x8], R27 ;  /* 0x0000081b12007986 */ /* 0x0103e8000c101904 */
[----:B------:R1:W-:Y:S04]  /*0d80*/  STG.E desc[UR4][R18.64+0xc], R25 ;  /* 0x00000c1912007986 */ /* 0x0003e8000c101904 */
[----:B------:R1:W-:Y:S01]  /*0d90*/  STG.E desc[UR4][R18.64+0x10], R20 ;  /* 0x0000101412007986 */ /* 0x0003e2000c101904 */
[----:B------:R-:W-:Y:S05]  /*0da0*/  @P0 BRA `(.L_x_14) ;  /* 0xfffffffc00900947 */ /* 0x000fea000383ffff */
.L_x_13:
[----:B------:R-:W-:Y:S05]  /*0db0*/  BSYNC.RECONVERGENT B0 ;  /* 0x0000000000007941 */ /* 0x000fea0003800200 */
.L_x_12:
[----:B------:R-:W-:Y:S05]  /*0dc0*/  @P1 EXIT ;  /* 0x000000000000194d */ /* 0x000fea0003800000 */
[----:B------:R-:W2:Y:S02]  /*0dd0*/  LDG.E.64 R4, desc[UR4][R16.64] ;  /* 0x0000000410047981 */ /* 0x000ea4000c1e1b00 */
[----:B--2---:R-:W-:-:S05]  /*0de0*/  IADD3 R6, P0, PT, R4, R3, RZ ;  /* 0x0000000304067210 */ /* 0x004fca0007f1e0ff */
[----:B------:R-:W-:-:S05]  /*0df0*/  IMAD.X R7, R5, 0x1, R2, P0 ;  /* 0x0000000105077824 */ /* 0x000fca00000e0602 */
[----:B------:R0:W-:Y:S04]  /*0e00*/  STG.E.64 desc[UR4][R16.64], R6 ;  /* 0x0000000610007986 */ /* 0x0001e8000c101b04 */
[----:B------:R-:W2:Y:S02]  /*0e10*/  LDG.E.64 R4, desc[UR4][R14.64] ;  /* 0x000000040e047981 */ /* 0x000ea4000c1e1b00 */
[----:B--2---:R-:W-:-:S05]  /*0e20*/  IADD3 R4, P0, PT, R4, -R3, RZ ;  /* 0x8000000304047210 */ /* 0x004fca0007f1e0ff */
[----:B------:R-:W-:-:S05]  /*0e30*/  IMAD.X R5, R5, 0x1, ~R2, P0 ;  /* 0x0000000105057824 */ /* 0x000fca00000e0e02 */
[----:B------:R0:W-:Y:S01]  /*0e40*/  STG.E.64 desc[UR4][R14.64], R4 ;  /* 0x000000040e007986 */ /* 0x0001e2000c101b04 */
[----:B------:R-:W-:Y:S05]  /*0e50*/  BRA `(.L_x_15) ;  /* 0x0000000000087947 */ /* 0x000fea0003800000 */
.L_x_4:
[----:B------:R-:W-:-:S13]  /*0e60*/  ISETP.NE.AND P0, PT, R0, RZ, PT ;  /* 0x000000ff0000720c */ /* 0x000fda0003f05270 */
[----:B------:R-:W-:Y:S05]  /*0e70*/  @P0 EXIT ;  /* 0x000000000000094d */ /* 0x000fea0003800000 */
.L_x_15:
[----:B0-----:R-:W0:Y:S02]  /*0e80*/  LDC.64 R4, c[0x0][0x380] ;  /* 0x0000e000ff047b82 */ /* 0x001e240000000a00 */
[----:B0-----:R-:W2:Y:S02]  /*0e90*/  LDG.E.64 R2, desc[UR4][R4.64] ;  /* 0x0000000404027981 */ /* 0x001ea4000c1e1b00 */
[----:B--2---:R-:W-:-:S05]  /*0ea0*/  IADD3 R2, P0, PT, R2, 0x1, RZ ;  /* 0x0000000102027810 */ /* 0x004fca0007f1e0ff */
[----:B------:R-:W-:-:S05]  /*0eb0*/  IMAD.X R3, RZ, RZ, R3, P0 ;  /* 0x000000ffff037224 */ /* 0x000fca00000e0603 */
[----:B------:R-:W-:Y:S01]  /*0ec0*/  STG.E.64 desc[UR4][R4.64], R2 ;  /* 0x0000000204007986 */ /* 0x000fe2000c101b04 */
[----:B------:R-:W-:Y:S05]  /*0ed0*/  EXIT ;  /* 0x000000000000794d */ /* 0x000fea0003800000 */
.L_x_16:
[----:B------:R-:W-:-:S00]  /*0ee0*/  BRA `(.L_x_16) ;  /* 0xfffffffc00fc7947 */ /* 0x000fc0000383ffff */
[----:B------:R-:W-:-:S00]  /*0ef0*/  NOP ;  /* 0x0000000000007918 */ /* 0x000fc00000000000 */
        /* <DEDUP_REMOVED lines=8> */
.L_x_974:


//--------------------- .text._Z16transfer_buffers8GPU_Data --------------------------
	.section	.text._Z16transfer_buffers8GPU_Data,"ax",@progbits
	.align	128
        .global         _Z16transfer_buffers8GPU_Data
        .type           _Z16transfer_buffers8GPU_Data,@function
        .size           _Z16transfer_buffers8GPU_Data,(.L_x_975 - _Z16transfer_buffers8GPU_Data)
        .other          _Z16transfer_buffers8GPU_Data,@"STO_CUDA_ENTRY STV_DEFAULT"
_Z16transfer_buffers8GPU_Data:
.text._Z16transfer_buffers8GPU_Data:
[----:B------:R-:W-:Y:S08]  /*0000*/  LDC R1, c[0x0][0x37c] ;  /* 0x0000df00ff017b82 */ /* 0x000ff00000000800 */
[----:B------:R-:W0:Y:S01]  /*0010*/  LDC.64 R2, c[0x0][0x380] ;  /* 0x0000e000ff027b82 */ /* 0x000e220000000a00 */
[----:B------:R-:W0:Y:S02]  /*0020*/  LDCU.64 UR12, c[0x0][0x358] ;  /* 0x00006b00ff0c77ac */ /* 0x000e240008000a00 */
[----:B0-----:R-:W2:Y:S05]  /*0030*/  LDG.E R2, desc[UR12][R2.64] ;  /* 0x0000000c02027981 */ /* 0x001eaa000c1e1900 */
[----:B------:R-:W0:Y:S01]  /*0040*/  S2UR UR4, SR_CTAID.X ;  /* 0x00000000000479c3 */ /* 0x000e220000002500 */
[----:B------:R-:W0:Y:S07]  /*0050*/  S2R R7, SR_TID.X ;  /* 0x0000000000077919 */ /* 0x000e2e0000002100 */
[----:B------:R-:W0:Y:S02]  /*0060*/  LDC R0, c[0x0][0x360] ;  /* 0x0000d800ff007b82 */ /* 0x000e240000000800 */
[----:B0-----:R-:W-:-:S05]  /*0070*/  IMAD R0, R0, UR4, R7 ;  /* 0x0000000400007c24 */ /* 0x001fca000f8e0207 */
[----:B------:R-:W-:-:S04]  /*0080*/  SHF.R.S32.HI R5, RZ, 0x1f, R0 ;  /* 0x0000001fff057819 */ /* 0x000fc80000011400 */
[----:B------:R-:W-:-:S04]  /*0090*/  LEA.HI R5, R5, R0, RZ, 0x5 ;  /* 0x0000000005057211 */ /* 0x000fc800078f28ff */
[----:B------:R-:W-:Y:S02]  /*00a0*/  SHF.R.S32.HI R9, RZ, 0x5, R5 ;  /* 0x00000005ff097819 */ /* 0x000fe40000011405 */
        /* <DEDUP_REMOVED lines=8> */
.L_x_17:
[----:B------:R-:W0:Y:S01]  /*0130*/  LDCU.64 UR4, c[0x0][0x388] ;  /* 0x00007100ff0477ac */ /* 0x000e220008000a00 */
[----:B------:R-:W1:Y:S01]  /*0140*/  LDCU.64 UR6, c[0x0][0x390] ;  /* 0x00007200ff0677ac */ /* 0x000e620008000a00 */
[----:B------:R-:W2:Y:S02]  /*0150*/  LDCU.64 UR14, c[0x0][0x398] ;  /* 0x00007300ff0e77ac */ /* 0x000ea40008000a00 */
.L_x_18:
[----:B------:R-:W-:Y:S01]  /*0160*/  ISETP.NE.AND P0, PT, R7, RZ, PT ;  /* 0x000000ff0700720c */ /* 0x000fe20003f05270 */
[----:B------:R-:W-:-:S12]  /*0170*/  BSSY.RECONVERGENT B0, `(.L_x_19) ;  /* 0x00000a6000007945 */ /* 0x000fd80003800200 */
[----:B------:R-:W-:Y:S05]  /*0180*/  @P0 BRA `(.L_x_20) ;  /* 0x0000000800900947 */ /* 0x000fea0003800000 */
[----:B------:R-:W5:Y:S01]  /*0190*/  S2UR UR9, SR_CgaCtaId ;  /* 0x00000000000979c3 */ /* 0x000f620000008800 */
[----:B------:R-:W-:Y:S01]  /*01a0*/  UMOV UR8, 0x400 ;  /* 0x0000040000087882 */ /* 0x000fe20000000000 */
[----:B------:R-:W-:Y:S01]  /*01b0*/  IMAD.MOV.U32 R8, RZ, RZ, RZ ;  /* 0x000000ffff087224 */ /* 0x000fe200078e00ff */
[----:B------:R-:W-:-:S05]  /*01c0*/  CS2R R10, SRZ ;  /* 0x00000000000a7805 */ /* 0x000fca000001ff00 */
[----:B------:R-:W0:Y:S08]  /*01d0*/  LDC.64 R4, c[0x0][0x3d0] ;  /* 0x0000f400ff047b82 */ /* 0x000e300000000a00 */
[----:B------:R-:W0:Y:S01]  /*01e0*/  LDC.64 R2, c[0x0][0x3d8] ;  /* 0x0000f600ff027b82 */ /* 0x000e220000000a00 */
[----:B-----5:R-:W-:-:S09]  /*01f0*/  ULEA UR8, UR9, UR8, 0x18 ;  /* 0x0000000809087291 */ /* 0x020fd2000f8ec0ff */
[----:B------:R-:W-:Y:S04]  /*0200*/  STS [UR8+0x304], RZ ;  /* 0x000304ffff007988 */ /* 0x000fe80008000808 */
[----:B------:R-:W-:Y:S01]  /*0210*/  STS [UR8+0x308], RZ ;  /* 0x000308ffff007988 */ /* 0x000fe20008000808 */
.L_x_22:
[----:B0-----:R-:W-:-:S05]  /*0220*/  IMAD.WIDE.U32 R6, R11, 0x8, R4 ;  /* 0x000000080b067825 */ /* 0x001fca00078e0004 */
[----:B------:R-:W5:Y:S01]  /*0230*/  LDG.E.64 R16, desc[UR12][R6.64] ;  /* 0x0000000c06107981 */ /* 0x000f62000c1e1b00 */
[----:B------:R-:W-:Y:S01]  /*0240*/  IMAD.MOV.U32 R13, RZ, RZ, R11 ;  /* 0x000000ffff0d7224 */ /* 0x000fe200078e000b */
[----:B-----5:R-:W-:-:S04]  /*0250*/  IADD3 R12, P1, PT, R10, R16, RZ ;  /* 0x000000100a0c7210 */ /* 0x020fc80007f3e0ff */
[----:B------:R-:W-:Y:S02]  /*0260*/  ISETP.GE.U32.AND P0, PT, R12, 0x2c0, PT ;  /* 0x000002c00c00780c */ /* 0x000fe40003f06070 */
[----:B------:R-:W-:-:S04]  /*0270*/  LEA.HI.X.SX32 R12, R10, R17, 0x1, P1 ;  /* 0x000000110a0c7211 */ /* 0x000fc800008f0eff */
[----:B------:R-:W-:-:S13]  /*0280*/  ISETP.GE.U32.AND.EX P0, PT, R12, RZ, PT, P0 ;  /* 0x000000ff0c00720c */ /* 0x000fda0003f06100 */
[----:B------:R-:W-:Y:S05]  /*0290*/  @P0 BRA `(.L_x_21) ;  /* 0x0000000800240947 */ /* 0x000fea0003800000 */
[----:B------:R-:W-:-:S05]  /*02a0*/  IMAD R12, R11, 0x1388, RZ ;  /* 0x000013880b0c7824 */ /* 0x000fca00078e02ff */
[----:B------:R-:W-:-:S05]  /*02b0*/  IADD3 R13, P0, PT, R16, R12, RZ ;  /* 0x0000000c100d7210 */ /* 0x000fca0007f1e0ff */
[----:B------:R-:W-:Y:S01]  /*02c0*/  IMAD.X R18, RZ, RZ, R17, P0 ;  /* 0x000000ffff127224 */ /* 0x000fe200000e0611 */
[----:B------:R-:W-:-:S04]  /*02d0*/  LEA R14, P0, R13, R2, 0x3 ;  /* 0x000000020d0e7211 */ /* 0x000fc800078018ff */
[----:B------:R-:W-:Y:S02]  /*02e0*/  LEA.HI.X R15, R13, R3, R18, 0x3, P0 ;  /* 0x000000030d0f7211 */ /* 0x000fe400000f1c12 */
[----:B------:R-:W5:Y:S04]  /*02f0*/  LDG.E.64 R18, desc[UR12][R6.64+0x8] ;  /* 0x0000080c06127981 */ /* 0x000f68000c1e1b00 */
[----:B------:R-:W2:Y:S01]  /*0300*/  LDG.E R15, desc[UR12][R14.64] ;  /* 0x0000000c0e0f7981 */ /* 0x000ea2000c1e1900 */
[----:B------:R-:W0:Y:S01]  /*0310*/  S2UR UR9, SR_CgaCtaId ;  /* 0x00000000000979c3 */ /* 0x000e220000008800 */
[----:B------:R-:W-:Y:S01]  /*0320*/  IMAD.IADD R10, R10, 0x1, R16 ;  /* 0x000000010a0a7824 */ /* 0x000fe200078e0210 */
[----:B------:R-:W-:Y:S02]  /*0330*/  UMOV UR8, 0x400 ;  /* 0x0000040000087882 */ /* 0x000fe40000000000 */
[----:B0-----:R-:W-:-:S09]  /*0340*/  ULEA UR8, UR9, UR8, 0x18 ;  /* 0x0000000809087291 */ /* 0x001fd2000f8ec0ff */
[----:B------:R0:W-:Y:S01]  /*0350*/  STS [UR8+0x304], R10 ;  /* 0x0003040aff007988 */ /* 0x0001e20008000808 */
[----:B-----5:R-:W-:-:S04]  /*0360*/  IADD3 R13, P1, PT, R10, R18, RZ ;  /* 0x000000120a0d7210 */ /* 0x020fc80007f3e0ff */
[----:B------:R-:W-:Y:S02]  /*0370*/  ISETP.GT.U32.AND P0, PT, R13, 0x2bf, PT ;  /* 0x000002bf0d00780c */ /* 0x000fe40003f04070 */
[----:B------:R-:W-:-:S04]  /*0380*/  LEA.HI.X.SX32 R13, R10, R19, 0x1, P1 ;  /* 0x000000130a0d7211 */ /* 0x000fc800008f0eff */
[----:B------:R-:W-:Y:S01]  /*0390*/  ISETP.GT.U32.AND.EX P0, PT, R13, RZ, PT, P0 ;  /* 0x000000ff0d00720c */ /* 0x000fe20003f04100 */
[----:B--2---:R-:W-:Y:S02]  /*03a0*/  IMAD.IADD R8, R8, 0x1, R15 ;  /* 0x0000000108087824 */ /* 0x004fe400078e020f */
[----:B------:R-:W-:-:S03]  /*03b0*/  VIADD R13, R11, 0x1 ;  /* 0x000000010b0d7836 */ /* 0x000fc60000000000 */
[----:B------:R0:W-:Y:S07]  /*03c0*/  STS [UR8+0x308], R8 ;  /* 0x00030808ff007988 */ /* 0x0001ee0008000808 */
[----:B------:R-:W-:Y:S05]  /*03d0*/  @P0 BRA `(.L_x_21) ;  /* 0x0000000400d40947 */ /* 0x000fea0003800000 */
[----:B------:R-:W-:-:S05]  /*03e0*/  VIADD R13, R12, 0x1388 ;  /* 0x000013880c0d7836 */ /* 0x000fca0000000000 */
[----:B------:R-:W-:-:S05]  /*03f0*/  IADD3 R13, P0, PT, R18, R13, RZ ;  /* 0x0000000d120d7210 */ /* 0x000fca0007f1e0ff */
[----:B------:R-:W-:Y:S01]  /*0400*/  IMAD.X R16, RZ, RZ, R19, P0 ;  /* 0x000000ffff107224 */ /* 0x000fe200000e0613 */
[----:B------:R-:W-:-:S04]  /*0410*/  LEA R14, P0, R13, R2, 0x3 ;  /* 0x000000020d0e7211 */ /* 0x000fc800078018ff */
[----:B------:R-:W-:Y:S02]  /*0420*/  LEA.HI.X R15, R13, R3, R16, 0x3, P0 ;  /* 0x000000030d0f7211 */ /* 0x000fe400000f1c10 */
[----:B------:R-:W2:Y:S04]  /*0430*/  LDG.E.64 R16, desc[UR12][R6.64+0x10] ;  /* 0x0000100c06107981 */ /* 0x000ea8000c1e1b00 */
[----:B------:R-:W5:Y:S01]  /*0440*/  LDG.E R15, desc[UR12][R14.64] ;  /* 0x0000000c0e0f7981 */ /* 0x000f62000c1e1900 */
[----:B0-----:R-:W-:-:S05]  /*0450*/  IMAD.IADD R10, R10, 0x1, R18 ;  /* 0x000000010a0a7824 */ /* 0x001fca00078e0212 */
[----:B------:R0:W-:Y:S01]  /*0460*/  STS [UR8+0x304], R10 ;  /* 0x0003040aff007988 */ /* 0x0001e20008000808 */
[----:B--2---:R-:W-:-:S04]  /*0470*/  IADD3 R13, P1, PT, R10, R16, RZ ;  /* 0x000000100a0d7210 */ /* 0x004fc80007f3e0ff */
[----:B------:R-:W-:Y:S02]  /*0480*/  ISETP.GT.U32.AND P0, PT, R13, 0x2bf, PT ;  /* 0x000002bf0d00780c */ /* 0x000fe40003f04070 */
[----:B------:R-:W-:-:S04]  /*0490*/  LEA.HI.X.SX32 R13, R10, R17, 0x1, P1 ;  /* 0x000000110a0d7211 */ /* 0x000fc800008f0eff */
[----:B------:R-:W-:Y:S01]  /*04a0*/  ISETP.GT.U32.AND.EX P0, PT, R13, RZ, PT, P0 ;  /* 0x000000ff0d00720c */ /* 0x000fe20003f04100 */
[----:B-----5:R-:W-:Y:S02]  /*04b0*/  IMAD.IADD R8, R8, 0x1, R15 ;  /* 0x0000000108087824 */ /* 0x020fe400078e020f */
        /* <DEDUP_REMOVED lines=92> */
[----:B------:R-:W-:-:S06]  /*0a80*/  LEA.HI.X R7, R7, R3, R12, 0x3, P0 ;  /* 0x0000000307077211 */ /* 0x000fcc00000f1c0c */
[----:B------:R-:W2:Y:S01]  /*0a90*/  LDG.E R7, desc[UR12][R6.64] ;  /* 0x0000000c06077981 */ /* 0x000ea2000c1e1900 */
[----:B------:R-:W-:Y:S02]  /*0aa0*/  VIADD R11, R11, 0x8 ;  /* 0x000000080b0b7836 */ /* 0x000fe40000000000 */
[----:B0-----:R-:W-:-:S03]  /*0ab0*/  IMAD.IADD R10, R10, 0x1, R18 ;  /* 0x000000010a0a7824 */ /* 0x001fc600078e0212 */
[----:B------:R-:W-:Y:S02]  /*0ac0*/  ISETP.NE.AND P0, PT, R11, 0x2c0, PT ;  /* 0x000002c00b00780c */ /* 0x000fe40003f05270 */
[----:B------:R0:W-:Y:S01]  /*0ad0*/  STS [UR8+0x304], R10 ;  /* 0x0003040aff007988 */ /* 0x0001e20008000808 */
[----:B--2---:R-:W-:-:S05]  /*0ae0*/  IMAD.IADD R8, R8, 0x1, R7 ;  /* 0x0000000108087824 */ /* 0x004fca00078e0207 */
[----:B------:R0:W-:Y:S05]  /*0af0*/  STS [UR8+0x308], R8 ;  /* 0x00030808ff007988 */ /* 0x0001ea0008000808 */
[----:B------:R-:W-:Y:S05]  /*0b00*/  @P0 BRA `(.L_x_22) ;  /* 0xfffffff400c40947 */ /* 0x000fea000383ffff */
[----:B------:R-:W2:Y:S01]  /*0b10*/  LDS R13, [UR8+0x300] ;  /* 0x00030008ff0d7984 */ /* 0x000ea20008000800 */
[----:B------:R-:W-:Y:S05]  /*0b20*/  BRA `(.L_x_23) ;  /* 0x0000000000107947 */ /* 0x000fea0003800000 */
.L_x_21:
[----:B------:R-:W5:Y:S01]  /*0b30*/  S2UR UR9, SR_CgaCtaId ;  /* 0x00000000000979c3 */ /* 0x000f620000008800 */
[----:B------:R-:W-:Y:S02]  /*0b40*/  UMOV UR8, 0x400 ;  /* 0x0000040000087882 */ /* 0x000fe40000000000 */
[----:B-----5:R-:W-:-:S09]  /*0b50*/  ULEA UR8, UR9, UR8, 0x18 ;  /* 0x0000000809087291 */ /* 0x020fd2000f8ec0ff */
[----:B------:R0:W-:Y:S03]  /*0b60*/  STS [UR8+0x300], R13 ;  /* 0x0003000dff007988 */ /* 0x0001e60008000808 */
.L_x_23:
[----:B------:R-:W5:Y:S01]  /*0b70*/  LDC.64 R2, c[0x0][0x3d8] ;  /* 0x0000f600ff027b82 */ /* 0x000f620000000a00 */
[----:B0-2---:R-:W-:-:S04]  /*0b80*/  IMAD R13, R13, 0x1388, -R10 ;  /* 0x000013880d0d7824 */ /* 0x005fc800078e0a0a */
[----:B-----5:R-:W-:-:S06]  /*0b90*/  IMAD.WIDE R2, R13, 0x8, R2 ;  /* 0x000000080d027825 */ /* 0x020fcc00078e0202 */
[----:B------:R-:W2:Y:S02]  /*0ba0*/  LDG.E R3, desc[UR12][R2.64+0x1600] ;  /* 0x0016000c02037981 */ /* 0x000ea4000c1e1900 */
[----:B--2---:R-:W-:-:S05]  /*0bb0*/  IMAD.IADD R8, R3, 0x1, R8 ;  /* 0x0000000103087824 */ /* 0x004fca00078e0208 */
[----:B------:R0:W-:Y:S02]  /*0bc0*/  STS [UR8+0x30c], R8 ;  /* 0x00030c08ff007988 */ /* 0x0001e40008000808 */
.L_x_20:
[----:B01234-:R-:W-:Y:S05]  /*0bd0*/  BSYNC.RECONVERGENT B0 ;  /* 0x0000000000007941 */ /* 0x01ffea0003800200 */
.L_x_19:
[----:B------:R-:W0:Y:S01]  /*0be0*/  S2UR UR11, SR_CgaCtaId ;  /* 0x00000000000b79c3 */ /* 0x000e220000008800 */
[C---:B------:R-:W-:Y:S01]  /*0bf0*/  LEA.HI R2, R9.reuse, R9, RZ, 0x5 ;  /* 0x0000000909027211 */ /* 0x040fe200078f28ff */
[----:B------:R-:W-:Y:S01]  /*0c00*/  UMOV UR10, 0x400 ;  /* 0x00000400000a7882 */ /* 0x000fe20000000000 */
[----:B------:R-:W1:Y:S01]  /*0c10*/  LDCU.64 UR20, c[0x0][0x3d8] ;  /* 0x00007b00ff1477ac */ /* 0x000e620008000a00 */
[----:B------:R-:W-:Y:S01]  /*0c20*/  BSSY.RECONVERGENT B0, `(.L_x_24) ;  /* 0x00000dd000007945 */ /* 0x000fe20003800200 */
[----:B------:R-:W-:Y:S01]  /*0c30*/  LOP3.LUT R2, R2, 0xffffffe0, RZ, 0xc0, !PT ;  /* 0xffffffe002027812 */ /* 0x000fe200078ec0ff */
[----:B------:R-:W-:Y:S02]  /*0c40*/  UIADD3 UR8, UPT, UPT, UR10, 0x100, URZ ;  /* 0x000001000a087890 */ /* 0x000fe4000fffe0ff */
[----:B------:R-:W-:Y:S02]  /*0c50*/  UIADD3 UR9, UPT, UPT, UR10, 0x180, URZ ;  /* 0x000001800a097890 */ /* 0x000fe4000fffe0ff */
[----:B------:R-:W-:Y:S01]  /*0c60*/  IMAD.IADD R6, R9, 0x1, -R2 ;  /* 0x0000000109067824 */ /* 0x000fe200078e0a02 */
[----:B------:R-:W-:Y:S01]  /*0c70*/  BAR.SYNC.DEFER_BLOCKING 0x0 ;  /* 0x0000000000007b1d */ /* 0x000fe20000010000 */
[----:B------:R-:W-:-:S05]  /*0c80*/  LOP3.LUT P0, R2, R0, 0x1f, RZ, 0xc0, !PT ;  /* 0x0000001f00027812 */ /* 0x000fca000780c0ff */
[----:B------:R-:W2:Y:S01]  /*0c90*/  LDCU.64 UR22, c[0x0][0x3d8] ;  /* 0x00007b00ff1677ac */ /* 0x000ea20008000a00 */
[----:B------:R-:W3:Y:S01]  /*0ca0*/  LDCU.64 UR16, c[0x0][0x4d0] ;  /* 0x00009a00ff1077ac */ /* 0x000ee20008000a00 */
[----:B0-----:R-:W-:Y:S02]  /*0cb0*/  ULEA UR18, UR11, UR10, 0x18 ;  /* 0x0000000a0b127291 */ /* 0x001fe4000f8ec0ff */
[----:B------:R-:W-:Y:S02]  /*0cc0*/  UIADD3 UR10, UPT, UPT, UR10, 0x280, URZ ;  /* 0x000002800a0a7890 */ /* 0x000fe4000fffe0ff */
[----:B------:R-:W-:Y:S02]  /*0cd0*/  ULEA UR8, UR11, UR8, 0x18 ;  /* 0x000000080b087291 */ /* 0x000fe4000f8ec0ff */
[----:B------:R-:W-:Y:S01]  /*0ce0*/  ULEA UR9, UR11, UR9, 0x18 ;  /* 0x000000090b097291 */ /* 0x000fe2000f8ec0ff */
[----:B------:R-:W-:Y:S01]  /*0cf0*/  LEA R3, R6, UR18, 0x3 ;  /* 0x0000001206037c11 */ /* 0x000fe2000f8e18ff */
[----:B------:R-:W-:-:S02]  /*0d00*/  ULEA UR10, UR11, UR10, 0x18 ;  /* 0x0000000a0b0a7291 */ /* 0x000fc4000f8ec0ff */
[C---:B------:R-:W-:Y:S01]  /*0d10*/  LEA R4, R6.reuse, UR8, 0x2 ;  /* 0x0000000806047c11 */ /* 0x040fe2000f8e10ff */
[----:B------:R-:W0:Y:S01]  /*0d20*/  LDCU.64 UR24, c[0x0][0x4d0] ;  /* 0x00009a00ff1877ac */ /* 0x000e220008000a00 */
[C---:B------:R-:W-:Y:S02]  /*0d30*/  LEA R5, R6.reuse, UR9, 0x3 ;  /* 0x0000000906057c11 */ /* 0x040fe4000f8e18ff */
[----:B------:R-:W-:Y:S01]  /*0d40*/  LEA R6, R6, UR10, 0x2 ;  /* 0x0000000a06067c11 */ /* 0x000fe2000f8e10ff */
[----:B-123--:R-:W-:Y:S06]  /*0d50*/  @P0 BRA `(.L_x_25) ;  /* 0x0000000c00240947 */ /* 0x00efec0003800000 */
[----:B------:R-:W-:Y:S01]  /*0d60*/  IMAD.MOV.U32 R7, RZ, RZ, 0x1 ;  /* 0x00000001ff077424 */ /* 0x000fe200078e00ff */
[----:B------:R1:W-:Y:S01]  /*0d70*/  STS.64 [R3], RZ ;  /* 0x000000ff03007388 */ /* 0x0003e20000000a00 */
[----:B------:R-:W-:-:S03]  /*0d80*/  SHF.R.S32.HI R8, RZ, 0x5, R0 ;  /* 0x00000005ff087819 */ /* 0x000fc60000011400 */
[----:B------:R1:W-:Y:S01]  /*0d90*/  STS [R4], R7 ;  /* 0x0000000704007388 */ /* 0x0003e20000000800 */
[----:B------:R-:W-:-:S03]  /*0da0*/  ISETP.GE.AND P0, PT, R8, 0x1, PT ;  /* 0x000000010800780c */ /* 0x000fc60003f06270 */
[----:B------:R1:W-:Y:S04]  /*0db0*/  STS.64 [R5], RZ ;  /* 0x000000ff05007388 */ /* 0x0003e80000000a00 */
[----:B------:R1:W-:Y:S06]  /*0dc0*/  STS [R6], R7 ;  /* 0x0000000706007388 */ /* 0x0003ec0000000800 */
[----:B------:R-:W-:Y:S05]  /*0dd0*/  @!P0 BRA `(.L_x_25) ;  /* 0x0000000c00048947 */ /* 0x000fea0003800000 */
[----:B------:R-:W-:Y:S01]  /*0de0*/  ISETP.GE.U32.AND P0, PT, R8, 0x4, PT ;  /* 0x000000040800780c */ /* 0x000fe20003f06070 */
[----:B------:R-:W-:Y:S01]  /*0df0*/  BSSY.RECONVERGENT B1, `(.L_x_26) ;  /* 0x0000092000017945 */ /* 0x000fe20003800200 */
[----:B-1----:R-:W-:Y:S01]  /*0e00*/  IMAD.MOV.U32 R7, RZ, RZ, RZ ;  /* 0x000000ffff077224 */ /* 0x002fe200078e00ff */
[----:B------:R-:W-:Y:S01]  /*0e10*/  CS2R R26, SRZ ;  /* 0x00000000001a7805 */ /* 0x000fe2000001ff00 */
[----:B------:R-:W-:Y:S01]  /*0e20*/  IMAD.MOV.U32 R31, RZ, RZ, 0x1 ;  /* 0x00000001ff1f7424 */ /* 0x000fe200078e00ff */
[----:B------:R-:W-:Y:S01]  /*0e30*/  CS2R R22, SRZ ;  /* 0x0000000000167805 */ /* 0x000fe2000001ff00 */
[----:B------:R-:W-:-:S07]  /*0e40*/  IMAD.MOV.U32 R25, RZ, RZ, 0x1 ;  /* 0x00000001ff197424 */ /* 0x000fce00078e00ff */
[----:B------:R-:W-:Y:S05]  /*0e50*/  @!P0 BRA `(.L_x_27) ;  /* 0x00000008002c8947 */ /* 0x000fea0003800000 */
[----:B------:R-:W1:Y:S01]  /*0e60*/  LDCU.64 UR10, c[0x0][0x3d0] ;  /* 0x00007a00ff0a77ac */ /* 0x000e620008000a00 */
[----:B------:R-:W-:Y:S01]  /*0e70*/  LOP3.LUT R7, R8, 0x7ffffffc, RZ, 0xc0, !PT ;  /* 0x7ffffffc08077812 */ /* 0x000fe200078ec0ff */
[----:B------:R-:W-:Y:S01]  /*0e80*/  IMAD.MOV.U32 R31, RZ, RZ, 0x1 ;  /* 0x00000001ff1f7424 */ /* 0x000fe200078e00ff */
[----:B------:R-:W-:Y:S01]  /*0e90*/  CS2R R14, SRZ ;  /* 0x00000000000e7805 */ /* 0x000fe2000001ff00 */
[----:B------:R-:W2:Y:S01]  /*0ea0*/  LDCU.64 UR8, c[0x0][0x4c8] ;  /* 0x00009900ff0877ac */ /* 0x000ea20008000a00 */
[----:B------:R-:W-:Y:S01]  /*0eb0*/  IMAD.MOV.U32 R39, RZ, RZ, 0x5dc ;  /* 0x000005dcff277424 */ /* 0x000fe200078e00ff */
[----:B------:R-:W-:Y:S01]  /*0ec0*/  CS2R R36, SRZ ;  /* 0x0000000000247805 */ /* 0x000fe2000001ff00 */
[----:B------:R-:W-:Y:S01]  /*0ed0*/  IMAD.MOV.U32 R35, RZ, RZ, 0x3e8 ;  /* 0x000003e8ff237424 */ /* 0x000fe200078e00ff */
[----:B------:R-:W-:Y:S01]  /*0ee0*/  CS2R R10, SRZ ;  /* 0x00000000000a7805 */ /* 0x000fe2000001ff00 */
[----:B------:R-:W-:Y:S01]  /*0ef0*/  IMAD.MOV.U32 R34, RZ, RZ, 0x1f4 ;  /* 0x000001f4ff227424 */ /* 0x000fe200078e00ff */
[----:B------:R-:W-:Y:S01]  /*0f00*/  CS2R R26, SRZ ;  /* 0x00000000001a7805 */ /* 0x000fe2000001ff00 */
[----:B------:R-:W-:Y:S01]  /*0f10*/  IMAD.MOV.U32 R38, RZ, RZ, RZ ;  /* 0x000000ffff267224 */ /* 0x000fe200078e00ff */
[----:B------:R-:W-:Y:S01]  /*0f20*/  CS2R R22, SRZ ;  /* 0x0000000000167805 */ /* 0x000fe2000001ff00 */
[----:B------:R-:W-:-:S02]  /*0f30*/  IMAD.MOV.U32 R41, RZ, RZ, 0x3a98 ;  /* 0x00003a98ff297424 */ /* 0x000fc400078e00ff */
[----:B------:R-:W-:Y:S02]  /*0f40*/  IMAD.MOV.U32 R12, RZ, RZ, 0x2710 ;  /* 0x00002710ff0c7424 */ /* 0x000fe400078e00ff */
[----:B------:R-:W-:Y:S01]  /*0f50*/  IMAD.MOV.U32 R13, RZ, RZ, RZ ;  /* 0x000000ffff0d7224 */ /* 0x000fe200078e00ff */
[----:B-1----:R-:W-:Y:S01]  /*0f60*/  UIADD3 UR10, UP0, UPT, UR10, 0x10, URZ ;  /* 0x000000100a0a7890 */ /* 0x002fe2000ff1e0ff */
[----:B------:R-:W-:Y:S02]  /*0f70*/  IMAD.MOV.U32 R40, RZ, RZ, 0x1388 ;  /* 0x00001388ff287424 */ /* 0x000fe400078e00ff */
[----:B------:R-:W-:Y:S01]  /*0f80*/  IMAD.MOV.U32 R42, RZ, RZ, RZ ;  /* 0x000000ffff2a7224 */ /* 0x000fe200078e00ff */
[----:B--2---:R-:W-:Y:S01]  /*0f90*/  UIADD3 UR8, UP1, UPT, UR8, 0x10, URZ ;  /* 0x0000001008087890 */ /* 0x004fe2000ff3e0ff */
[----:B------:R-:W-:Y:S01]  /*0fa0*/  IMAD.MOV.U32 R9, RZ, RZ, RZ ;  /* 0x000000ffff097224 */ /* 0x000fe200078e00ff */
[----:B------:R-:W-:Y:S01]  /*0fb0*/  UIADD3.X UR11, UPT, UPT, URZ, UR11, URZ, UP0, !UPT ;  /* 0x0000000bff0b7290 */ /* 0x000fe200087fe4ff */
[----:B------:R-:W-:Y:S01]  /*0fc0*/  IMAD.MOV R8, RZ, RZ, -R7 ;  /* 0x000000ffff087224 */ /* 0x000fe200078e0a07 */
[----:B------:R-:W-:Y:S01]  /*0fd0*/  UIADD3.X UR9, UPT, UPT, URZ, UR9, URZ, UP1, !UPT ;  /* 0x00000009ff097290 */ /* 0x000fe20008ffe4ff */
[----:B------:R-:W-:-:S02]  /*0fe0*/  IMAD.U32 R16, RZ, RZ, UR10 ;  /* 0x0000000aff107e24 */ /* 0x000fc4000f8e00ff */
[----:B------:R-:W-:Y:S02]  /*0ff0*/  IMAD.U32 R18, RZ, RZ, UR8 ;  /* 0x00000008ff127e24 */ /* 0x000fe4000f8e00ff */
[----:B------:R-:W-:Y:S02]  /*1000*/  IMAD.U32 R17, RZ, RZ, UR11 ;  /* 0x0000000bff117e24 */ /* 0x000fe4000f8e00ff */
[----:B------:R-:W-:-:S07]  /*1010*/  IMAD.U32 R19, RZ, RZ, UR9 ;  /* 0x00000009ff137e24 */ /* 0x000fce000f8e00ff */
.L_x_28:
[----:B------:R-:W2:Y:S04]  /*1020*/  LDG.E.64 R32, desc[UR12][R16.64+-0x10] ;  /* 0xfffff00c10207981 */ /* 0x000ea8000c1e1b00 */
[----:B------:R-:W3:Y:S04]  /*1030*/  LDG.E.64 R20, desc[UR12][R18.64+-0x10] ;  /* 0xfffff00c12147981 */ /* 0x000ee8000c1e1b00 */
[----:B------:R-:W4:Y:S01]  /*1040*/  LDG.E.64 R44, desc[UR12][R16.64+-0x8] ;  /* 0xfffff80c102c7981 */ /* 0x000f22000c1e1b00 */
[C---:B--2---:R-:W-:Y:S01]  /*1050*/  IADD3 R24, P0, PT, R32.reuse, R42, RZ ;  /* 0x0000002a20187210 */ /* 0x044fe20007f1e0ff */
[----:B------:R-:W-:-:S04]  /*1060*/  IMAD.IADD R30, R32, 0x1, R25 ;  /* 0x00000001201e7824 */ /* 0x000fc800078e0219 */
[----:B------:R-:W-:Y:S01]  /*1070*/  IMAD.X R29, R33, 0x1, R9, P0 ;  /* 0x00000001211d7824 */ /* 0x000fe200000e0609 */
[----:B------:R-:W-:-:S04]  /*1080*/  LEA R28, P0, R24, UR20, 0x3 ;  /* 0x00000014181c7c11 */ /* 0x000fc8000f8018ff */
[----:B------:R-:W-:Y:S02]  /*1090*/  LEA.HI.X R29, R24, UR21, R29, 0x3, P0 ;  /* 0x00000015181d7c11 */ /* 0x000fe400080f1c1d */
[----:B---3--:R-:W-:-:S04]  /*10a0*/  IADD3 R25, P0, PT, R20, R36, RZ ;  /* 0x0000002414197210 */ /* 0x008fc80007f1e0ff */
[----:B------:R-:W2:Y:S01]  /*10b0*/  LDG.E.64 R28, desc[UR12][R28.64] ;  /* 0x0000000c1c1c7981 */ /* 0x000ea2000c1e1b00 */
[----:B------:R-:W-:Y:S01]  /*10c0*/  IMAD.X R32, R21, 0x1, R10, P0 ;  /* 0x0000000115207824 */ /* 0x000fe200000e060a */
[----:B------:R-:W-:-:S04]  /*10d0*/  LEA R24, P0, R25, UR16, 0x3 ;  /* 0x0000001019187c11 */ /* 0x000fc8000f8018ff */
[----:B------:R-:W-:Y:S01]  /*10e0*/  LEA.HI.X R25, R25, UR17, R32, 0x3, P0 ;  /* 0x0000001119197c11 */ /* 0x000fe200080f1c20 */
[----:B------:R-:W-:-:S05]  /*10f0*/  IMAD.IADD R31, R20, 0x1, R31 ;  /* 0x00000001141f7824 */ /* 0x000fca00078e021f */
[----:B------:R-:W3:Y:S01]  /*1100*/  LDG.E.64 R24, desc[UR12][R24.64] ;  /* 0x0000000c18187981 */ /* 0x000ee2000c1e1b00 */
[----:B--2---:R-:W-:-:S05]  /*1110*/  IADD3 R22, P0, PT, R28, R22, RZ ;  /* 0x000000161c167210 */ /* 0x004fca0007f1e0ff */
[----:B------:R-:W-:Y:S01]  /*1120*/  IMAD.X R23, R29, 0x1, R23, P0 ;  /* 0x000000011d177824 */ /* 0x000fe200000e0617 */
[----:B----4-:R-:W-:-:S05]  /*1130*/  IADD3 R20, P0, PT, R44, R40, RZ ;  /* 0x000000282c147210 */ /* 0x010fca0007f1e0ff */
[----:B------:R-:W-:Y:S01]  /*1140*/  IMAD.X R21, R45, 0x1, R14, P0 ;  /* 0x000000012d157824 */ /* 0x000fe200000e060e */
[----:B------:R-:W-:-:S04]  /*1150*/  LEA R28, P0, R20, UR20, 0x3 ;  /* 0x00000014141c7c11 */ /* 0x000fc8000f8018ff */
[----:B------:R-:W-:Y:S02]  /*1160*/  LEA.HI.X R29, R20, UR21, R21, 0x3, P0 ;  /* 0x00000015141d7c11 */ /* 0x000fe400080f1c15 */
[----:B------:R-:W2:Y:S04]  /*1170*/  LDG.E.64 R20, desc[UR12][R18.64+-0x8] ;  /* 0xfffff80c12147981 */ /* 0x000ea8000c1e1b00 */
[----:B------:R-:W4:Y:S01]  /*1180*/  LDG.E.64 R28, desc[UR12][R28.64] ;  /* 0x0000000c1c1c7981 */ /* 0x000f22000c1e1b00 */
[----:B---3--:R-:W-:-:S05]  /*1190*/  IADD3 R26, P0, PT, R24, R26, RZ ;  /* 0x0000001a181a7210 */ /* 0x008fca0007f1e0ff */
[----:B------:R-:W-:Y:S02]  /*11a0*/  IMAD.X R27, R25, 0x1, R27, P0 ;  /* 0x00000001191b7824 */ /* 0x000fe400000e061b */
[----:B------:R-:W3:Y:S04]  /*11b0*/  LDG.E.64 R24, desc[UR12][R16.64] ;  /* 0x0000000c10187981 */ /* 0x000ee8000c1e1b00 */
[----:B------:R-:W-:Y:S04]  /*11c0*/  STS [R4], R30 ;  /* 0x0000001e04007388 */ /* 0x000fe80000000800 */
[----:B------:R1:W-:Y:S01]  /*11d0*/  STS.64 [R3], R22 ;  /* 0x0000001603007388 */ /* 0x0003e20000000a00 */
[----:B----4-:R-:W-:-:S05]  /*11e0*/  IADD3 R32, P0, PT, R28, R22, RZ ;  /* 0x000000161c207210 */ /* 0x010fca0007f1e0ff */
[----:B------:R-:W-:Y:S01]  /*11f0*/  IMAD.X R33, R29, 0x1, R23, P0 ;  /* 0x000000011d217824 */ /* 0x000fe200000e0617 */
[----:B--2---:R-:W-:Y:S01]  /*1200*/  IADD3 R45, P0, PT, R20, R34, RZ ;  /* 0x00000022142d7210 */ /* 0x004fe20007f1e0ff */
[----:B------:R-:W-:-:S04]  /*1210*/  IMAD.IADD R43, R31, 0x1, R20 ;  /* 0x000000011f2b7824 */ /* 0x000fc800078e0214 */
[----:B------:R-:W-:Y:S01]  /*1220*/  IMAD.X R28, R21, 0x1, R38, P0 ;  /* 0x00000001151c7824 */ /* 0x000fe200000e0626 */
[----:B------:R-:W-:-:S04]  /*1230*/  LEA R20, P0, R45, UR16, 0x3 ;  /* 0x000000102d147c11 */ /* 0x000fc8000f8018ff */
[----:B------:R-:W-:-:S05]  /*1240*/  LEA.HI.X R21, R45, UR17, R28, 0x3, P0 ;  /* 0x000000112d157c11 */ /* 0x000fca00080f1c1c */
[----:B-1----:R-:W2:Y:S04]  /*1250*/  LDG.E.64 R22, desc[UR12][R20.64] ;  /* 0x0000000c14167981 */ /* 0x002ea8000c1e1b00 */
[----:B------:R-:W4:Y:S01]  /*1260*/  LDG.E.64 R20, desc[UR12][R18.64] ;  /* 0x0000000c12147981 */ /* 0x000f22000c1e1b00 */
[----:B---3--:R-:W-:Y:S01]  /*1270*/  IADD3 R29, P0, PT, R24, R12, RZ ;  /* 0x0000000c181d7210 */ /* 0x008fe20007f1e0ff */
[----:B------:R-:W-:-:S04]  /*1280*/  IMAD.IADD R44, R30, 0x1, R44 ;  /* 0x000000011e2c7824 */ /* 0x000fc800078e022c */
[----:B------:R-:W-:Y:S01]  /*1290*/  IMAD.X R30, R25, 0x1, R13, P0 ;  /* 0x00000001191e7824 */ /* 0x000fe200000e060d */
[----:B------:R-:W-:-:S04]  /*12a0*/  LEA R28, P0, R29, UR20, 0x3 ;  /* 0x000000141d1c7c11 */ /* 0x000fc8000f8018ff */
[----:B------:R-:W-:Y:S01]  /*12b0*/  LEA.HI.X R29, R29, UR21, R30, 0x3, P0 ;  /* 0x000000151d1d7c11 */ /* 0x000fe200080f1c1e */
[----:B------:R1:W-:Y:S01]  /*12c0*/  STS [R6], R31 ;  /* 0x0000001f06007388 */ /* 0x0003e20000000800 */
[----:B------:R-:W-:-:S03]  /*12d0*/  IMAD.IADD R45, R44, 0x1, R24 ;  /* 0x000000012c2d7824 */ /* 0x000fc600078e0218 */
[----:B------:R3:W-:Y:S04]  /*12e0*/  STS.64 [R5], R26 ;  /* 0x0000001a05007388 */ /* 0x0007e80000000a00 */
[----:B------:R-:W5:Y:S04]  /*12f0*/  LDG.E.64 R28, desc[UR12][R28.64] ;  /* 0x0000000c1c1c7981 */ /* 0x000f68000c1e1b00 */
[----:B-1----:R-:W5:Y:S01]  /*1300*/  LDG.E.64 R30, desc[UR12][R18.64+0x8] ;  /* 0x0000080c121e7981 */ /* 0x002f62000c1e1b00 */
[----:B--2---:R-:W-:-:S05]  /*1310*/  IADD3 R22, P0, PT, R22, R26, RZ ;  /* 0x0000001a16167210 */ /* 0x004fca0007f1e0ff */
[----:B------:R-:W-:Y:S01]  /*1320*/  IMAD.X R23, R23, 0x1, R27, P0 ;  /* 0x0000000117177824 */ /* 0x000fe200000e061b */
[----:B----4-:R-:W-:-:S05]  /*1330*/  IADD3 R25, P0, PT, R20, R35, RZ ;  /* 0x0000002314197210 */ /* 0x010fca0007f1e0ff */
[----:B---3--:R-:W-:Y:S01]  /*1340*/  IMAD.X R26, R21, 0x1, R37, P0 ;  /* 0x00000001151a7824 */ /* 0x008fe200000e0625 */
[----:B------:R-:W-:-:S04]  /*1350*/  LEA R24, P0, R25, UR16, 0x3 ;  /* 0x0000001019187c11 */ /* 0x000fc8000f8018ff */
[----:B------:R-:W-:Y:S02]  /*1360*/  LEA.HI.X R25, R25, UR17, R26, 0x3, P0 ;  /* 0x0000001119197c11 */ /* 0x000fe400080f1c1a */
[----:B------:R-:W2:Y:S04]  /*1370*/  LDG.E.64 R26, desc[UR12][R16.64+0x8] ;  /* 0x0000080c101a7981 */ /* 0x000ea8000c1e1b00 */
[----:B------:R-:W3:Y:S01]  /*1380*/  LDG.E.64 R24, desc[UR12][R24.64] ;  /* 0x0000000c18187981 */ /* 0x000ee2000c1e1b00 */
[----:B-----5:R-:W-:-:S03]  /*1390*/  IADD3 R28, P0, PT, R28, R32, RZ ;  /* 0x000000201c1c7210 */ /* 0x020fc60007f1e0ff */
[----:B------:R1:W-:Y:S02]  /*13a0*/  STS [R4], R44 ;  /* 0x0000002c04007388 */ /* 0x0003e40000000800 */
[----:B------:R-:W-:Y:S02]  /*13b0*/  IMAD.X R29, R29, 0x1, R33, P0 ;  /* 0x000000011d1d7824 */ /* 0x000fe400000e0621 */
[----:B-1----:R-:W-:Y:S01]  /*13c0*/  IMAD.IADD R44, R43, 0x1, R20 ;  /* 0x000000012b2c7824 */ /* 0x002fe200078e0214 */
[----:B------:R2:W-:Y:S04]  /*13d0*/  STS.64 [R3], R32 ;  /* 0x0000002003007388 */ /* 0x0005e80000000a00 */
[----:B------:R-:W-:Y:S04]  /*13e0*/  STS [R6], R43 ;  /* 0x0000002b06007388 */ /* 0x000fe80000000800 */
[----:B------:R1:W-:Y:S01]  /*13f0*/  STS.64 [R5], R22 ;  /* 0x0000001605007388 */ /* 0x0003e20000000a00 */
[----:B---3--:R-:W-:-:S05]  /*1400*/  IADD3 R20, P0, PT, R24, R22, RZ ;  /* 0x0000001618147210 */ /* 0x008fca0007f1e0ff */
[----:B------:R-:W-:Y:S01]  /*1410*/  IMAD.X R21, R25, 0x1, R23, P0 ;  /* 0x0000000119157824 */ /* 0x000fe200000e0617 */
[----:B--2---:R-:W-:Y:S01]  /*1420*/  IADD3 R32, P0, PT, R26, R41, RZ ;  /* 0x000000291a207210 */ /* 0x004fe20007f1e0ff */
[----:B------:R-:W-:-:S04]  /*1430*/  IMAD.IADD R25, R45, 0x1, R26 ;  /* 0x000000012d197824 */ /* 0x000fc800078e021a */
[----:B------:R-:W-:Y:S01]  /*1440*/  IMAD.X R27, R27, 0x1, R11, P0 ;  /* 0x000000011b1b7824 */ /* 0x000fe200000e060b */
[----:B------:R-:W-:-:S04]  /*1450*/  LEA R26, P0, R32, UR20, 0x3 ;  /* 0x00000014201a7c11 */ /* 0x000fc8000f8018ff */
[----:B------:R-:W-:Y:S02]  /*1460*/  LEA.HI.X R27, R32, UR21, R27, 0x3, P0 ;  /* 0x00000015201b7c11 */ /* 0x000fe400080f1c1b */
[----:B------:R-:W-:-:S03]  /*1470*/  IADD3 R24, P0, PT, R30, R39, RZ ;  /* 0x000000271e187210 */ /* 0x000fc60007f1e0ff */
[----:B-1----:R-:W2:Y:S02]  /*1480*/  LDG.E.64 R22, desc[UR12][R26.64] ;  /* 0x0000000c1a167981 */ /* 0x002ea4000c1e1b00 */
[----:B------:R-:W-:Y:S01]  /*1490*/  IMAD.X R31, R31, 0x1, R15, P0 ;  /* 0x000000011f1f7824 */ /* 0x000fe200000e060f */
[----:B------:R-:W-:-:S04]  /*14a0*/  LEA R32, P0, R24, UR16, 0x3 ;  /* 0x0000001018207c11 */ /* 0x000fc8000f8018ff */
[----:B------:R-:W-:-:S05]  /*14b0*/  LEA.HI.X R33, R24, UR17, R31, 0x3, P0 ;  /* 0x0000001118217c11 */ /* 0x000fca00080f1c1f */
[----:B------:R-:W3:Y:S01]  /*14c0*/  LDG.E.64 R26, desc[UR12][R32.64] ;  /* 0x0000000c201a7981 */ /* 0x000ee2000c1e1b00 */
[----:B------:R-:W-:-:S03]  /*14d0*/  IMAD.IADD R31, R44, 0x1, R30 ;  /* 0x000000012c1f7824 */ /* 0x000fc600078e021e */
[----:B------:R1:W-:Y:S04]  /*14e0*/  STS [R4], R45 ;  /* 0x0000002d04007388 */ /* 0x0003e80000000800 */
[----:B------:R1:W-:Y:S04]  /*14f0*/  STS.64 [R3], R28 ;  /* 0x0000001c03007388 */ /* 0x0003e80000000a00 */
[----:B------:R1:W-:Y:S04]  /*1500*/  STS [R6], R44 ;  /* 0x0000002c06007388 */ /* 0x0003e80000000800 */
[----:B------:R1:W-:Y:S01]  /*1510*/  STS.64 [R5], R20 ;  /* 0x0000001405007388 */ /* 0x0003e20000000a00 */
[----:B------:R-:W-:-:S03]  /*1520*/  VIADD R8, R8, 0x4 ;  /* 0x0000000408087836 */ /* 0x000fc60000000000 */
[----:B------:R1:W-:Y:S01]  /*1530*/  STS [R4], R25 ;  /* 0x0000001904007388 */ /* 0x0003e20000000800 */
[----:B------:R-:W-:Y:S02]  /*1540*/  IADD3 R16, P1, PT, R16, 0x20, RZ ;  /* 0x0000002010107810 */ /* 0x000fe40007f3e0ff */
[----:B------:R-:W-:Y:S02]  /*1550*/  IADD3 R18, P2, PT, R18, 0x20, RZ ;  /* 0x0000002012127810 */ /* 0x000fe40007f5e0ff */
[----:B------:R-:W-:Y:S01]  /*1560*/  IADD3 R40, P6, PT, R40, 0x4e20, RZ ;  /* 0x00004e2028287810 */ /* 0x000fe20007fde0ff */
[----:B------:R-:W-:Y:S01]  /*1570*/  IMAD.X R17, RZ, RZ, R17, P1 ;  /* 0x000000ffff117224 */ /* 0x000fe200008e0611 */
[----:B------:R-:W-:Y:S01]  /*1580*/  IADD3 R36, P1, PT, R36, 0x7d0, RZ ;  /* 0x000007d024247810 */ /* 0x000fe20007f3e0ff */
[----:B------:R-:W-:Y:S01]  /*1590*/  IMAD.X R19, RZ, RZ, R19, P2 ;  /* 0x000000ffff137224 */ /* 0x000fe200010e0613 */
[----:B------:R-:W-:Y:S01]  /*15a0*/  IADD3 R42, P5, PT, R42, 0x4e20, RZ ;  /* 0x00004e202a2a7810 */ /* 0x000fe20007fbe0ff */
[----:B------:R-:W-:Y:S01]  /*15b0*/  IMAD.X R14, RZ, RZ, R14, P6 ;  /* 0x000000ffff0e7224 */ /* 0x000fe200030e060e */
[----:B------:R-:W-:Y:S01]  /*15c0*/  IADD3 R34, P4, PT, R34, 0x7d0, RZ ;  /* 0x000007d022227810 */ /* 0x000fe20007f9e0ff */
[----:B------:R-:W-:Y:S01]  /*15d0*/  IMAD.X R10, RZ, RZ, R10, P1 ;  /* 0x000000ffff0a7224 */ /* 0x000fe200008e060a */
[----:B------:R-:W-:-:S02]  /*15e0*/  IADD3 R12, P3, PT, R12, 0x4e20, RZ ;  /* 0x00004e200c0c7810 */ /* 0x000fc40007f7e0ff */
[----:B------:R-:W-:Y:S02]  /*15f0*/  IADD3 R35, P2, PT, R35, 0x7d0, RZ ;  /* 0x000007d023237810 */ /* 0x000fe40007f5e0ff */
[----:B------:R-:W-:Y:S02]  /*1600*/  IADD3 R41, P1, PT, R41, 0x4e20, RZ ;  /* 0x00004e2029297810 */ /* 0x000fe40007f3e0ff */
[----:B------:R-:W-:Y:S01]  /*1610*/  IADD3 R39, P6, PT, R39, 0x7d0, RZ ;  /* 0x000007d027277810 */ /* 0x000fe20007fde0ff */
[----:B------:R-:W-:Y:S02]  /*1620*/  IMAD.X R9, RZ, RZ, R9, P5 ;  /* 0x000000ffff097224 */ /* 0x000fe400028e0609 */
[----:B------:R-:W-:Y:S02]  /*1630*/  IMAD.X R38, RZ, RZ, R38, P4 ;  /* 0x000000ffff267224 */ /* 0x000fe400020e0626 */
[----:B------:R-:W-:Y:S02]  /*1640*/  IMAD.X R13, RZ, RZ, R13, P3 ;  /* 0x000000ffff0d7224 */ /* 0x000fe400018e060d */
[----:B------:R-:W-:-:S02]  /*1650*/  IMAD.X R37, RZ, RZ, R37, P2 ;  /* 0x000000ffff257224 */ /* 0x000fc400010e0625 */
[----:B------:R-:W-:Y:S02]  /*1660*/  IMAD.X R11, RZ, RZ, R11, P1 ;  /* 0x000000ffff0b7224 */ /* 0x000fe400008e060b */
[----:B------:R-:W-:Y:S01]  /*1670*/  IMAD.X R15, RZ, RZ, R15, P6 ;  /* 0x000000ffff0f7224 */ /* 0x000fe200030e060f */
[----:B--2---:R-:W-:-:S05]  /*1680*/  IADD3 R22, P0, PT, R22, R28, RZ ;  /* 0x0000001c16167210 */ /* 0x004fca0007f1e0ff */
[----:B------:R-:W-:Y:S01]  /*1690*/  IMAD.X R23, R23, 0x1, R29, P0 ;  /* 0x0000000117177824 */ /* 0x000fe200000e061d */
[----:B---3--:R-:W-:-:S04]  /*16a0*/  IADD3 R26, P0, PT, R26, R20, RZ ;  /* 0x000000141a1a7210 */ /* 0x008fc80007f1e0ff */
[----:B------:R1:W-:Y:S01]  /*16b0*/  STS.64 [R3], R22 ;  /* 0x0000001603007388 */ /* 0x0003e20000000a00 */
[----:B------:R-:W-:-:S03]  /*16c0*/  IMAD.X R27, R27, 0x1, R21, P0 ;  /* 0x000000011b1b7824 */ /* 0x000fc600000e0615 */
[----:B------:R1:W-:Y:S04]  /*16d0*/  STS [R6], R31 ;  /* 0x0000001f06007388 */ /* 0x0003e80000000800 */
[----:B------:R1:W-:Y:S01]  /*16e0*/  STS.64 [R5], R26 ;  /* 0x0000001a05007388 */ /* 0x0003e20000000a00 */
[----:B------:R-:W-:-:S13]  /*16f0*/  ISETP.NE.AND P0, PT, R8, RZ, PT ;  /* 0x000000ff0800720c */ /* 0x000fda0003f05270 */
[----:B-1----:R-:W-:Y:S05]  /*1700*/  @P0 BRA `(.L_x_28) ;  /* 0xfffffff800440947 */ /* 0x002fea000383ffff */
.L_x_27:
[----:B0-----:R-:W-:Y:S05]  /*1710*/  BSYNC.RECONVERGENT B1 ;  /* 0x0000000000017941 */ /* 0x001fea0003800200 */
.L_x_26:
[----:B------:R-:W-:-:S04]  /*1720*/  SHF.R.U32.HI R8, RZ, 0x5, R0 ;  /* 0x00000005ff087819 */ /* 0x000fc80000011600 */
[----:B------:R-:W-:-:S13]  /*1730*/  LOP3.LUT P0, R8, R8, 0x3, RZ, 0xc0, !PT ;  /* 0x0000000308087812 */ /* 0x000fda000780c0ff */
[----:B------:R-:W-:Y:S05]  /*1740*/  @!P0 BRA `(.L_x_25) ;  /* 0x0000000000a88947 */ /* 0x000fea0003800000 */
[----:B------:R-:W0:Y:S01]  /*1750*/  LDC.64 R16, c[0x0][0x4c8] ;  /* 0x00013200ff107b82 */ /* 0x000e220000000a00 */
[----:B------:R-:W-:Y:S02]  /*1760*/  IMAD.MOV R20, RZ, RZ, -R8 ;  /* 0x000000ffff147224 */ /* 0x000fe400078e0a08 */
[C---:B------:R-:W-:Y:S02]  /*1770*/  IMAD R21, R7.reuse, 0x1f4, RZ ;  /* 0x000001f407157824 */ /* 0x040fe400078e02ff */
[C---:B------:R-:W-:Y:S02]  /*1780*/  IMAD R29, R7.reuse, 0x1388, RZ ;  /* 0x00001388071d7824 */ /* 0x040fe400078e02ff */
[----:B------:R-:W-:Y:S01]  /*1790*/  IMAD.MOV.U32 R35, RZ, RZ, RZ ;  /* 0x000000ffff237224 */ /* 0x000fe200078e00ff */
[----:B------:R-:W1:Y:S01]  /*17a0*/  LDC.64 R18, c[0x0][0x3d0] ;  /* 0x0000f400ff127b82 */ /* 0x000e620000000a00 */
[----:B------:R-:W-:Y:S02]  /*17b0*/  IMAD.MOV.U32 R33, RZ, RZ, RZ ;  /* 0x000000ffff217224 */ /* 0x000fe400078e00ff */
[----:B0-----:R-:W-:-:S04]  /*17c0*/  IMAD.WIDE.U32 R16, R7, 0x8, R16 ;  /* 0x0000000807107825 */ /* 0x001fc800078e0010 */
[----:B-1----:R-:W-:-:S07]  /*17d0*/  IMAD.WIDE.U32 R18, R7, 0x8, R18 ;  /* 0x0000000807127825 */ /* 0x002fce00078e0012 */
.L_x_29:
[----:B------:R-:W2:Y:S04]  /*17e0*/  LDG.E.64 R8, desc[UR12][R18.64] ;  /* 0x0000000c12087981 */ /* 0x000ea8000c1e1b00 */
[----:B------:R-:W3:Y:S01]  /*17f0*/  LDG.E.64 R10, desc[UR12][R16.64] ;  /* 0x0000000c100a7981 */ /* 0x000ee2000c1e1b00 */
[----:B--2---:R-:W-:Y:S02]  /*1800*/  IADD3 R13, P0, PT, R8, R29, RZ ;  /* 0x0000001d080d7210 */ /* 0x004fe40007f1e0ff */
[----:B---3--:R-:W-:-:S03]  /*1810*/  IADD3 R7, P1, PT, R10, R21, RZ ;  /* 0x000000150a077210 */ /* 0x008fc60007f3e0ff */
[----:B------:R-:W-:Y:S01]  /*1820*/  IMAD.X R28, R9, 0x1, R33, P0 ;  /* 0x00000001091c7824 */ /* 0x000fe200000e0621 */
[----:B------:R-:W-:Y:S01]  /*1830*/  LEA R14, P0, R13, UR22, 0x3 ;  /* 0x000000160d0e7c11 */ /* 0x000fe2000f8018ff */
[----:B------:R-:W-:Y:S01]  /*1840*/  IMAD.X R24, R11, 0x1, R35, P1 ;  /* 0x000000010b187824 */ /* 0x000fe200008e0623 */
[----:B------:R-:W-:Y:S02]  /*1850*/  LEA R12, P1, R7, UR24, 0x3 ;  /* 0x00000018070c7c11 */ /* 0x000fe4000f8218ff */
[----:B------:R-:W-:Y:S02]  /*1860*/  LEA.HI.X R15, R13, UR23, R28, 0x3, P0 ;  /* 0x000000170d0f7c11 */ /* 0x000fe400080f1c1c */
[----:B------:R-:W-:-:S04]  /*1870*/  LEA.HI.X R13, R7, UR25, R24, 0x3, P1 ;  /* 0x00000019070d7c11 */ /* 0x000fc800088f1c18 */
[----:B------:R-:W2:Y:S04]  /*1880*/  LDG.E.64 R14, desc[UR12][R14.64] ;  /* 0x0000000c0e0e7981 */ /* 0x000ea8000c1e1b00 */
[----:B------:R-:W3:Y:S01]  /*1890*/  LDG.E.64 R12, desc[UR12][R12.64] ;  /* 0x0000000c0c0c7981 */ /* 0x000ee2000c1e1b00 */
[----:B----4-:R-:W-:Y:S01]  /*18a0*/  IMAD.IADD R25, R8, 0x1, R25 ;  /* 0x0000000108197824 */ /* 0x010fe200078e0219 */
[----:B------:R-:W-:Y:S01]  /*18b0*/  IADD3 R16, P3, PT, R16, 0x8, RZ ;  /* 0x0000000810107810 */ /* 0x000fe20007f7e0ff */
[----:B------:R-:W-:Y:S01]  /*18c0*/  IMAD.IADD R31, R10, 0x1, R31 ;  /* 0x000000010a1f7824 */ /* 0x000fe200078e021f */
[----:B------:R-:W-:Y:S01]  /*18d0*/  IADD3 R18, P4, PT, R18, 0x8, RZ ;  /* 0x0000000812127810 */ /* 0x000fe20007f9e0ff */
[----:B------:R-:W-:Y:S01]  /*18e0*/  VIADD R20, R20, 0x1 ;  /* 0x0000000114147836 */ /* 0x000fe20000000000 */
[----:B------:R4:W-:Y:S01]  /*18f0*/  STS [R4], R25 ;  /* 0x0000001904007388 */ /* 0x0009e20000000800 */
[----:B------:R-:W-:Y:S01]  /*1900*/  IADD3 R29, P2, PT, R29, 0x1388, RZ ;  /* 0x000013881d1d7810 */ /* 0x000fe20007f5e0ff */
[----:B------:R-:W-:-:S02]  /*1910*/  IMAD.X R17, RZ, RZ, R17, P3 ;  /* 0x000000ffff117224 */ /* 0x000fc400018e0611 */
[----:B------:R-:W-:Y:S02]  /*1920*/  IMAD.X R19, RZ, RZ, R19, P4 ;  /* 0x000000ffff137224 */ /* 0x000fe400020e0613 */
[----:B------:R-:W-:Y:S01]  /*1930*/  IMAD.X R33, RZ, RZ, R33, P2 ;  /* 0x000000ffff217224 */ /* 0x000fe200010e0621 */
[----:B--2---:R-:W-:Y:S02]  /*1940*/  IADD3 R22, P0, PT, R14, R22, RZ ;  /* 0x000000160e167210 */ /* 0x004fe40007f1e0ff */
[----:B---3--:R-:W-:-:S03]  /*1950*/  IADD3 R26, P1, PT, R12, R26, RZ ;  /* 0x0000001a0c1a7210 */ /* 0x008fc60007f3e0ff */
[----:B------:R-:W-:Y:S01]  /*1960*/  IMAD.X R23, R15, 0x1, R23, P0 ;  /* 0x000000010f177824 */ /* 0x000fe200000e0617 */
[----:B------:R-:W-:Y:S01]  /*1970*/  ISETP.NE.AND P0, PT, R20, RZ, PT ;  /* 0x000000ff1400720c */ /* 0x000fe20003f05270 */
[----:B------:R-:W-:-:S03]  /*1980*/  IMAD.X R27, R13, 0x1, R27, P1 ;  /* 0x000000010d1b7824 */ /* 0x000fc600008e061b */
[----:B------:R4:W-:Y:S01]  /*1990*/  STS.64 [R3], R22 ;  /* 0x0000001603007388 */ /* 0x0009e20000000a00 */
[----:B------:R-:W-:-:S03]  /*19a0*/  IADD3 R21, P1, PT, R21, 0x1f4, RZ ;  /* 0x000001f415157810 */ /* 0x000fc60007f3e0ff */
[----:B------:R4:W-:Y:S02]  /*19b0*/  STS [R6], R31 ;  /* 0x0000001f06007388 */ /* 0x0009e40000000800 */
[----:B------:R-:W-:Y:S02]  /*19c0*/  IMAD.X R35, RZ, RZ, R35, P1 ;  /* 0x000000ffff237224 */ /* 0x000fe400008e0623 */
[----:B------:R4:W-:Y:S01]  /*19d0*/  STS.64 [R5], R26 ;  /* 0x0000001a05007388 */ /* 0x0009e20000000a00 */
[----:B------:R-:W-:Y:S05]  /*19e0*/  @P0 BRA `(.L_x_29) ;  /* 0xfffffffc007c0947 */ /* 0x000fea000383ffff */
.L_x_25:
[----:B0-----:R-:W-:Y:S05]  /*19f0*/  BSYNC.RECONVERGENT B0 ;  /* 0x0000000000007941 */ /* 0x001fea0003800200 */
.L_x_24:
[----:B------:R-:W0:Y:S01]  /*1a00*/  LDC.64 R8, c[0x0][0x3d0] ;  /* 0x0000f400ff087b82 */ /* 0x000e220000000a00 */
[----:B-1----:R-:W-:Y:S01]  /*1a10*/  SHF.R.S32.HI R7, RZ, 0x1f, R0 ;  /* 0x0000001fff077819 */ /* 0x002fe20000011400 */
[----:B------:R-:W1:Y:S03]  /*1a20*/  LDCU.64 UR10, c[0x0][0x3c0] ;  /* 0x00007800ff0a77ac */ /* 0x000e660008000a00 */
[----:B------:R-:W-:-:S04]  /*1a30*/  LEA.HI R7, R7, R0, RZ, 0x5 ;  /* 0x0000000007077211 */ /* 0x000fc800078f28ff */
[----:B------:R-:W-:-:S05]  /*1a40*/  SHF.R.S32.HI R7, RZ, 0x5, R7 ;  /* 0x00000005ff077819 */ /* 0x000fca0000011407 */
[----:B0-----:R-:W-:Y:S01]  /*1a50*/  IMAD.WIDE R8, R7, 0x8, R8 ;  /* 0x0000000807087825 */ /* 0x001fe200078e0208 */
[----:B------:R-:W-:-:S04]  /*1a60*/  NOP ;  /* 0x0000000000007918 */ /* 0x000fc80000000000 */
[----:B------:R-:W2:Y:S01]  /*1a70*/  LDG.E.64 R12, desc[UR12][R8.64] ;  /* 0x0000000c080c7981 */ /* 0x000ea2000c1e1b00 */
[----:B------:R-:W-:Y:S01]  /*1a80*/  SHF.R.S32.HI R11, RZ, 0x1f, R0 ;  /* 0x0000001fff0b7819 */ /* 0x000fe20000011400 */
[----:B------:R-:W-:Y:S03]  /*1a90*/  BSSY.RECONVERGENT B0, `(.L_x_30) ;  /* 0x000003a000007945 */ /* 0x000fe60003800200 */
[----:B------:R-:W-:-:S04]  /*1aa0*/  LEA.HI R11, R11, R0, RZ, 0x5 ;  /* 0x000000000b0b7211 */ /* 0x000fc800078f28ff */
[----:B------:R-:W-:-:S05]  /*1ab0*/  LOP3.LUT R11, R11, 0xffffffe0, RZ, 0xc0, !PT ;  /* 0xffffffe00b0b7812 */ /* 0x000fca00078ec0ff */
[----:B------:R-:W-:-:S04]  /*1ac0*/  IMAD.IADD R11, R0, 0x1, -R11 ;  /* 0x00000001000b7824 */ /* 0x000fc800078e0a0b */
[----:B------:R-:W-:-:S05]  /*1ad0*/  VIADD R14, R11, 0x1 ;  /* 0x000000010b0e7836 */ /* 0x000fca0000000000 */
[----:B------:R-:W-:Y:S02]  /*1ae0*/  SHF.R.S32.HI R10, RZ, 0x1f, R14 ;  /* 0x0000001fff0a7819 */ /* 0x000fe4000001140e */
[----:B--2---:R-:W-:-:S04]  /*1af0*/  ISETP.GE.U32.AND P0, PT, R12, R14, PT ;  /* 0x0000000e0c00720c */ /* 0x004fc80003f06070 */
[----:B------:R-:W-:-:S13]  /*1b00*/  ISETP.GE.U32.AND.EX P0, PT, R13, R10, PT, P0 ;  /* 0x0000000a0d00720c */ /* 0x000fda0003f06100 */
[----:B-1----:R-:W-:Y:S05]  /*1b10*/  @!P0 BRA `(.L_x_31) ;  /* 0x0000000000c48947 */ /* 0x002fea0003800000 */
[----:B------:R-:W0:Y:S01]  /*1b20*/  S2UR UR9, SR_CgaCtaId ;  /* 0x00000000000979c3 */ /* 0x000e220000008800 */
[----:B------:R-:W-:Y:S01]  /*1b30*/  UMOV UR8, 0x400 ;  /* 0x0000040000087882 */ /* 0x000fe20000000000 */
[----:B----4-:R-:W-:Y:S01]  /*1b40*/  LDS R4, [R4] ;  /* 0x0000000004047984 */ /* 0x010fe20000000800 */
[----:B------:R-:W-:Y:S01]  /*1b50*/  IMAD.MOV.U32 R16, RZ, RZ, R14 ;  /* 0x000000ffff107224 */ /* 0x000fe200078e000e */
[----:B0-----:R-:W-:-:S09]  /*1b60*/  ULEA UR8, UR9, UR8, 0x18 ;  /* 0x0000000809087291 */ /* 0x001fd2000f8ec0ff */
[----:B------:R-:W0:Y:S02]  /*1b70*/  LDS R12, [UR8+0x30c] ;  /* 0x00030c08ff0c7984 */ /* 0x000e240008000800 */
[----:B0-----:R-:W-:-:S07]  /*1b80*/  SHF.R.S32.HI R13, RZ, 0x1f, R12 ;  /* 0x0000001fff0d7819 */ /* 0x001fce000001140c */
.L_x_35:
[----:B------:R-:W-:Y:S01]  /*1b90*/  IMAD.IADD R17, R4, 0x1, R16 ;  /* 0x0000000104117824 */ /* 0x000fe200078e0210 */
[----:B------:R-:W-:Y:S04]  /*1ba0*/  BSSY.RECONVERGENT B1, `(.L_x_32) ;  /* 0x0000022000017945 */ /* 0x000fe80003800200 */
[----:B------:R-:W-:-:S13]  /*1bb0*/  ISETP.GT.AND P0, PT, R17, 0x2c1, PT ;  /* 0x000002c11100780c */ /* 0x000fda0003f04270 */
[----:B01----:R-:W-:Y:S05]  /*1bc0*/  @P0 BRA `(.L_x_33) ;  /* 0x0000000000300947 */ /* 0x003fea0003800000 */
[----:B------:R-:W0:Y:S01]  /*1bd0*/  LDC.64 R18, c[0x0][0x3d8] ;  /* 0x0000f600ff127b82 */ /* 0x000e220000000a00 */
[----:B------:R-:W-:Y:S01]  /*1be0*/  IMAD R15, R7, 0x1388, R16 ;  /* 0x00001388070f7824 */ /* 0x000fe200078e0210 */
[----:B------:R-:W1:Y:S03]  /*1bf0*/  LDS.64 R20, [R3] ;  /* 0x0000000003147984 */ /* 0x000e660000000a00 */
[----:B0-----:R-:W-:-:S06]  /*1c00*/  IMAD.WIDE R18, R15, 0x8, R18 ;  /* 0x000000080f127825 */ /* 0x001fcc00078e0212 */
[----:B------:R-:W1:Y:S01]  /*1c10*/  LDG.E.64 R18, desc[UR12][R18.64] ;  /* 0x0000000c12127981 */ /* 0x000e62000c1e1b00 */
[----:B------:R-:W-:Y:S02]  /*1c20*/  VIADD R15, R17, 0xffffffff ;  /* 0xffffffff110f7836 */ /* 0x000fe40000000000 */
[----:B------:R-:W-:Y:S01]  /*1c30*/  IMAD.MOV.U32 R24, RZ, RZ, 0x8 ;  /* 0x00000008ff187424 */ /* 0x000fe200078e00ff */
[----:B-1----:R-:W-:-:S05]  /*1c40*/  IADD3 R22, P0, PT, R18, R20, RZ ;  /* 0x0000001412167210 */ /* 0x002fca0007f1e0ff */
[----:B------:R-:W-:Y:S02]  /*1c50*/  IMAD.X R23, R19, 0x1, R21, P0 ;  /* 0x0000000113177824 */ /* 0x000fe400000e0615 */
[----:B------:R-:W-:-:S05]  /*1c60*/  IMAD.WIDE R20, R15, R24, UR6 ;  /* 0x000000060f147e25 */ /* 0x000fca000f8e0218 */
[----:B------:R1:W-:Y:S01]  /*1c70*/  STG.E.64 desc[UR12][R20.64], R22 ;  /* 0x0000001614007986 */ /* 0x0003e2000c101b0c */
[----:B------:R-:W-:Y:S05]  /*1c80*/  BRA `(.L_x_34) ;  /* 0x00000000004c7947 */ /* 0x000fea0003800000 */
.L_x_33:
[----:B------:R-:W0:Y:S01]  /*1c90*/  LDC.64 R22, c[0x0][0x3d8] ;  /* 0x0000f600ff167b82 */ /* 0x000e220000000a00 */
[----:B------:R-:W-:Y:S01]  /*1ca0*/  IMAD R27, R7, 0x1388, R16 ;  /* 0x00001388071b7824 */ /* 0x000fe200078e0210 */
[----:B------:R-:W1:Y:S06]  /*1cb0*/  LDS.64 R24, [R3] ;  /* 0x0000000003187984 */ /* 0x000e6c0000000a00 */
[----:B------:R-:W2:Y:S08]  /*1cc0*/  LDC.64 R18, c[0x0][0x450] ;  /* 0x00011400ff127b82 */ /* 0x000eb00000000a00 */
[----:B------:R-:W3:Y:S01]  /*1cd0*/  LDC.64 R20, c[0x0][0x458] ;  /* 0x00011600ff147b82 */ /* 0x000ee20000000a00 */
[----:B0-----:R-:W-:-:S05]  /*1ce0*/  IMAD.WIDE R26, R27, 0x8, R22 ;  /* 0x000000081b1a7825 */ /* 0x001fca00078e0216 */
[----:B------:R-:W1:Y:S04]  /*1cf0*/  LDG.E.64 R22, desc[UR12][R26.64] ;  /* 0x0000000c1a167981 */ /* 0x000e68000c1e1b00 */
[----:B--2---:R-:W2:Y:S04]  /*1d00*/  LDG.E.64 R18, desc[UR12][R18.64] ;  /* 0x0000000c12127981 */ /* 0x004ea8000c1e1b00 */
[----:B---3--:R-:W3:Y:S01]  /*1d10*/  LDG.E.64 R20, desc[UR12][R20.64] ;  /* 0x0000000c14147981 */ /* 0x008ee2000c1e1b00 */
[----:B------:R-:W-:Y:S01]  /*1d20*/  VIADD R15, R17, 0xfffffd3e ;  /* 0xfffffd3e110f7836 */ /* 0x000fe20000000000 */
[----:B-1----:R-:W-:-:S04]  /*1d30*/  IADD3 R29, P0, P1, -R12, R24, R22 ;  /* 0x000000180c1d7210 */ /* 0x002fc8000791e116 */
[----:B--2---:R-:W-:Y:S02]  /*1d40*/  IADD3 R17, P2, PT, R15, R18, RZ ;  /* 0x000000120f117210 */ /* 0x004fe40007f5e0ff */
[----:B------:R-:W-:Y:S02]  /*1d50*/  IADD3.X R23, PT, PT, ~R13, R25, R23, P0, P1 ;  /* 0x000000190d177210 */ /* 0x000fe400007e2517 */
[----:B------:R-:W-:Y:S02]  /*1d60*/  LEA.HI.X.SX32 R28, R15, R19, 0x1, P2 ;  /* 0x000000130f1c7211 */ /* 0x000fe400010f0eff */
[C---:B------:R-:W-:Y:S02]  /*1d70*/  LEA R24, P1, R17.reuse, UR10, 0x3 ;  /* 0x0000000a11187c11 */ /* 0x040fe4000f8218ff */
[----:B---3--:R-:W-:Y:S02]  /*1d80*/  IADD3 R22, P0, PT, R20, R29, RZ ;  /* 0x0000001d14167210 */ /* 0x008fe40007f1e0ff */
[----:B------:R-:W-:-:S03]  /*1d90*/  LEA.HI.X R25, R17, UR11, R28, 0x3, P1 ;  /* 0x0000000b11197c11 */ /* 0x000fc600088f1c1c */
[----:B------:R-:W-:-:S05]  /*1da0*/  IMAD.X R23, R21, 0x1, R23, P0 ;  /* 0x0000000115177824 */ /* 0x000fca00000e0617 */
[----:B------:R0:W-:Y:S03]  /*1db0*/  STG.E.64 desc[UR12][R24.64], R22 ;  /* 0x0000001618007986 */ /* 0x0001e6000c101b0c */
.L_x_34:
[----:B------:R-:W-:Y:S05]  /*1dc0*/  BSYNC.RECONVERGENT B1 ;  /* 0x0000000000017941 */ /* 0x000fea0003800200 */
.L_x_32:
[----:B------:R-:W2:Y:S01]  /*1dd0*/  LDG.E.64 R18, desc[UR12][R8.64] ;  /* 0x0000000c08127981 */ /* 0x000ea2000c1e1b00 */
[----:B------:R-:W-:-:S05]  /*1de0*/  VIADD R16, R16, 0x20 ;  /* 0x0000002010107836 */ /* 0x000fca0000000000 */
[----:B------:R-:W-:Y:S02]  /*1df0*/  SHF.R.S32.HI R15, RZ, 0x1f, R16 ;  /* 0x0000001fff0f7819 */ /* 0x000fe40000011410 */
[----:B--2---:R-:W-:-:S04]  /*1e00*/  ISETP.GE.U32.AND P0, PT, R18, R16, PT ;  /* 0x000000101200720c */ /* 0x004fc80003f06070 */
[----:B------:R-:W-:-:S13]  /*1e10*/  ISETP.GE.U32.AND.EX P0, PT, R19, R15, PT, P0 ;  /* 0x0000000f1300720c */ /* 0x000fda0003f06100 */
[----:B------:R-:W-:Y:S05]  /*1e20*/  @P0 BRA `(.L_x_35) ;  /* 0xfffffffc00580947 */ /* 0x000fea000383ffff */
.L_x_31:
[----:B------:R-:W-:Y:S05]  /*1e30*/  BSYNC.RECONVERGENT B0 ;  /* 0x0000000000007941 */ /* 0x000fea0003800200 */
.L_x_30:
[----:B------:R-:W2:Y:S01]  /*1e40*/  LDC.64 R8, c[0x0][0x3d0] ;  /* 0x0000f400ff087b82 */ /* 0x000ea20000000a00 */
[----:B------:R-:W3:Y:S01]  /*1e50*/  LDCU.64 UR6, c[0x0][0x3d8] ;  /* 0x00007b00ff0677ac */ /* 0x000ee20008000a00 */
[C---:B----4-:R-:W-:Y:S01]  /*1e60*/  IMAD R4, R7.reuse, 0x1388, RZ ;  /* 0x0000138807047824 */ /* 0x050fe200078e02ff */
[----:B------:R-:W4:Y:S01]  /*1e70*/  LDCU.64 UR8, c[0x0][0x3d8] ;  /* 0x00007b00ff0877ac */ /* 0x000f220008000a00 */
[----:B--2---:R-:W-:-:S05]  /*1e80*/  IMAD.WIDE R8, R7, 0x8, R8 ;  /* 0x0000000807087825 */ /* 0x004fca00078e0208 */
[----:B------:R-:W2:Y:S01]  /*1e90*/  LDG.E.64 R12, desc[UR12][R8.64] ;  /* 0x0000000c080c7981 */ /* 0x000ea2000c1e1b00 */
[----:B------:R-:W-:Y:S02]  /*1ea0*/  SHF.R.S32.HI R18, RZ, 0x1f, R4 ;  /* 0x0000001fff127819 */ /* 0x000fe40000011404 */
[----:B--2---:R-:W-:-:S05]  /*1eb0*/  IADD3 R15, P0, PT, R4, R12, RZ ;  /* 0x0000000c040f7210 */ /* 0x004fca0007f1e0ff */
[----:B------:R-:W-:Y:S01]  /*1ec0*/  IMAD.X R16, R13, 0x1, R18, P0 ;  /* 0x000000010d107824 */ /* 0x000fe200000e0612 */
[----:B---3--:R-:W-:-:S04]  /*1ed0*/  LEA R12, P0, R15, UR6, 0x3 ;  /* 0x000000060f0c7c11 */ /* 0x008fc8000f8018ff */
[----:B------:R-:W-:-:S06]  /*1ee0*/  LEA.HI.X R13, R15, UR7, R16, 0x3, P0 ;  /* 0x000000070f0d7c11 */ /* 0x000fcc00080f1c10 */
[----:B------:R-:W2:Y:S01]  /*1ef0*/  LDG.E.64 R12, desc[UR12][R12.64] ;  /* 0x0000000c0c0c7981 */ /* 0x000ea2000c1e1b00 */
[----:B------:R-:W-:Y:S01]  /*1f00*/  SHF.R.S32.HI R15, RZ, 0x1f, R11 ;  /* 0x0000001fff0f7819 */ /* 0x000fe2000001140b */
[----:B------:R-:W-:Y:S01]  /*1f10*/  BSSY.RECONVERGENT B0, `(.L_x_36) ;  /* 0x0000048000007945 */ /* 0x000fe20003800200 */
[----:B--2---:R-:W-:-:S04]  /*1f20*/  ISETP.GT.U32.AND P0, PT, R12, R11, PT ;  /* 0x0000000b0c00720c */ /* 0x004fc80003f04070 */
[----:B------:R-:W-:-:S13]  /*1f30*/  ISETP.GT.U32.AND.EX P0, PT, R13, R15, PT, P0 ;  /* 0x0000000f0d00720c */ /* 0x000fda0003f04100 */
[----:B----4-:R-:W-:Y:S05]  /*1f40*/  @!P0 BRA `(.L_x_37) ;  /* 0x0000000400108947 */ /* 0x010fea0003800000 */
[----:B------:R-:W2:Y:S01]  /*1f50*/  S2UR UR7, SR_CgaCtaId ;  /* 0x00000000000779c3 */ /* 0x000ea20000008800 */
[----:B------:R-:W-:Y:S01]  /*1f60*/  UMOV UR6, 0x400 ;  /* 0x0000040000067882 */ /* 0x000fe20000000000 */
[----:B------:R-:W-:Y:S01]  /*1f70*/  LDS.64 R12, [R3] ;  /* 0x00000000030c7984 */ /* 0x000fe20000000a00 */
[----:B01----:R-:W-:Y:S02]  /*1f80*/  IMAD.MOV.U32 R23, RZ, RZ, R11 ;  /* 0x000000ffff177224 */ /* 0x003fe400078e000b */
[----:B------:R-:W-:Y:S02]  /*1f90*/  IMAD.MOV.U32 R25, RZ, RZ, R15 ;  /* 0x000000ffff197224 */ /* 0x000fe400078e000f */
[----:B------:R-:W-:Y:S01]  /*1fa0*/  IMAD.MOV.U32 R20, RZ, RZ, R11 ;  /* 0x000000ffff147224 */ /* 0x000fe200078e000b */
[----:B--2---:R-:W-:-:S09]  /*1fb0*/  ULEA UR6, UR7, UR6, 0x18 ;  /* 0x0000000607067291 */ /* 0x004fd2000f8ec0ff */
[----:B------:R-:W0:Y:S02]  /*1fc0*/  LDS R19, [UR6+0x30c] ;  /* 0x00030c06ff137984 */ /* 0x000e240008000800 */
[----:B0-----:R-:W-:-:S07]  /*1fd0*/  SHF.R.S32.HI R21, RZ, 0x1f, R19 ;  /* 0x0000001fff157819 */ /* 0x001fce0000011413 */
.L_x_41:
[----:B------:R-:W-:Y:S01]  /*1fe0*/  IADD3 R3, P0, PT, R12, R23, RZ ;  /* 0x000000170c037210 */ /* 0x000fe20007f1e0ff */
[----:B------:R-:W-:Y:S04]  /*1ff0*/  BSSY.RECONVERGENT B1, `(.L_x_38) ;  /* 0x000002d000017945 */ /* 0x000fe80003800200 */
[----:B------:R-:W-:Y:S01]  /*2000*/  IMAD.X R24, R13, 0x1, R25, P0 ;  /* 0x000000010d187824 */ /* 0x000fe200000e0619 */
[----:B------:R-:W-:-:S04]  /*2010*/  ISETP.GE.U32.AND P0, PT, R3, R19, PT ;  /* 0x000000130300720c */ /* 0x000fc80003f06070 */
[----:B------:R-:W-:-:S13]  /*2020*/  ISETP.GE.U32.AND.EX P0, PT, R24, R21, PT, P0 ;  /* 0x000000151800720c */ /* 0x000fda0003f06100 */
[----:B------:R-:W-:Y:S05]  /*2030*/  @P0 BRA `(.L_x_39) ;  /* 0x00000000004c0947 */ /* 0x000fea0003800000 */
[----:B------:R-:W0:Y:S01]  /*2040*/  LDC.64 R16, c[0x0][0x3e0] ;  /* 0x0000f800ff107b82 */ /* 0x000e220000000a00 */
[----:B------:R-:W-:-:S04]  /*2050*/  IMAD R23, R7, 0xc350, R20 ;  /* 0x0000c35007177824 */ /* 0x000fc800078e0214 */
[----:B0-----:R-:W-:-:S05]  /*2060*/  IMAD.WIDE R16, R23, 0x14, R16 ;  /* 0x0000001417107825 */ /* 0x001fca00078e0210 */
[----:B------:R-:W2:Y:S04]  /*2070*/  LDG.E R25, desc[UR12][R16.64] ;  /* 0x0000000c10197981 */ /* 0x000ea8000c1e1900 */
[----:B------:R-:W3:Y:S04]  /*2080*/  LDG.E R27, desc[UR12][R16.64+0x4] ;  /* 0x0000040c101b7981 */ /* 0x000ee8000c1e1900 */
[----:B------:R-:W4:Y:S04]  /*2090*/  LDG.E R29, desc[UR12][R16.64+0x8] ;  /* 0x0000080c101d7981 */ /* 0x000f28000c1e1900 */
[----:B------:R-:W5:Y:S04]  /*20a0*/  LDG.E R31, desc[UR12][R16.64+0xc] ;  /* 0x00000c0c101f7981 */ /* 0x000f68000c1e1900 */
[----:B------:R-:W5:Y:S01]  /*20b0*/  LDG.E R33, desc[UR12][R16.64+0x10] ;  /* 0x0000100c10217981 */ /* 0x000f62000c1e1900 */
[----:B------:R-:W-:-:S02]  /*20c0*/  IMAD.U32 R22, RZ, RZ, UR14 ;  /* 0x0000000eff167e24 */ /* 0x000fc4000f8e00ff */
[----:B------:R-:W-:Y:S02]  /*20d0*/  IMAD.U32 R23, RZ, RZ, UR15 ;  /* 0x0000000fff177e24 */ /* 0x000fe4000f8e00ff */
[----:B------:R-:W-:-:S04]  /*20e0*/  IMAD.WIDE.U32 R22, R3, 0x14, R22 ;  /* 0x0000001403167825 */ /* 0x000fc800078e0016 */
[----:B------:R-:W-:-:S04]  /*20f0*/  IMAD R3, R24, 0x14, RZ ;  /* 0x0000001418037824 */ /* 0x000fc800078e02ff */
[----:B------:R-:W-:-:S05]  /*2100*/  IMAD.IADD R23, R23, 0x1, R3 ;  /* 0x0000000117177824 */ /* 0x000fca00078e0203 */
[----:B--2---:R1:W-:Y:S04]  /*2110*/  STG.E desc[UR12][R22.64], R25 ;  /* 0x0000001916007986 */ /* 0x0043e8000c10190c */
[----:B---3--:R1:W-:Y:S04]  /*2120*/  STG.E desc[UR12][R22.64+0x4], R27 ;  /* 0x0000041b16007986 */ /* 0x0083e8000c10190c */
[----:B----4-:R1:W-:Y:S04]  /*2130*/  STG.E desc[UR12][R22.64+0x8], R29 ;  /* 0x0000081d16007986 */ /* 0x0103e8000c10190c */
[----:B-----5:R1:W-:Y:S04]  /*2140*/  STG.E desc[UR12][R22.64+0xc], R31 ;  /* 0x00000c1f16007986 */ /* 0x0203e8000c10190c */
[----:B------:R1:W-:Y:S01]  /*2150*/  STG.E desc[UR12][R22.64+0x10], R33 ;  /* 0x0000102116007986 */ /* 0x0003e2000c10190c */
[----:B------:R-:W-:Y:S05]  /*2160*/  BRA `(.L_x_40) ;  /* 0x0000000000547947 */ /* 0x000fea0003800000 */
.L_x_39:
[----:B------:R-:W0:Y:S08]  /*2170*/  LDC.64 R16, c[0x0][0x458] ;  /* 0x00011600ff107b82 */ /* 0x000e300000000a00 */
[----:B------:R-:W1:Y:S01]  /*2180*/  LDC.64 R22, c[0x0][0x3e0] ;  /* 0x0000f800ff167b82 */ /* 0x000e620000000a00 */
[----:B------:R-:W-:-:S07]  /*2190*/  IMAD R25, R7, 0xc350, R20 ;  /* 0x0000c35007197824 */ /* 0x000fce00078e0214 */
[----:B------:R-:W2:Y:S01]  /*21a0*/  LDC.64 R26, c[0x0][0x3c8] ;  /* 0x0000f200ff1a7b82 */ /* 0x000ea20000000a00 */
[----:B0-----:R-:W3:Y:S01]  /*21b0*/  LDG.E.64 R16, desc[UR12][R16.64] ;  /* 0x0000000c10107981 */ /* 0x001ee2000c1e1b00 */
[----:B-1----:R-:W-:-:S05]  /*21c0*/  IMAD.WIDE R22, R25, 0x14, R22 ;  /* 0x0000001419167825 */ /* 0x002fca00078e0216 */
[----:B------:R-:W4:Y:S04]  /*21d0*/  LDG.E R25, desc[UR12][R22.64] ;  /* 0x0000000c16197981 */ /* 0x000f28000c1e1900 */
[----:B------:R-:W5:Y:S04]  /*21e0*/  LDG.E R29, desc[UR12][R22.64+0x4] ;  /* 0x0000040c161d7981 */ /* 0x000f68000c1e1900 */
[----:B------:R-:W5:Y:S04]  /*21f0*/  LDG.E R31, desc[UR12][R22.64+0x8] ;  /* 0x0000080c161f7981 */ /* 0x000f68000c1e1900 */
[----:B------:R-:W5:Y:S04]  /*2200*/  LDG.E R33, desc[UR12][R22.64+0xc] ;  /* 0x00000c0c16217981 */ /* 0x000f68000c1e1900 */
[----:B------:R-:W5:Y:S01]  /*2210*/  LDG.E R35, desc[UR12][R22.64+0x10] ;  /* 0x0000100c16237981 */ /* 0x000f62000c1e1900 */
[----:B---3--:R-:W-:-:S04]  /*2220*/  IADD3 R3, P0, P1, -R19, R3, R16 ;  /* 0x0000000313037210 */ /* 0x008fc8000791e110 */
[----:B------:R-:W-:Y:S01]  /*2230*/  IADD3.X R24, PT, PT, ~R21, R24, R17, P0, P1 ;  /* 0x0000001815187210 */ /* 0x000fe200007e2511 */
[----:B--2---:R-:W-:-:S04]  /*2240*/  IMAD.WIDE.U32 R26, R3, 0x14, R26 ;  /* 0x00000014031a7825 */ /* 0x004fc800078e001a */
[----:B------:R-:W-:-:S04]  /*2250*/  IMAD R3, R24, 0x14, RZ ;  /* 0x0000001418037824 */ /* 0x000fc800078e02ff */
[----:B------:R-:W-:-:S05]  /*2260*/  IMAD.IADD R27, R27, 0x1, R3 ;  /* 0x000000011b1b7824 */ /* 0x000fca00078e0203 */
[----:B----4-:R0:W-:Y:S04]  /*2270*/  STG.E desc[UR12][R26.64], R25 ;  /* 0x000000191a007986 */ /* 0x0101e8000c10190c */
[----:B-----5:R0:W-:Y:S04]  /*2280*/  STG.E desc[UR12][R26.64+0x4], R29 ;  /* 0x0000041d1a007986 */ /* 0x0201e8000c10190c */
[----:B------:R0:W-:Y:S04]  /*2290*/  STG.E desc[UR12][R26.64+0x8], R31 ;  /* 0x0000081f1a007986 */ /* 0x0001e8000c10190c */
[----:B------:R0:W-:Y:S04]  /*22a0*/  STG.E desc[UR12][R26.64+0xc], R33 ;  /* 0x00000c211a007986 */ /* 0x0001e8000c10190c */
[----:B------:R0:W-:Y:S02]  /*22b0*/  STG.E desc[UR12][R26.64+0x10], R35 ;  /* 0x000010231a007986 */ /* 0x0001e4000c10190c */
.L_x_40:
[----:B------:R-:W-:Y:S05]  /*22c0*/  BSYNC.RECONVERGENT B1 ;  /* 0x0000000000017941 */ /* 0x000fea0003800200 */
.L_x_38:
[----:B------:R-:W2:Y:S02]  /*22d0*/  LDG.E.64 R16, desc[UR12][R8.64] ;  /* 0x0000000c08107981 */ /* 0x000ea4000c1e1b00 */
[----:B--2---:R-:W-:-:S05]  /*22e0*/  IADD3 R3, P0, PT, R4, R16, RZ ;  /* 0x0000001004037210 */ /* 0x004fca0007f1e0ff */
[----:B-1----:R-:W-:Y:S01]  /*22f0*/  IMAD.X R22, R17, 0x1, R18, P0 ;  /* 0x0000000111167824 */ /* 0x002fe200000e0612 */
[----:B------:R-:W-:-:S04]  /*2300*/  LEA R16, P0, R3, UR8, 0x3 ;  /* 0x0000000803107c11 */ /* 0x000fc8000f8018ff */
[----:B------:R-:W-:-:S06]  /*2310*/  LEA.HI.X R17, R3, UR9, R22, 0x3, P0 ;  /* 0x0000000903117c11 */ /* 0x000fcc00080f1c16 */
[----:B------:R-:W2:Y:S01]  /*2320*/  LDG.E.64 R16, desc[UR12][R16.64] ;  /* 0x0000000c10107981 */ /* 0x000ea2000c1e1b00 */
[----:B------:R-:W-:-:S04]  /*2330*/  VIADD R23, R20, 0x20 ;  /* 0x0000002014177836 */ /* 0x000fc80000000000 */
[--C-:B------:R-:W-:Y:S01]  /*2340*/  IMAD.MOV.U32 R20, RZ, RZ, R23.reuse ;  /* 0x000000ffff147224 */ /* 0x100fe200078e0017 */
[----:B0-----:R-:W-:Y:S02]  /*2350*/  SHF.R.S32.HI R25, RZ, 0x1f, R23 ;  /* 0x0000001fff197819 */ /* 0x001fe40000011417 */
[----:B--2---:R-:W-:-:S04]  /*2360*/  ISETP.GT.U32.AND P0, PT, R16, R23, PT ;  /* 0x000000171000720c */ /* 0x004fc80003f04070 */
[----:B------:R-:W-:-:S13]  /*2370*/  ISETP.GT.U32.AND.EX P0, PT, R17, R25, PT, P0 ;  /* 0x000000191100720c */ /* 0x000fda0003f04100 */
[----:B------:R-:W-:Y:S05]  /*2380*/  @P0 BRA `(.L_x_41) ;  /* 0xfffffffc00140947 */ /* 0x000fea000383ffff */
.L_x_37:
[----:B------:R-:W-:Y:S05]  /*2390*/  BSYNC.RECONVERGENT B0 ;  /* 0x0000000000007941 */ /* 0x000fea0003800200 */
.L_x_36:
[----:B------:R-:W2:Y:S01]  /*23a0*/  LDC.64 R8, c[0x0][0x4c8] ;  /* 0x00013200ff087b82 */ /* 0x000ea20000000a00 */
[----:B------:R-:W3:Y:S01]  /*23b0*/  LDCU.64 UR6, c[0x0][0x4b8] ;  /* 0x00009700ff0677ac */ /* 0x000ee20008000a00 */
[----:B--2---:R-:W-:-:S05]  /*23c0*/  IMAD.WIDE R8, R7, 0x8, R8 ;  /* 0x0000000807087825 */ /* 0x004fca00078e0208 */
[----:B------:R-:W2:Y:S01]  /*23d0*/  LDG.E.64 R12, desc[UR12][R8.64] ;  /* 0x0000000c080c7981 */ /* 0x000ea2000c1e1b00 */
[----:B------:R-:W-:Y:S01]  /*23e0*/  BSSY.RECONVERGENT B0, `(.L_x_42) ;  /* 0x000001c000007945 */ /* 0x000fe20003800200 */
[----:B--2---:R-:W-:-:S04]  /*23f0*/  ISETP.GE.U32.AND P0, PT, R12, R14, PT ;  /* 0x0000000e0c00720c */ /* 0x004fc80003f06070 */
[----:B------:R-:W-:-:S13]  /*2400*/  ISETP.GE.U32.AND.EX P0, PT, R13, R10, PT, P0 ;  /* 0x0000000a0d00720c */ /* 0x000fda0003f06100 */
[----:B---3--:R-:W-:Y:S05]  /*2410*/  @!P0 BRA `(.L_x_43) ;  /* 0x0000000000608947 */ /* 0x008fea0003800000 */
[----:B------:R-:W2:Y:S01]  /*2420*/  LDS R3, [R6] ;  /* 0x0000000006037984 */ /* 0x000ea20000000800 */
[----:B------:R-:W3:Y:S03]  /*2430*/  LDC.64 R18, c[0x0][0x468] ;  /* 0x00011a00ff127b82 */ /* 0x000ee60000000a00 */
[----:B------:R4:W0:Y:S05]  /*2440*/  LDS.64 R16, [R5] ;  /* 0x0000000005107984 */ /* 0x00082a0000000a00 */
[----:B------:R-:W0:Y:S01]  /*2450*/  LDC.64 R12, c[0x0][0x460] ;  /* 0x00011800ff0c7b82 */ /* 0x000e220000000a00 */
[----:B--2-4-:R-:W-:-:S07]  /*2460*/  SHF.R.S32.HI R29, RZ, 0x1f, R3 ;  /* 0x0000001fff1d7819 */ /* 0x014fce0000011403 */
.L_x_44:
[----:B0-----:R-:W0:Y:S01]  /*2470*/  LDC.64 R24, c[0x0][0x4d0] ;  /* 0x00013400ff187b82 */ /* 0x001e220000000a00 */
[----:B-1----:R-:W-:Y:S01]  /*2480*/  IMAD R23, R7, 0x1f4, R14 ;  /* 0x000001f407177824 */ /* 0x002fe200078e020e */
[----:B------:R-:W2:Y:S03]  /*2490*/  LDG.E.64 R20, desc[UR12][R12.64] ;  /* 0x0000000c0c147981 */ /* 0x000ea6000c1e1b00 */
[----:B0-----:R-:W-:Y:S02]  /*24a0*/  IMAD.WIDE R24, R23, 0x8, R24 ;  /* 0x0000000817187825 */ /* 0x001fe400078e0218 */
[----:B---3--:R-:W3:Y:S04]  /*24b0*/  LDG.E.64 R22, desc[UR12][R18.64] ;  /* 0x0000000c12167981 */ /* 0x008ee8000c1e1b00 */
[----:B------:R-:W3:Y:S01]  /*24c0*/  LDG.E.64 R24, desc[UR12][R24.64] ;  /* 0x0000000c18187981 */ /* 0x000ee2000c1e1b00 */
[----:B--2---:R-:W-:-:S04]  /*24d0*/  IADD3 R6, P0, P1, R3, R14, R20 ;  /* 0x0000000e03067210 */ /* 0x004fc8000791e014 */
[----:B------:R-:W-:Y:S02]  /*24e0*/  IADD3.X R21, PT, PT, R29, R10, R21, P0, P1 ;  /* 0x0000000a1d157210 */ /* 0x000fe400007e2415 */
[----:B------:R-:W-:-:S04]  /*24f0*/  LEA R26, P2, R6, UR6, 0x3 ;  /* 0x00000006061a7c11 */ /* 0x000fc8000f8418ff */
[----:B------:R-:W-:Y:S02]  /*2500*/  LEA.HI.X R27, R6, UR7, R21, 0x3, P2 ;  /* 0x00000007061b7c11 */ /* 0x000fe400090f1c15 */
[----:B---3--:R-:W-:-:S04]  /*2510*/  IADD3 R22, P0, P1, R16, R22, R24 ;  /* 0x0000001610167210 */ /* 0x008fc8000791e018 */
[----:B------:R-:W-:-:S05]  /*2520*/  IADD3.X R23, PT, PT, R17, R23, R25, P0, P1 ;  /* 0x0000001711177210 */ /* 0x000fca00007e2419 */
[----:B------:R2:W-:Y:S04]  /*2530*/  STG.E.64 desc[UR12][R26.64+-0x10], R22 ;  /* 0xfffff0161a007986 */ /* 0x0005e8000c101b0c */
[----:B------:R-:W3:Y:S01]  /*2540*/  LDG.E.64 R20, desc[UR12][R8.64] ;  /* 0x0000000c08147981 */ /* 0x000ee2000c1e1b00 */
[----:B------:R-:W-:-:S05]  /*2550*/  VIADD R14, R14, 0x20 ;  /* 0x000000200e0e7836 */ /* 0x000fca0000000000 */
[----:B------:R-:W-:Y:S02]  /*2560*/  SHF.R.S32.HI R10, RZ, 0x1f, R14 ;  /* 0x0000001fff0a7819 */ /* 0x000fe4000001140e */
[----:B---3--:R-:W-:-:S04]  /*2570*/  ISETP.GE.U32.AND P0, PT, R20, R14, PT ;  /* 0x0000000e1400720c */ /* 0x008fc80003f06070 */
[----:B------:R-:W-:-:S13]  /*2580*/  ISETP.GE.U32.AND.EX P0, PT, R21, R10, PT, P0 ;  /* 0x0000000a1500720c */ /* 0x000fda0003f06100 */
[----:B--2---:R-:W-:Y:S05]  /*2590*/  @P0 BRA `(.L_x_44) ;  /* 0xfffffffc00b40947 */ /* 0x004fea000383ffff */
.L_x_43:
[----:B------:R-:W-:Y:S05]  /*25a0*/  BSYNC.RECONVERGENT B0 ;  /* 0x0000000000007941 */ /* 0x000fea0003800200 */
.L_x_42:
[----:B------:R-:W2:Y:S01]  /*25b0*/  LDG.E.64 R12, desc[UR12][R8.64] ;  /* 0x0000000c080c7981 */ /* 0x000ea2000c1e1b00 */
[----:B------:R-:W3:Y:S01]  /*25c0*/  LDCU.64 UR8, c[0x0][0x4d0] ;  /* 0x00009a00ff0877ac */ /* 0x000ee20008000a00 */
[----:B------:R-:W-:Y:S01]  /*25d0*/  IMAD R3, R7, 0x1f4, RZ ;  /* 0x000001f407037824 */ /* 0x000fe200078e02ff */
[----:B------:R-:W4:Y:S04]  /*25e0*/  LDCU.64 UR6, c[0x0][0x4c0] ;  /* 0x00009800ff0677ac */ /* 0x000f280008000a00 */
[----:B------:R-:W-:Y:S02]  /*25f0*/  SHF.R.S32.HI R27, RZ, 0x1f, R3 ;  /* 0x0000001fff1b7819 */ /* 0x000fe40000011403 */
[----:B--2---:R-:W-:-:S05]  /*2600*/  IADD3 R7, P0, PT, R12, R3, RZ ;  /* 0x000000030c077210 */ /* 0x004fca0007f1e0ff */
[----:B------:R-:W-:Y:S01]  /*2610*/  IMAD.X R12, R13, 0x1, R27, P0 ;  /* 0x000000010d0c7824 */ /* 0x000fe200000e061b */
[----:B---3--:R-:W-:-:S04]  /*2620*/  LEA R6, P0, R7, UR8, 0x3 ;  /* 0x0000000807067c11 */ /* 0x008fc8000f8018ff */
[----:B------:R-:W-:-:S06]  /*2630*/  LEA.HI.X R7, R7, UR9, R12, 0x3, P0 ;  /* 0x0000000907077c11 */ /* 0x000fcc00080f1c0c */
[----:B------:R-:W2:Y:S01]  /*2640*/  LDG.E.64 R6, desc[UR12][R6.64] ;  /* 0x0000000c06067981 */ /* 0x000ea2000c1e1b00 */
[----:B------:R-:W-:Y:S01]  /*2650*/  BSSY.RECONVERGENT B0, `(.L_x_45) ;  /* 0x000001c000007945 */ /* 0x000fe20003800200 */
[----:B------:R-:W-:Y:S02]  /*2660*/  ISETP.NE.AND P1, PT, R0, RZ, PT ;  /* 0x000000ff0000720c */ /* 0x000fe40003f25270 */
[----:B--2---:R-:W-:-:S04]  /*2670*/  ISETP.GT.U32.AND P0, PT, R6, R11, PT ;  /* 0x0000000b0600720c */ /* 0x004fc80003f04070 */
[----:B------:R-:W-:-:S13]  /*2680*/  ISETP.GT.U32.AND.EX P0, PT, R7, R15, PT, P0 ;  /* 0x0000000f0700720c */ /* 0x000fda0003f04100 */
[----:B----4-:R-:W-:Y:S05]  /*2690*/  @!P0 BRA `(.L_x_46) ;  /* 0x00000000005c8947 */ /* 0x010fea0003800000 */
[----:B------:R2:W3:Y:S01]  /*26a0*/  LDS.64 R16, [R5] ;  /* 0x0000000005107984 */ /* 0x0004e20000000a00 */
[----:B------:R-:W4:Y:S08]  /*26b0*/  LDC.64 R12, c[0x0][0x468] ;  /* 0x00011a00ff0c7b82 */ /* 0x000f300000000a00 */
[----:B--2---:R-:W0:Y:S02]  /*26c0*/  LDC.64 R6, c[0x0][0x4d8] ;  /* 0x00013600ff067b82 */ /* 0x004e240000000a00 */
.L_x_47:
[----:B-1--4-:R-:W3:Y:S01]  /*26d0*/  LDG.E.64 R20, desc[UR12][R12.64] ;  /* 0x0000000c0c147981 */ /* 0x012ee2000c1e1b00 */
[----:B------:R-:W-:-:S04]  /*26e0*/  IMAD.IADD R19, R4, 0x1, R11 ;  /* 0x0000000104137824 */ /* 0x000fc800078e020b */
[----:B0-----:R-:W-:-:S05]  /*26f0*/  IMAD.WIDE R18, R19, 0x4, R6 ;  /* 0x0000000413127825 */ /* 0x001fca00078e0206 */
[----:B------:R-:W2:Y:S01]  /*2700*/  LDG.E R25, desc[UR12][R18.64] ;  /* 0x0000000c12197981 */ /* 0x000ea2000c1e1900 */
[----:B---3--:R-:W-:-:S04]  /*2710*/  IADD3 R0, P0, P2, R16, R20, R11 ;  /* 0x0000001410007210 */ /* 0x008fc80007a1e00b */
[----:B------:R-:W-:Y:S02]  /*2720*/  IADD3.X R15, PT, PT, R17, R21, R15, P0, P2 ;  /* 0x00000015110f7210 */ /* 0x000fe400007e440f */
[----:B------:R-:W-:-:S04]  /*2730*/  LEA R20, P0, R0, UR6, 0x2 ;  /* 0x0000000600147c11 */ /* 0x000fc8000f8010ff */
[----:B------:R-:W-:-:S05]  /*2740*/  LEA.HI.X R21, R0, UR7, R15, 0x2, P0 ;  /* 0x0000000700157c11 */ /* 0x000fca00080f140f */
[----:B--2---:R2:W-:Y:S04]  /*2750*/  STG.E desc[UR12][R20.64], R25 ;  /* 0x0000001914007986 */ /* 0x0045e8000c10190c */
[----:B------:R-:W3:Y:S02]  /*2760*/  LDG.E.64 R14, desc[UR12][R8.64] ;  /* 0x0000000c080e7981 */ /* 0x000ee4000c1e1b00 */
[----:B---3--:R-:W-:-:S05]  /*2770*/  IADD3 R0, P0, PT, R3, R14, RZ ;  /* 0x0000000e03007210 */ /* 0x008fca0007f1e0ff */
[----:B------:R-:W-:Y:S01]  /*2780*/  IMAD.X R15, R15, 0x1, R27, P0 ;  /* 0x000000010f0f7824 */ /* 0x000fe200000e061b */
[----:B------:R-:W-:-:S04]  /*2790*/  LEA R22, P0, R0, UR8, 0x3 ;  /* 0x0000000800167c11 */ /* 0x000fc8000f8018ff */
[----:B------:R-:W-:-:S05]  /*27a0*/  LEA.HI.X R23, R0, UR9, R15, 0x3, P0 ;  /* 0x0000000900177c11 */ /* 0x000fca00080f1c0f */
[----:B------:R-:W3:Y:S01]  /*27b0*/  LDG.E.64 R18, desc[UR12][R22.64] ;  /* 0x0000000c16127981 */ /* 0x000ee2000c1e1b00 */
[----:B------:R-:W-:-:S05]  /*27c0*/  VIADD R11, R11, 0x20 ;  /* 0x000000200b0b7836 */ /* 0x000fca0000000000 */
[----:B------:R-:W-:Y:S02]  /*27d0*/  SHF.R.S32.HI R15, RZ, 0x1f, R11 ;  /* 0x0000001fff0f7819 */ /* 0x000fe4000001140b */
[----:B---3--:R-:W-:-:S04]  /*27e0*/  ISETP.GT.U32.AND P0, PT, R18, R11, PT ;  /* 0x0000000b1200720c */ /* 0x008fc80003f04070 */
[----:B------:R-:W-:-:S13]  /*27f0*/  ISETP.GT.U32.AND.EX P0, PT, R19, R15, PT, P0 ;  /* 0x0000000f1300720c */ /* 0x000fda0003f04100 */
[----:B--2---:R-:W-:Y:S05]  /*2800*/  @P0 BRA `(.L_x_47) ;  /* 0xfffffffc00b00947 */ /* 0x004fea000383ffff */
.L_x_46:
[----:B------:R-:W-:Y:S05]  /*2810*/  BSYNC.RECONVERGENT B0 ;  /* 0x0000000000007941 */ /* 0x000fea0003800200 */
.L_x_45:
[----:B------:R-:W-:Y:S04]  /*2820*/  BSSY.RECONVERGENT B0, `(.L_x_48) ;  /* 0x0000021000007945 */ /* 0x000fe80003800200 */
[----:B------:R-:W-:Y:S05]  /*2830*/  @P1 BRA `(.L_x_49) ;  /* 0x0000000000741947 */ /* 0x000fea0003800000 */
[----:B------:R-:W2:Y:S02]  /*2840*/  LDC.64 R2, c[0x0][0x420] ;  /* 0x00010800ff027b82 */ /* 0x000ea40000000a00 */
[----:B--2---:R-:W2:Y:S01]  /*2850*/  LDG.E R6, desc[UR12][R2.64] ;  /* 0x0000000c02067981 */ /* 0x004ea2000c1e1900 */
[----:B------:R-:W-:Y:S02]  /*2860*/  IMAD.U32 R18, RZ, RZ, UR4 ;  /* 0x00000004ff127e24 */ /* 0x000fe4000f8e00ff */
[----:B------:R-:W-:Y:S02]  /*2870*/  IMAD.U32 R19, RZ, RZ, UR5 ;  /* 0x00000005ff137e24 */ /* 0x000fe4000f8e00ff */
[----:B-1----:R-:W-:Y:S02]  /*2880*/  IMAD.U32 R20, RZ, RZ, UR4 ;  /* 0x00000004ff147e24 */ /* 0x002fe4000f8e00ff */
[----:B------:R-:W-:Y:S01]  /*2890*/  IMAD.U32 R21, RZ, RZ, UR5 ;  /* 0x00000005ff157e24 */ /* 0x000fe2000f8e00ff */
[----:B--2---:R-:W-:-:S13]  /*28a0*/  ISETP.GT.AND P0, PT, R6, 0x2c0, PT ;  /* 0x000002c00600780c */ /* 0x004fda0003f04270 */
[----:B------:R-:W1:Y:S01]  /*28b0*/  @P0 LDC.64 R8, c[0x0][0x3b8] ;  /* 0x0000ee00ff080b82 */ /* 0x000e620000000a00 */
[----:B------:R-:W-:Y:S01]  /*28c0*/  @!P0 SHF.R.S32.HI R7, RZ, 0x1f, R6 ;  /* 0x0000001fff078819 */ /* 0x000fe20000011406 */
[----:B------:R-:W-:Y:S02]  /*28d0*/  @P0 IMAD.MOV.U32 R16, RZ, RZ, 0x2c0 ;  /* 0x000002c0ff100424 */ /* 0x000fe400078e00ff */
[----:B------:R-:W-:Y:S02]  /*28e0*/  @P0 IMAD.MOV.U32 R17, RZ, RZ, 0x0 ;  /* 0x00000000ff110424 */ /* 0x000fe400078e00ff */
[----:B------:R2:W-:Y:S04]  /*28f0*/  @!P0 STG.E.64 desc[UR12][R18.64], R6 ;  /* 0x0000000612008986 */ /* 0x0005e8000c101b0c */
[----:B------:R3:W-:Y:S04]  /*2900*/  @P0 STG.E.64 desc[UR12][R20.64], R16 ;  /* 0x0000001014000986 */ /* 0x0007e8000c101b0c */
[----:B------:R-:W0:Y:S04]  /*2910*/  @P0 LDG.E R0, desc[UR12][R2.64] ;  /* 0x0000000c02000981 */ /* 0x000e28000c1e1900 */
[----:B-1----:R-:W4:Y:S01]  /*2920*/  @P0 LDG.E.64 R10, desc[UR12][R8.64] ;  /* 0x0000000c080a0981 */ /* 0x002f22000c1e1b00 */
[----:B------:R-:W1:Y:S08]  /*2930*/  LDC.64 R12, c[0x0][0x4e0] ;  /* 0x00013800ff0c7b82 */ /* 0x000e700000000a00 */
[----:B------:R-:W2:Y:S01]  /*2940*/  LDC.64 R14, c[0x0][0x4b0] ;  /* 0x00012c00ff0e7b82 */ /* 0x000ea20000000a00 */
[----:B0-----:R-:W-:-:S05]  /*2950*/  @P0 VIADD R23, R0, 0xfffffd40 ;  /* 0xfffffd4000170836 */ /* 0x001fca0000000000 */
[----:B----4-:R-:W-:-:S04]  /*2960*/  @P0 IADD3 R10, P1, PT, R23, R10, RZ ;  /* 0x0000000a170a0210 */ /* 0x010fc80007f3e0ff */
[----:B------:R-:W-:-:S05]  /*2970*/  @P0 LEA.HI.X.SX32 R11, R23, R11, 0x1, P1 ;  /* 0x0000000b170b0211 */ /* 0x000fca00008f0eff */
[----:B------:R3:W-:Y:S04]  /*2980*/  @P0 STG.E.64 desc[UR12][R8.64], R10 ;  /* 0x0000000a08000986 */ /* 0x0007e8000c101b0c */
[----:B-1----:R-:W4:Y:S04]  /*2990*/  LDG.E R23, desc[UR12][R12.64] ;  /* 0x0000000c0c177981 */ /* 0x002f28000c1e1900 */
[----:B--2---:R-:W4:Y:S02]  /*29a0*/  LDG.E.64 R6, desc[UR12][R14.64] ;  /* 0x0000000c0e067981 */ /* 0x004f24000c1e1b00 */
[----:B----4-:R-:W-:-:S04]  /*29b0*/  IADD3 R6, P0, PT, R23, R6, RZ ;  /* 0x0000000617067210 */ /* 0x010fc80007f1e0ff */
[----:B------:R-:W-:-:S05]  /*29c0*/  LEA.HI.X.SX32 R7, R23, R7, 0x1, P0 ;  /* 0x0000000717077211 */ /* 0x000fca00000f0eff */
[----:B------:R3:W-:Y:S04]  /*29d0*/  STG.E.64 desc[UR12][R14.64], R6 ;  /* 0x000000060e007986 */ /* 0x0007e8000c101b0c */
[----:B------:R3:W-:Y:S04]  /*29e0*/  STG.E desc[UR12][R2.64], RZ ;  /* 0x000000ff02007986 */ /* 0x0007e8000c10190c */
[----:B------:R3:W-:Y:S01]  /*29f0*/  STG.E desc[UR12][R12.64], RZ ;  /* 0x000000ff0c007986 */ /* 0x0007e2000c10190c */
[----:B------:R-:W-:Y:S05]  /*2a00*/  BRA `(.L_x_50) ;  /* 0x0000000000087947 */ /* 0x000fea0003800000 */
.L_x_49:
[----:B------:R-:W-:-:S13]  /*2a10*/  ISETP.NE.AND P0, PT, R2, RZ, PT ;  /* 0x000000ff0200720c */ /* 0x000fda0003f05270 */
[----:B------:R-:W-:Y:S05]  /*2a20*/  @P0 EXIT ;  /* 0x000000000000094d */ /* 0x000fea0003800000 */
.L_x_50:
[----:B------:R-:W-:Y:S05]  /*2a30*/  BSYNC.RECONVERGENT B0 ;  /* 0x0000000000007941 */ /* 0x000fea0003800200 */
.L_x_48:
[----:B---3--:R-:W2:Y:S02]  /*2a40*/  LDS.64 R2, [R5] ;  /* 0x0000000005027984 */ /* 0x008ea40000000a00 */
[----:B--2---:R-:W-:-:S04]  /*2a50*/  ISETP.GE.U32.AND P0, PT, R2, 0xf4241, PT ;  /* 0x000f42410200780c */ /* 0x004fc80003f06070 */
[----:B------:R-:W-:-:S13]  /*2a60*/  ISETP.GE.U32.AND.EX P0, PT, R3, RZ, PT, P0 ;  /* 0x000000ff0300720c */ /* 0x000fda0003f06100 */
[----:B------:R-:W-:Y:S05]  /*2a70*/  @!P0 EXIT ;  /* 0x000000000000894d */ /* 0x000fea0003800000 */
[----:B------:R-:W2:Y:S01]  /*2a80*/  LDC.64 R2, c[0x0][0x430] ;  /* 0x00010c00ff027b82 */ /* 0x000ea20000000a00 */
[----:B------:R-:W-:-:S05]  /*2a90*/  IMAD.MOV.U32 R5, RZ, RZ, 0x1 ;  /* 0x00000001ff057424 */ /* 0x000fca00078e00ff */
[----:B--2---:R-:W-:Y:S01]  /*2aa0*/  ATOMG.E.EXCH.STRONG.GPU PT, RZ, desc[UR12][R2.64], R5 ;  /* 0x8000000502ff79a8 */ /* 0x004fe2000c1ef10c */
[----:B------:R-:W-:Y:S05]  /*2ab0*/  EXIT ;  /* 0x000000000000794d */ /* 0x000fea0003800000 */
.L_x_51:
        /* <DEDUP_REMOVED lines=12> */
.L_x_975:


//--------------------- .text._Z14d_expand_level8GPU_Data --------------------------
	.section	.text._Z14d_expand_level8GPU_Data,"ax",@progbits
	.align	128
        .global         _Z14d_expand_level8GPU_Data
        .type           _Z14d_expand_level8GPU_Data,@function
        .size           _Z14d_expand_level8GPU_Data,(.L_x_973 - _Z14d_expand_level8GPU_Data)
        .other          _Z14d_expand_level8GPU_Data,@"STO_CUDA_ENTRY STV_DEFAULT"
_Z14d_expand_level8GPU_Data:
.text._Z14d_expand_level8GPU_Data:
[----:B------:R-:W-:Y:S08]  /*0000*/  LDC R1, c[0x0][0x37c] ;  /* 0x0000df00ff017b82 */ /* 0x000ff00000000800 */
[----:B------:R-:W0:Y:S01]  /*0010*/  LDC.64 R2, c[0x0][0x380] ;  /* 0x0000e000ff027b82 */ /* 0x000e220000000a00 */
[----:B------:R-:W0:Y:S02]  /*0020*/  LDCU.64 UR8, c[0x0][0x358] ;  /* 0x00006b00ff0877ac */ /* 0x000e240008000a00 */
[----:B0-----:R-:W2:Y:S02]  /*0030*/  LDG.E R2, desc[UR8][R2.64] ;  /* 0x0000000802027981 */ /* 0x001ea4000c1e1900 */
[----:B--2---:R-:W-:-:S13]  /*0040*/  R2UR UR4, R2 ;  /* 0x00000000020472ca */ /* 0x004fda00000e0000 */
[----:B------:R-:W-:-:S04]  /*0050*/  ULOP3.LUT UR4, UR4, 0x1, URZ, 0xc0, !UPT ;  /* 0x0000000104047892 */ /* 0x000fc8000f8ec0ff */
[----:B------:R-:W-:-:S04]  /*0060*/  UISETP.NE.U32.AND UP0, UPT, UR4, 0x1, UPT ;  /* 0x000000010400788c */ /* 0x000fc8000bf05070 */
[----:B------:R-:W-:-:S11]  /*0070*/  UISETP.NE.U32.AND.EX UP0, UPT, URZ, URZ, UPT, UP0 ;  /* 0x000000ffff00728c */ /* 0x000fd6000bf05100 */
[----:B------:R-:W0:Y:S02]  /*0080*/  @UP0 LDCU.64 UR4, c[0x0][0x388] ;  /* 0x00007100ff0407ac */ /* 0x000e240008000a00 */
[----:B0-----:R-:W0:Y:S01]  /*0090*/  @!UP0 LDCU.64 UR4, c[0x0][0x3a0] ;  /* 0x00007400ff0487ac */ /* 0x001e220008000a00 */
[----:B------:R-:W1:Y:S01]  /*00a0*/  S2R R7, SR_TID.X ;  /* 0x0000000000077919 */ /* 0x000e620000002100 */
[----:B------:R-:W1:Y:S01]  /*00b0*/  S2UR UR6, SR_CTAID.X ;  /* 0x00000000000679c3 */ /* 0x000e620000002500 */
[----:B------:R-:W2:Y:S07]  /*00c0*/  @UP0 LDCU.64 UR10, c[0x0][0x390] ;  /* 0x00007200ff0a07ac */ /* 0x000eae0008000a00 */
[----:B------:R-:W1:Y:S01]  /*00d0*/  LDC R14, c[0x0][0x360] ;  /* 0x0000d800ff0e7b82 */ /* 0x000e620000000800 */
[----:B------:R-:W3:Y:S01]  /*00e0*/  @UP0 LDCU.64 UR12, c[0x0][0x398] ;  /* 0x00007300ff0c07ac */ /* 0x000ee20008000a00 */
[----:B------:R-:W-:Y:S01]  /*00f0*/  BSSY B1, `(.L_x_52) ;  /* 0x0001306000017945 */ /* 0x000fe20003800000 */
[----:B--2---:R-:W2:Y:S01]  /*0100*/  @!UP0 LDCU.64 UR10, c[0x0][0x3a8] ;  /* 0x00007500ff0a87ac */ /* 0x004ea20008000a00 */
[----:B0-----:R-:W-:Y:S01]  /*0110*/  IMAD.U32 R4, RZ, RZ, UR4 ;  /* 0x00000004ff047e24 */ /* 0x001fe2000f8e00ff */
[----:B---3--:R-:W0:Y:S01]  /*0120*/  @!UP0 LDCU.64 UR12, c[0x0][0x3b0] ;  /* 0x00007600ff0c87ac */ /* 0x008e220008000a00 */
[----:B------:R-:W-:-:S06]  /*0130*/  IMAD.U32 R5, RZ, RZ, UR5 ;  /* 0x00000005ff057e24 */ /* 0x000fcc000f8e00ff */
[----:B------:R-:W3:Y:S01]  /*0140*/  LDG.E.64 R4, desc[UR8][R4.64] ;  /* 0x0000000804047981 */ /* 0x000ee2000c1e1b00 */
[----:B-1----:R-:W-:-:S05]  /*0150*/  IMAD R14, R14, UR6, R7 ;  /* 0x000000060e0e7c24 */ /* 0x002fca000f8e0207 */
[----:B------:R-:W-:-:S04]  /*0160*/  SHF.R.S32.HI R3, RZ, 0x1f, R14 ;  /* 0x0000001fff037819 */ /* 0x000fc8000001140e */
[----:B------:R-:W-:-:S04]  /*0170*/  LEA.HI R3, R3, R14, RZ, 0x5 ;  /* 0x0000000e03037211 */ /* 0x000fc800078f28ff */
[----:B------:R-:W-:-:S04]  /*0180*/  SHF.R.S32.HI R13, RZ, 0x5, R3 ;  /* 0x00000005ff0d7819 */ /* 0x000fc80000011403 */
[----:B------:R-:W-:Y:S02]  /*0190*/  SHF.R.S32.HI R9, RZ, 0x1f, R13 ;  /* 0x0000001fff097819 */ /* 0x000fe4000001140d */
[----:B---3--:R-:W-:-:S04]  /*01a0*/  ISETP.GT.U32.AND P0, PT, R4, R13, PT ;  /* 0x0000000d0400720c */ /* 0x008fc80003f04070 */
[----:B------:R-:W-:-:S13]  /*01b0*/  ISETP.GT.U32.AND.EX P0, PT, R5, R9, PT, P0 ;  /* 0x000000090500720c */ /* 0x000fda0003f04100 */
[----:B0-2---:R-:W-:Y:S05]  /*01c0*/  @!P0 BRA `(.L_x_53) ;  /* 0x0000012c00e08947 */ /* 0x005fea0003800000 */
[----:B------:R-:W0:Y:S01]  /*01d0*/  S2UR UR7, SR_CgaCtaId ;  /* 0x00000000000779c3 */ /* 0x000e220000008800 */
[----:B------:R-:W-:Y:S01]  /*01e0*/  LEA.HI R0, R13, R13, RZ, 0x5 ;  /* 0x0000000d0d007211 */ /* 0x000fe200078f28ff */
[----:B------:R-:W-:Y:S01]  /*01f0*/  UMOV UR6, 0x400 ;  /* 0x0000040000067882 */ /* 0x000fe20000000000 */
[----:B------:R-:W-:Y:S01]  /*0200*/  IMAD.MOV.U32 R16, RZ, RZ, R9 ;  /* 0x000000ffff107224 */ /* 0x000fe200078e0009 */
[----:B------:R-:W-:Y:S01]  /*0210*/  LOP3.LUT R7, R3, 0xffffffe0, RZ, 0xc0, !PT ;  /* 0xffffffe003077812 */ /* 0x000fe200078ec0ff */
[C---:B------:R-:W-:Y:S01]  /*0220*/  IMAD R10, R13.reuse, 0xc80, RZ ;  /* 0x00000c800d0a7824 */ /* 0x040fe200078e02ff */
[----:B------:R-:W-:Y:S01]  /*0230*/  LOP3.LUT R0, R0, 0xffffffe0, RZ, 0xc0, !PT ;  /* 0xffffffe000007812 */ /* 0x000fe200078ec0ff */
[C---:B------:R-:W-:Y:S01]  /*0240*/  IMAD R12, R13.reuse, 0x1388, RZ ;  /* 0x000013880d0c7824 */ /* 0x040fe200078e02ff */
[----:B------:R-:W-:Y:S01]  /*0250*/  SHF.R.S32.HI R11, RZ, 0x5, R14 ;  /* 0x00000005ff0b7819 */ /* 0x000fe2000001140e */
[--C-:B------:R-:W-:Y:S01]  /*0260*/  IMAD.MOV.U32 R15, RZ, RZ, R13.reuse ;  /* 0x000000ffff0f7224 */ /* 0x100fe200078e000d */
[----:B------:R-:W-:Y:S01]  /*0270*/  IADD3 R7, PT, PT, R14, -R7, RZ ;  /* 0x800000070e077210 */ /* 0x000fe20007ffe0ff */
[----:B------:R-:W-:Y:S01]  /*0280*/  IMAD.IADD R0, R13, 0x1, -R0 ;  /* 0x000000010d007824 */ /* 0x000fe200078e0a00 */
[----:B------:R-:W-:Y:S01]  /*0290*/  SHF.R.S32.HI R6, RZ, 0x1f, R10 ;  /* 0x0000001fff067819 */ /* 0x000fe2000001140a */
[----:B------:R-:W-:Y:S01]  /*02a0*/  IMAD.MOV.U32 R8, RZ, RZ, R13 ;  /* 0x000000ffff087224 */ /* 0x000fe200078e000d */
[----:B0-----:R-:W-:-:S06]  /*02b0*/  ULEA UR6, UR7, UR6, 0x18 ;  /* 0x0000000607067291 */ /* 0x001fcc000f8ec0ff */
[C---:B------:R-:W-:Y:S02]  /*02c0*/  LEA R9, R0.reuse, UR6, 0x3 ;  /* 0x0000000600097c11 */ /* 0x040fe4000f8e18ff */
[----:B------:R-:W-:-:S03]  /*02d0*/  LEA R5, R0, UR6, 0x2 ;  /* 0x0000000600057c11 */ /* 0x000fc6000f8e10ff */
[----:B------:R-:W-:-:S07]  /*02e0*/  IMAD R4, R0, -0x7, R9 ;  /* 0xfffffff900047824 */ /* 0x000fce00078e0209 */
.L_x_679:
[----:B------:R-:W-:Y:S01]  /*02f0*/  LOP3.LUT R3, R14, 0x1f, RZ, 0xc0, !PT ;  /* 0x0000001f0e037812 */ /* 0x000fe200078ec0ff */
[----:B------:R-:W-:Y:S03]  /*0300*/  BSSY.RECONVERGENT B0, `(.L_x_54) ;  /* 0x0000025000007945 */ /* 0x000fe60003800200 */
[----:B------:R-:W-:-:S13]  /*0310*/  ISETP.NE.AND P0, PT, R3, RZ, PT ;  /* 0x000000ff0300720c */ /* 0x000fda0003f05270 */
[----:B---345:R-:W-:Y:S05]  /*0320*/  @P0 BRA `(.L_x_55) ;  /* 0x0000000000880947 */ /* 0x038fea0003800000 */
[----:B------:R-:W-:-:S04]  /*0330*/  LEA R18, P0, R15, UR10, 0x3 ;  /* 0x0000000a0f127c11 */ /* 0x000fc8000f8018ff */
[----:B------:R-:W-:-:S05]  /*0340*/  LEA.HI.X R19, R15, UR11, R16, 0x3, P0 ;  /* 0x0000000b0f137c11 */ /* 0x000fca00080f1c10 */
[----:B------:R-:W2:Y:S04]  /*0350*/  LDG.E.64 R20, desc[UR8][R18.64] ;  /* 0x0000000812147981 */ /* 0x000ea8000c1e1b00 */
[----:B------:R-:W3:Y:S01]  /*0360*/  LDG.E.64 R16, desc[UR8][R18.64+0x8] ;  /* 0x0000080812107981 */ /* 0x000ee2000c1e1b00 */
[----:B------:R-:W-:Y:S01]  /*0370*/  BSSY.RECONVERGENT B2, `(.L_x_56) ;  /* 0x000001a000027945 */ /* 0x000fe20003800200 */
[----:B------:R-:W-:Y:S02]  /*0380*/  IMAD.MOV.U32 R0, RZ, RZ, RZ ;  /* 0x000000ffff007224 */ /* 0x000fe400078e00ff */
[----:B--2---:R0:W-:Y:S01]  /*0390*/  STS.64 [R9], R20 ;  /* 0x0000001409007388 */ /* 0x0041e20000000a00 */
[----:B---3--:R-:W-:-:S03]  /*03a0*/  IMAD.IADD R2, R16, 0x1, -R20 ;  /* 0x0000000110027824 */ /* 0x008fc600078e0a14 */
[----:B------:R0:W-:Y:S01]  /*03b0*/  STS.64 [R9+0x100], R16 ;  /* 0x0001001009007388 */ /* 0x0001e20000000a00 */
[----:B------:R-:W-:-:S03]  /*03c0*/  ISETP.GT.U32.AND P0, PT, R16, R20, PT ;  /* 0x000000141000720c */ /* 0x000fc60003f04070 */
[----:B------:R0:W-:Y:S01]  /*03d0*/  STS [R5+0x280], RZ ;  /* 0x000280ff05007388 */ /* 0x0001e20000000800 */
[----:B------:R-:W-:-:S03]  /*03e0*/  ISETP.GT.U32.AND.EX P0, PT, R17, R21, PT, P0 ;  /* 0x000000151100720c */ /* 0x000fc60003f04100 */
[----:B------:R0:W-:Y:S10]  /*03f0*/  STS [R5+0x200], R2 ;  /* 0x0002000205007388 */ /* 0x0001f40000000800 */
[----:B0-----:R-:W-:Y:S05]  /*0400*/  @!P0 BRA `(.L_x_57) ;  /* 0x0000000000408947 */ /* 0x001fea0003800000 */
[----:B------:R-:W-:-:S07]  /*0410*/  IMAD.MOV.U32 R0, RZ, RZ, RZ ;  /* 0x000000ffff007224 */ /* 0x000fce00078e00ff */
.L_x_58:
[----:B------:R-:W-:Y:S02]  /*0420*/  IMAD.U32 R18, RZ, RZ, UR12 ;  /* 0x0000000cff127e24 */ /* 0x000fe4000f8e00ff */
[----:B------:R-:W-:Y:S02]  /*0430*/  IMAD.U32 R19, RZ, RZ, UR13 ;  /* 0x0000000dff137e24 */ /* 0x000fe4000f8e00ff */
[----:B------:R-:W-:Y:S02]  /*0440*/  IMAD R15, R21, 0x14, RZ ;  /* 0x00000014150f7824 */ /* 0x000fe400078e02ff */
[----:B------:R-:W-:-:S04]  /*0450*/  IMAD.WIDE.U32 R18, R20, 0x14, R18 ;  /* 0x0000001414127825 */ /* 0x000fc800078e0012 */
[----:B------:R-:W-:-:S05]  /*0460*/  IMAD.IADD R19, R19, 0x1, R15 ;  /* 0x0000000113137824 */ /* 0x000fca00078e020f */
[----:B------:R-:W2:Y:S02]  /*0470*/  LDG.E R18, desc[UR8][R18.64+0x4] ;  /* 0x0000040812127981 */ /* 0x000ea4000c1e1900 */
[----:B--2---:R-:W-:-:S13]  /*0480*/  ISETP.NE.AND P0, PT, R18, 0x1, PT ;  /* 0x000000011200780c */ /* 0x004fda0003f05270 */
[----:B------:R-:W-:Y:S05]  /*0490*/  @P0 BRA `(.L_x_57) ;  /* 0x00000000001c0947 */ /* 0x000fea0003800000 */
[----:B------:R-:W-:Y:S02]  /*04a0*/  IADD3 R0, PT, PT, R0, 0x1, RZ ;  /* 0x0000000100007810 */ /* 0x000fe40007ffe0ff */
[----:B------:R-:W-:-:S03]  /*04b0*/  IADD3 R20, P0, PT, R20, 0x1, RZ ;  /* 0x0000000114147810 */ /* 0x000fc60007f1e0ff */
[----:B------:R0:W-:Y:S02]  /*04c0*/  STS [R5+0x280], R0 ;  /* 0x0002800005007388 */ /* 0x0001e40000000800 */
[----:B------:R-:W-:Y:S01]  /*04d0*/  IMAD.X R21, RZ, RZ, R21, P0 ;  /* 0x000000ffff157224 */ /* 0x000fe200000e0615 */
[----:B------:R-:W-:-:S04]  /*04e0*/  ISETP.GE.U32.AND P0, PT, R20, R16, PT ;  /* 0x000000101400720c */ /* 0x000fc80003f06070 */
[----:B------:R-:W-:-:S13]  /*04f0*/  ISETP.GE.U32.AND.EX P0, PT, R21, R17, PT, P0 ;  /* 0x000000111500720c */ /* 0x000fda0003f06100 */
[----:B0-----:R-:W-:Y:S05]  /*0500*/  @!P0 BRA `(.L_x_58) ;  /* 0xfffffffc00c48947 */ /* 0x001fea000383ffff */
.L_x_57:
[----:B------:R-:W-:Y:S05]  /*0510*/  BSYNC.RECONVERGENT B2 ;  /* 0x0000000000027941 */ /* 0x000fea0003800200 */
.L_x_56:
[----:B------:R-:W-:-:S05]  /*0520*/  IMAD.IADD R0, R2, 0x1, -R0 ;  /* 0x0000000102007824 */ /* 0x000fca00078e0a00 */
[----:B------:R0:W-:Y:S04]  /*0530*/  STS [R5+0x300], R0 ;  /* 0x0003000005007388 */ /* 0x0001e80000000800 */
[----:B------:R0:W-:Y:S02]  /*0540*/  STS [R5+0x380], R0 ;  /* 0x0003800005007388 */ /* 0x0001e40000000800 */
.L_x_55:
[----:B------:R-:W-:Y:S05]  /*0550*/  BSYNC.RECONVERGENT B0 ;  /* 0x0000000000007941 */ /* 0x000fea0003800200 */
.L_x_54:
[----:B------:R-:W-:-:S03]  /*0560*/  UMOV UR6, 0xffffffff ;  /* 0xffffffff00067882 */ /* 0x000fc60000000000 */
[----:B------:R-:W-:Y:S05]  /*0570*/  BRA.DIV UR6, `(.L_x_59) ;  /* 0x0000012e06c07947 */ /* 0x000fea000b800000 */
[----:B------:R-:W-:Y:S01]  /*0580*/  NOP ;  /* 0x0000000000007918 */ /* 0x000fe20000000000 */
.L_x_682:
[----:B0-----:R-:W0:Y:S01]  /*0590*/  LDS R0, [R5+0x280] ;  /* 0x0002800005007984 */ /* 0x001e220000000800 */
[----:B------:R-:W-:Y:S01]  /*05a0*/  BSSY.RECONVERGENT B0, `(.L_x_60) ;  /* 0x0000019000007945 */ /* 0x000fe20003800200 */
[----:B------:R-:W-:Y:S02]  /*05b0*/  PLOP3.LUT P0, PT, PT, PT, PT, 0x8, 0x80 ;  /* 0x000000000080781c */ /* 0x000fe40003f0e170 */
[----:B0-----:R-:W-:-:S13]  /*05c0*/  ISETP.GE.AND P1, PT, R7, R0, PT ;  /* 0x000000000700720c */ /* 0x001fda0003f26270 */
[----:B------:R-:W-:Y:S05]  /*05d0*/  @P1 BRA `(.L_x_61) ;  /* 0x0000000000541947 */ /* 0x000fea0003800000 */
[----:B------:R-:W0:Y:S01]  /*05e0*/  LDS R15, [R5+0x200] ;  /* 0x00020000050f7984 */ /* 0x000e220000000800 */
[----:B------:R-:W0:Y:S03]  /*05f0*/  LDC.64 R18, c[0x0][0x440] ;  /* 0x00011000ff127b82 */ /* 0x000e260000000a00 */
[----:B------:R1:W2:Y:S01]  /*0600*/  LDS.64 R16, [R9] ;  /* 0x0000000009107984 */ /* 0x0002a20000000a00 */
[----:B0-----:R-:W-:-:S05]  /*0610*/  IMAD.WIDE R18, R15, 0x4, R18 ;  /* 0x000000040f127825 */ /* 0x001fca00078e0212 */
[----:B------:R1:W5:Y:S01]  /*0620*/  LDG.E R2, desc[UR8][R18.64] ;  /* 0x0000000812027981 */ /* 0x000362000c1e1900 */
[----:B--2---:R-:W-:-:S07]  /*0630*/  IMAD.MOV.U32 R15, RZ, RZ, R7 ;  /* 0x000000ffff0f7224 */ /* 0x004fce00078e0007 */
.L_x_62:
[----:B------:R-:W-:Y:S01]  /*0640*/  IADD3 R21, P0, PT, R16, R15, RZ ;  /* 0x0000000f10157210 */ /* 0x000fe20007f1e0ff */
[----:B-1----:R-:W-:Y:S02]  /*0650*/  IMAD.U32 R18, RZ, RZ, UR12 ;  /* 0x0000000cff127e24 */ /* 0x002fe4000f8e00ff */
[----:B------:R-:W-:Y:S01]  /*0660*/  IMAD.U32 R19, RZ, RZ, UR13 ;  /* 0x0000000dff137e24 */ /* 0x000fe2000f8e00ff */
[----:B------:R-:W-:Y:S01]  /*0670*/  LEA.HI.X.SX32 R20, R15, R17, 0x1, P0 ;  /* 0x000000110f147211 */ /* 0x000fe200000f0eff */
[----:B------:R-:W-:-:S04]  /*0680*/  IMAD.WIDE.U32 R18, R21, 0x14, R18 ;  /* 0x0000001415127825 */ /* 0x000fc800078e0012 */
[----:B------:R-:W-:-:S04]  /*0690*/  IMAD R21, R20, 0x14, RZ ;  /* 0x0000001414157824 */ /* 0x000fc800078e02ff */
[----:B------:R-:W-:-:S05]  /*06a0*/  IMAD.IADD R19, R19, 0x1, R21 ;  /* 0x0000000113137824 */ /* 0x000fca00078e0215 */
[----:B------:R-:W2:Y:S04]  /*06b0*/  LDG.E R20, desc[UR8][R18.64+0x8] ;  /* 0x0000080812147981 */ /* 0x000ea8000c1e1900 */
[----:B------:R-:W2:Y:S01]  /*06c0*/  LDG.E R21, desc[UR8][R18.64+0xc] ;  /* 0x00000c0812157981 */ /* 0x000ea2000c1e1900 */
[----:B------:R-:W-:-:S04]  /*06d0*/  IADD3 R15, PT, PT, R15, 0x20, RZ ;  /* 0x000000200f0f7810 */ /* 0x000fc80007ffe0ff */
[----:B------:R-:W-:Y:S01]  /*06e0*/  ISETP.GE.AND P1, PT, R15, R0, PT ;  /* 0x000000000f00720c */ /* 0x000fe20003f26270 */
[----:B--2---:R-:W-:-:S05]  /*06f0*/  IMAD.IADD R21, R20, 0x1, R21 ;  /* 0x0000000114157824 */ /* 0x004fca00078e0215 */
[CC--:B-----5:R-:W-:Y:S02]  /*0700*/  ISETP.GE.AND P2, PT, R21.reuse, R2.reuse, PT ;  /* 0x000000021500720c */ /* 0x0e0fe40003f46270 */
[----:B------:R-:W-:-:S11]  /*0710*/  ISETP.LT.AND P0, PT, R21, R2, PT ;  /* 0x000000021500720c */ /* 0x000fd60003f01270 */
[----:B------:R-:W-:Y:S05]  /*0720*/  @!P1 BRA P2, `(.L_x_62) ;  /* 0xfffffffc00c49947 */ /* 0x000fea000103ffff */
.L_x_61:
[----:B------:R-:W-:Y:S05]  /*0730*/  BSYNC.RECONVERGENT B0 ;  /* 0x0000000000007941 */ /* 0x000fea0003800200 */
.L_x_60:
[----:B------:R-:W-:-:S03]  /*0740*/  UMOV UR6, 0xffffffff ;  /* 0xffffffff00067882 */ /* 0x000fc60000000000 */
[----:B------:R-:W-:Y:S05]  /*0750*/  BRA.DIV UR6, `(.L_x_63) ;  /* 0x0000012e06647947 */ /* 0x000fea000b800000 */
[----:B------:R-:W-:-:S13]  /*0760*/  VOTE.ANY P0, P0 ;  /* 0x0000000000ff7806 */ /* 0x000fda0000000100 */
.L_x_685:
[----:B------:R-:W-:Y:S04]  /*0770*/  BSSY B0, `(.L_x_64) ;  /* 0x0001294000007945 */ /* 0x000fe80003800000 */
[----:B------:R-:W-:Y:S05]  /*0780*/  @P0 BRA `(.L_x_65) ;  /* 0x0000000800ec0947 */ /* 0x000fea0003800000 */
[----:B------:R-:W0:Y:S01]  /*0790*/  LDS R15, [R5+0x200] ;  /* 0x00020000050f7984 */ /* 0x000e220000000800 */
[----:B------:R-:W-:Y:S01]  /*07a0*/  IMAD.IADD R19, R7, 0x1, R0 ;  /* 0x0000000107137824 */ /* 0x000fe200078e0200 */
[----:B------:R-:W-:Y:S04]  /*07b0*/  BSSY.RECONVERGENT B2, `(.L_x_66) ;  /* 0x0000052000027945 */ /* 0x000fe80003800200 */
[----:B0-----:R-:W-:-:S13]  /*07c0*/  ISETP.GE.AND P0, PT, R19, R15, PT ;  /* 0x0000000f1300720c */ /* 0x001fda0003f06270 */
[----:B------:R-:W-:Y:S05]  /*07d0*/  @P0 BRA `(.L_x_67) ;  /* 0x00000004003c0947 */ /* 0x000fea0003800000 */
[----:B------:R0:W1:Y:S02]  /*07e0*/  LDS.64 R16, [R9] ;  /* 0x0000000009107984 */ /* 0x0000640000000a00 */
.L_x_75:
[----:B-12---:R-:W-:Y:S01]  /*07f0*/  IADD3 R23, P0, PT, R16, R19, RZ ;  /* 0x0000001310177210 */ /* 0x006fe20007f1e0ff */
[----:B------:R-:W-:Y:S01]  /*0800*/  IMAD.U32 R20, RZ, RZ, UR12 ;  /* 0x0000000cff147e24 */ /* 0x000fe2000f8e00ff */
[----:B------:R-:W-:Y:S01]  /*0810*/  SHF.R.S32.HI R25, RZ, 0x1f, R19 ;  /* 0x0000001fff197819 */ /* 0x000fe20000011413 */
[----:B------:R-:W-:Y:S01]  /*0820*/  IMAD.U32 R21, RZ, RZ, UR13 ;  /* 0x0000000dff157e24 */ /* 0x000fe2000f8e00ff */
[----:B------:R-:W-:Y:S03]  /*0830*/  BSSY.RECONVERGENT B3, `(.L_x_68) ;  /* 0x0000046000037945 */ /* 0x000fe60003800200 */
[----:B------:R-:W-:Y:S01]  /*0840*/  IMAD.X R2, R17, 0x1, R25, P0 ;  /* 0x0000000111027824 */ /* 0x000fe200000e0619 */
[----:B------:R-:W-:Y:S01]  /*0850*/  ISETP.GE.AND P0, PT, R0, R15, PT ;  /* 0x0000000f0000720c */ /* 0x000fe20003f06270 */
[----:B------:R-:W-:-:S04]  /*0860*/  IMAD.WIDE.U32 R20, R23, 0x14, R20 ;  /* 0x0000001417147825 */ /* 0x000fc800078e0014 */
[----:B------:R-:W-:-:S04]  /*0870*/  IMAD R23, R2, 0x14, RZ ;  /* 0x0000001402177824 */ /* 0x000fc800078e02ff */
[----:B------:R-:W-:-:S04]  /*0880*/  IMAD.IADD R21, R21, 0x1, R23 ;  /* 0x0000000115157824 */ /* 0x000fc800078e0217 */
[----:B-----5:R-:W-:Y:S05]  /*0890*/  @P0 BRA `(.L_x_69) ;  /* 0x0000000000fc0947 */ /* 0x020fea0003800000 */
[----:B------:R1:W5:Y:S01]  /*08a0*/  LDG.E R18, desc[UR8][R20.64] ;  /* 0x0000000814127981 */ /* 0x000362000c1e1900 */
[----:B------:R-:W-:-:S07]  /*08b0*/  MOV R2, R0 ;  /* 0x0000000000027202 */ /* 0x000fce0000000f00 */
.L_x_74:
[----:B------:R-:W-:Y:S01]  /*08c0*/  ISETP.NE.AND P0, PT, R2, R19, PT ;  /* 0x000000130200720c */ /* 0x000fe20003f05270 */
[----:B------:R-:W-:-:S12]  /*08d0*/  BSSY.RECONVERGENT B4, `(.L_x_70) ;  /* 0x0000038000047945 */ /* 0x000fd80003800200 */
[----:B--2---:R-:W-:Y:S05]  /*08e0*/  @!P0 BRA `(.L_x_71) ;  /* 0x0000000000d88947 */ /* 0x004fea0003800000 */
[----:B------:R-:W-:Y:S01]  /*08f0*/  IADD3 R23, P0, PT, R16, R2, RZ ;  /* 0x0000000210177210 */ /* 0x000fe20007f1e0ff */
[----:B-1----:R-:W-:Y:S02]  /*0900*/  IMAD.U32 R20, RZ, RZ, UR12 ;  /* 0x0000000cff147e24 */ /* 0x002fe4000f8e00ff */
[----:B------:R-:W-:Y:S01]  /*0910*/  IMAD.U32 R21, RZ, RZ, UR13 ;  /* 0x0000000dff157e24 */ /* 0x000fe2000f8e00ff */
[----:B------:R-:W-:Y:S01]  /*0920*/  LEA.HI.X.SX32 R22, R2, R17, 0x1, P0 ;  /* 0x0000001102167211 */ /* 0x000fe200000f0eff */
[----:B------:R-:W-:-:S04]  /*0930*/  IMAD.WIDE.U32 R20, R23, 0x14, R20 ;  /* 0x0000001417147825 */ /* 0x000fc800078e0014 */
[----:B------:R-:W-:Y:S02]  /*0940*/  IMAD R25, R22, 0x14, RZ ;  /* 0x0000001416197824 */ /* 0x000fe400078e02ff */
[----:B------:R-:W-:Y:S01]  /*0950*/  IMAD.MOV.U32 R24, RZ, RZ, R20 ;  /* 0x000000ffff187224 */ /* 0x000fe200078e0014 */
[----:B------:R-:W1:Y:S01]  /*0960*/  LDC.64 R22, c[0x0][0x4a8] ;  /* 0x00012a00ff167b82 */ /* 0x000e620000000a00 */
[----:B------:R-:W-:-:S06]  /*0970*/  IMAD.IADD R25, R21, 0x1, R25 ;  /* 0x0000000115197824 */ /* 0x000fcc00078e0219 */
[----:B------:R-:W1:Y:S02]  /*0980*/  LDG.E R25, desc[UR8][R24.64] ;  /* 0x0000000818197981 */ /* 0x000e64000c1e1900 */
[----:B-1----:R-:W-:-:S05]  /*0990*/  IMAD.WIDE R22, R25, 0x8, R22 ;  /* 0x0000000819167825 */ /* 0x002fca00078e0216 */
[----:B------:R-:W2:Y:S04]  /*09a0*/  LDG.E R27, desc[UR8][R22.64+0x8] ;  /* 0x00000808161b7981 */ /* 0x000ea8000c1e1900 */
[----:B------:R-:W2:Y:S02]  /*09b0*/  LDG.E.64 R20, desc[UR8][R22.64] ;  /* 0x0000000816147981 */ /* 0x000ea4000c1e1b00 */
[----:B--2---:R-:W-:-:S05]  /*09c0*/  IMAD.IADD R27, R27, 0x1, -R20 ;  /* 0x000000011b1b7824 */ /* 0x004fca00078e0a14 */
[----:B------:R-:W-:-:S13]  /*09d0*/  ISETP.GE.AND P0, PT, R27, 0x1, PT ;  /* 0x000000011b00780c */ /* 0x000fda0003f06270 */
[----:B------:R-:W-:Y:S05]  /*09e0*/  @!P0 BRA `(.L_x_71) ;  /* 0x0000000000988947 */ /* 0x000fea0003800000 */
[----:B------:R-:W1:Y:S01]  /*09f0*/  LDCU.64 UR6, c[0x0][0x4a0] ;  /* 0x00009400ff0677ac */ /* 0x000e620008000a00 */
[----:B------:R-:W-:-:S05]  /*0a00*/  VIADD R24, R27, 0xffffffff ;  /* 0xffffffff1b187836 */ /* 0x000fca0000000000 */
[----:B------:R-:W-:-:S04]  /*0a10*/  SHF.R.U32.HI R25, RZ, 0x1, R24 ;  /* 0x00000001ff197819 */ /* 0x000fc80000011618 */
[----:B------:R-:W-:-:S04]  /*0a20*/  IADD3 R23, P0, PT, R20, R25, RZ ;  /* 0x0000001914177210 */ /* 0x000fc80007f1e0ff */
[----:B------:R-:W-:Y:S02]  /*0a30*/  IADD3.X R26, PT, PT, RZ, R21, RZ, P0, !PT ;  /* 0x00000015ff1a7210 */ /* 0x000fe400007fe4ff */
[----:B-1----:R-:W-:-:S04]  /*0a40*/  LEA R22, P0, R23, UR6, 0x2 ;  /* 0x0000000617167c11 */ /* 0x002fc8000f8010ff */
[----:B------:R-:W-:-:S06]  /*0a50*/  LEA.HI.X R23, R23, UR7, R26, 0x2, P0 ;  /* 0x0000000717177c11 */ /* 0x000fcc00080f141a */
[----:B------:R-:W2:Y:S02]  /*0a60*/  LDG.E R23, desc[UR8][R22.64] ;  /* 0x0000000816177981 */ /* 0x000ea4000c1e1900 */
[----:B--2--5:R-:W-:-:S13]  /*0a70*/  ISETP.NE.AND P0, PT, R23, R18, PT ;  /* 0x000000121700720c */ /* 0x024fda0003f05270 */
[----:B------:R-:W-:Y:S05]  /*0a80*/  @!P0 BRA `(.L_x_72) ;  /* 0x0000000000448947 */ /* 0x000fea0003800000 */
[----:B------:R-:W-:Y:S02]  /*0a90*/  IMAD.MOV.U32 R27, RZ, RZ, R25 ;  /* 0x000000ffff1b7224 */ /* 0x000fe400078e0019 */
[----:B------:R-:W-:-:S07]  /*0aa0*/  IMAD.MOV.U32 R25, RZ, RZ, RZ ;  /* 0x000000ffff197224 */ /* 0x000fce00078e00ff */
.L_x_73:
[----:B------:R-:W-:-:S13]  /*0ab0*/  ISETP.GT.AND P0, PT, R23, R18, PT ;  /* 0x000000121700720c */ /* 0x000fda0003f04270 */
[C---:B------:R-:W-:Y:S02]  /*0ac0*/  @!P0 VIADD R25, R27.reuse, 0x1 ;  /* 0x000000011b198836 */ /* 0x040fe40000000000 */
[----:B------:R-:W-:-:S05]  /*0ad0*/  @P0 VIADD R24, R27, 0xffffffff ;  /* 0xffffffff1b180836 */ /* 0x000fca0000000000 */
[----:B------:R-:W-:-:S13]  /*0ae0*/  ISETP.GT.AND P0, PT, R25, R24, PT ;  /* 0x000000181900720c */ /* 0x000fda0003f04270 */
[----:B------:R-:W-:Y:S05]  /*0af0*/  @P0 BRA `(.L_x_71) ;  /* 0x0000000000540947 */ /* 0x000fea0003800000 */
[----:B------:R-:W1:Y:S01]  /*0b00*/  LDCU.64 UR6, c[0x0][0x4a0] ;  /* 0x00009400ff0677ac */ /* 0x000e620008000a00 */
[----:B------:R-:W-:-:S05]  /*0b10*/  IMAD.IADD R27, R24, 0x1, R25 ;  /* 0x00000001181b7824 */ /* 0x000fca00078e0219 */
[----:B------:R-:W-:-:S04]  /*0b20*/  SHF.R.U32.HI R27, RZ, 0x1, R27 ;  /* 0x00000001ff1b7819 */ /* 0x000fc8000001161b */
[----:B------:R-:W-:-:S05]  /*0b30*/  IADD3 R23, P0, PT, R20, R27, RZ ;  /* 0x0000001b14177210 */ /* 0x000fca0007f1e0ff */
[----:B------:R-:W-:Y:S01]  /*0b40*/  IMAD.X R26, RZ, RZ, R21, P0 ;  /* 0x000000ffff1a7224 */ /* 0x000fe200000e0615 */
[----:B-1----:R-:W-:-:S04]  /*0b50*/  LEA R22, P0, R23, UR6, 0x2 ;  /* 0x0000000617167c11 */ /* 0x002fc8000f8010ff */
[----:B------:R-:W-:-:S06]  /*0b60*/  LEA.HI.X R23, R23, UR7, R26, 0x2, P0 ;  /* 0x0000000717177c11 */ /* 0x000fcc00080f141a */
[----:B------:R-:W2:Y:S02]  /*0b70*/  LDG.E R23, desc[UR8][R22.64] ;  /* 0x0000000816177981 */ /* 0x000ea4000c1e1900 */
[----:B--2---:R-:W-:-:S13]  /*0b80*/  ISETP.NE.AND P0, PT, R23, R18, PT ;  /* 0x000000121700720c */ /* 0x004fda0003f05270 */
[----:B------:R-:W-:Y:S05]  /*0b90*/  @P0 BRA `(.L_x_73) ;  /* 0xfffffffc00c40947 */ /* 0x000fea000383ffff */
.L_x_72:
[----:B------:R-:W-:Y:S01]  /*0ba0*/  IADD3 R23, P0, PT, R16, R19, RZ ;  /* 0x0000001310177210 */ /* 0x000fe20007f1e0ff */
[----:B------:R-:W-:Y:S01]  /*0bb0*/  IMAD.U32 R21, RZ, RZ, UR13 ;  /* 0x0000000dff157e24 */ /* 0x000fe2000f8e00ff */
[----:B------:R-:W-:Y:S02]  /*0bc0*/  SHF.R.S32.HI R25, RZ, 0x1f, R19 ;  /* 0x0000001fff197819 */ /* 0x000fe40000011413 */
[----:B------:R-:W-:-:S03]  /*0bd0*/  MOV R20, UR12 ;  /* 0x0000000c00147c02 */ /* 0x000fc60008000f00 */
[----:B------:R-:W-:Y:S02]  /*0be0*/  IMAD.X R22, R17, 0x1, R25, P0 ;  /* 0x0000000111167824 */ /* 0x000fe400000e0619 */
[----:B------:R-:W-:-:S04]  /*0bf0*/  IMAD.WIDE.U32 R20, R23, 0x14, R20 ;  /* 0x0000001417147825 */ /* 0x000fc800078e0014 */
[----:B------:R-:W-:-:S04]  /*0c00*/  IMAD R23, R22, 0x14, RZ ;  /* 0x0000001416177824 */ /* 0x000fc800078e02ff */
[----:B------:R-:W-:-:S05]  /*0c10*/  IMAD.IADD R21, R21, 0x1, R23 ;  /* 0x0000000115157824 */ /* 0x000fca00078e0217 */
[----:B------:R-:W2:Y:S02]  /*0c20*/  LDG.E R22, desc[UR8][R20.64+0x10] ;  /* 0x0000100814167981 */ /* 0x000ea4000c1e1900 */
[----:B--2---:R-:W-:-:S05]  /*0c30*/  VIADD R23, R22, 0x1 ;  /* 0x0000000116177836 */ /* 0x004fca0000000000 */
[----:B------:R2:W-:Y:S02]  /*0c40*/  STG.E desc[UR8][R20.64+0x10], R23 ;  /* 0x0000101714007986 */ /* 0x0005e4000c101908 */
.L_x_71:
[----:B------:R-:W-:Y:S05]  /*0c50*/  BSYNC.RECONVERGENT B4 ;  /* 0x0000000000047941 */ /* 0x000fea0003800200 */
.L_x_70:
[----:B------:R-:W-:-:S05]  /*0c60*/  VIADD R2, R2, 0x1 ;  /* 0x0000000102027836 */ /* 0x000fca0000000000 */
[----:B------:R-:W-:-:S13]  /*0c70*/  ISETP.GE.AND P0, PT, R2, R15, PT ;  /* 0x0000000f0200720c */ /* 0x000fda0003f06270 */
[----:B------:R-:W-:Y:S05]  /*0c80*/  @!P0 BRA `(.L_x_74) ;  /* 0xfffffffc000c8947 */ /* 0x000fea000383ffff */
.L_x_69:
[----:B------:R-:W-:Y:S05]  /*0c90*/  BSYNC.RECONVERGENT B3 ;  /* 0x0000000000037941 */ /* 0x000fea0003800200 */
.L_x_68:
[----:B------:R-:W-:-:S05]  /*0ca0*/  VIADD R19, R19, 0x20 ;  /* 0x0000002013137836 */ /* 0x000fca0000000000 */
[----:B------:R-:W-:-:S13]  /*0cb0*/  ISETP.GE.AND P0, PT, R19, R15, PT ;  /* 0x0000000f1300720c */ /* 0x000fda0003f06270 */
[----:B------:R-:W-:Y:S05]  /*0cc0*/  @!P0 BRA `(.L_x_75) ;  /* 0xfffffff800c88947 */ /* 0x000fea000383ffff */
.L_x_67:
[----:B------:R-:W-:Y:S05]  /*0cd0*/  BSYNC.RECONVERGENT B2 ;  /* 0x0000000000027941 */ /* 0x000fea0003800200 */
.L_x_66:
[----:B------:R-:W-:-:S03]  /*0ce0*/  UMOV UR6, 0xffffffff ;  /* 0xffffffff00067882 */ /* 0x000fc60000000000 */
[----:B------:R-:W-:Y:S05]  /*0cf0*/  BRA.DIV UR6, `(.L_x_76) ;  /* 0x0000012a06187947 */ /* 0x000fea000b800000 */
[----:B------:R-:W-:Y:S01]  /*0d00*/  NOP ;  /* 0x0000000000007918 */ /* 0x000fe20000000000 */
.L_x_688:
[----:B------:R-:W3:Y:S01]  /*0d10*/  LDS R2, [R5+0x280] ;  /* 0x0002800005027984 */ /* 0x000ee20000000800 */
[----:B------:R-:W-:Y:S01]  /*0d20*/  BSSY.RECONVERGENT B2, `(.L_x_77) ;  /* 0x0000020000027945 */ /* 0x000fe20003800200 */
[----:B------:R-:W-:Y:S02]  /*0d30*/  PLOP3.LUT P0, PT, PT, PT, PT, 0x8, 0x80 ;  /* 0x000000000080781c */ /* 0x000fe40003f0e170 */
[----:B------:R-:W4:Y:S01]  /*0d40*/  LDS R0, [R5+0x200] ;  /* 0x0002000005007984 */ /* 0x000f220000000800 */
[----:B---3--:R-:W-:-:S04]  /*0d50*/  IADD3 R15, PT, PT, R7, R2, RZ ;  /* 0x00000002070f7210 */ /* 0x008fc80007ffe0ff */
[----:B----4-:R-:W-:-:S13]  /*0d60*/  ISETP.GE.AND P1, PT, R15, R0, PT ;  /* 0x000000000f00720c */ /* 0x010fda0003f26270 */
[----:B------:R-:W-:Y:S05]  /*0d70*/  @P1 BRA `(.L_x_78) ;  /* 0x0000000000681947 */ /* 0x000fea0003800000 */
[----:B------:R-:W3:Y:S01]  /*0d80*/  LDS R2, [R5+0x300] ;  /* 0x0003000005027984 */ /* 0x000ee20000000800 */
[----:B-----5:R-:W4:Y:S03]  /*0d90*/  LDC.64 R18, c[0x0][0x440] ;  /* 0x00011000ff127b82 */ /* 0x020f260000000a00 */
[----:B------:R0:W0:Y:S01]  /*0da0*/  LDS.64 R16, [R9] ;  /* 0x0000000009107984 */ /* 0x0000220000000a00 */
[----:B----4-:R-:W-:-:S04]  /*0db0*/  IMAD.WIDE R18, R0, 0x4, R18 ;  /* 0x0000000400127825 */ /* 0x010fc800078e0212 */
[----:B0--3--:R-:W-:-:S07]  /*0dc0*/  VIADD R2, R2, 0xffffffff ;  /* 0xffffffff02027836 */ /* 0x009fce0000000000 */
.L_x_79:
[----:B--2---:R-:W-:Y:S01]  /*0dd0*/  IADD3 R23, P0, PT, R16, R15, RZ ;  /* 0x0000000f10177210 */ /* 0x004fe20007f1e0ff */
[----:B-1----:R-:W-:Y:S02]  /*0de0*/  IMAD.U32 R20, RZ, RZ, UR12 ;  /* 0x0000000cff147e24 */ /* 0x002fe4000f8e00ff */
[----:B------:R-:W-:Y:S01]  /*0df0*/  IMAD.U32 R21, RZ, RZ, UR13 ;  /* 0x0000000dff157e24 */ /* 0x000fe2000f8e00ff */
[----:B------:R-:W-:Y:S01]  /*0e00*/  LEA.HI.X.SX32 R22, R15, R17, 0x1, P0 ;  /* 0x000000110f167211 */ /* 0x000fe200000f0eff */
[----:B------:R-:W-:-:S04]  /*0e10*/  IMAD.WIDE.U32 R20, R23, 0x14, R20 ;  /* 0x0000001417147825 */ /* 0x000fc800078e0014 */
[----:B------:R-:W-:-:S04]  /*0e20*/  IMAD R23, R22, 0x14, RZ ;  /* 0x0000001416177824 */ /* 0x000fc800078e02ff */
[----:B------:R-:W-:-:S05]  /*0e30*/  IMAD.IADD R21, R21, 0x1, R23 ;  /* 0x0000000115157824 */ /* 0x000fca00078e0217 */
[----:B------:R-:W2:Y:S01]  /*0e40*/  LDG.E R23, desc[UR8][R20.64+0x10] ;  /* 0x0000100814177981 */ /* 0x000ea2000c1e1900 */
[----:B------:R-:W-:Y:S02]  /*0e50*/  PLOP3.LUT P0, PT, PT, PT, PT, 0x80, 0x8 ;  /* 0x000000000008781c */ /* 0x000fe40003f0f070 */
[----:B--2---:R-:W-:-:S13]  /*0e60*/  ISETP.GE.AND P1, PT, R23, R2, PT ;  /* 0x000000021700720c */ /* 0x004fda0003f26270 */
[----:B------:R-:W-:Y:S05]  /*0e70*/  @!P1 BRA `(.L_x_78) ;  /* 0x0000000000289947 */ /* 0x000fea0003800000 */
[----:B------:R-:W2:Y:S04]  /*0e80*/  LDG.E R22, desc[UR8][R20.64+0x8] ;  /* 0x0000080814167981 */ /* 0x000ea8000c1e1900 */
[----:B------:R-:W2:Y:S04]  /*0e90*/  LDG.E R23, desc[UR8][R20.64+0xc] ;  /* 0x00000c0814177981 */ /* 0x000ea8000c1e1900 */
[----:B------:R-:W3:Y:S01]  /*0ea0*/  LDG.E R25, desc[UR8][R18.64] ;  /* 0x0000000812197981 */ /* 0x000ee2000c1e1900 */
[----:B--2---:R-:W-:-:S05]  /*0eb0*/  IMAD.IADD R22, R22, 0x1, R23 ;  /* 0x0000000116167824 */ /* 0x004fca00078e0217 */
[----:B---3--:R-:W-:-:S13]  /*0ec0*/  ISETP.GE.AND P1, PT, R22, R25, PT ;  /* 0x000000191600720c */ /* 0x008fda0003f26270 */
[----:B------:R-:W-:Y:S05]  /*0ed0*/  @!P1 BRA `(.L_x_78) ;  /* 0x0000000000109947 */ /* 0x000fea0003800000 */
[----:B------:R-:W-:-:S05]  /*0ee0*/  VIADD R15, R15, 0x20 ;  /* 0x000000200f0f7836 */ /* 0x000fca0000000000 */
[----:B------:R-:W-:-:S13]  /*0ef0*/  ISETP.GE.AND P0, PT, R15, R0, PT ;  /* 0x000000000f00720c */ /* 0x000fda0003f06270 */
[----:B------:R-:W-:Y:S05]  /*0f00*/  @!P0 BRA `(.L_x_79) ;  /* 0xfffffffc00b08947 */ /* 0x000fea000383ffff */
[----:B------:R-:W-:-:S13]  /*0f10*/  PLOP3.LUT P0, PT, PT, PT, PT, 0x8, 0x80 ;  /* 0x000000000080781c */ /* 0x000fda0003f0e170 */
.L_x_78:
[----:B------:R-:W-:Y:S05]  /*0f20*/  BSYNC.RECONVERGENT B2 ;  /* 0x0000000000027941 */ /* 0x000fea0003800200 */
.L_x_77:
[----:B------:R-:W-:-:S03]  /*0f30*/  UMOV UR6, 0xffffffff ;  /* 0xffffffff00067882 */ /* 0x000fc60000000000 */
[----:B------:R-:W-:Y:S05]  /*0f40*/  BRA.DIV UR6, `(.L_x_80) ;  /* 0x0000012606a07947 */ /* 0x000fea000b800000 */
[----:B------:R-:W-:-:S13]  /*0f50*/  VOTE.ANY P0, P0 ;  /* 0x0000000000ff7806 */ /* 0x000fda0000000100 */
.L_x_691:
[----:B------:R-:W-:Y:S05]  /*0f60*/  @P0 BRA `(.L_x_65) ;  /* 0x0000000000f40947 */ /* 0x000fea0003800000 */
[----:B------:R-:W3:Y:S01]  /*0f70*/  LDCU.64 UR6, c[0x0][0x4c8] ;  /* 0x00009900ff0677ac */ /* 0x000ee20008000a00 */
[----:B------:R-:W-:Y:S02]  /*0f80*/  SHF.R.S32.HI R2, RZ, 0x1f, R13 ;  /* 0x0000001fff027819 */ /* 0x000fe4000001140d */
[----:B---3-5:R-:W-:-:S04]  /*0f90*/  LEA R18, P0, R13, UR6, 0x3 ;  /* 0x000000060d127c11 */ /* 0x028fc8000f8018ff */
[C---:B------:R-:W-:Y:S01]  /*0fa0*/  LEA.HI.X R19, R13.reuse, UR7, R2, 0x3, P0 ;  /* 0x000000070d137c11 */ /* 0x040fe200080f1c02 */
[----:B------:R-:W3:Y:S04]  /*0fb0*/  LDCU.64 UR6, c[0x0][0x4d0] ;  /* 0x00009a00ff0677ac */ /* 0x000ee80008000a00 */
[----:B------:R-:W4:Y:S01]  /*0fc0*/  LDG.E.64 R16, desc[UR8][R18.64] ;  /* 0x0000000812107981 */ /* 0x000f22000c1e1b00 */
[----:B------:R-:W-:-:S05]  /*0fd0*/  IMAD R15, R13, 0x1f4, RZ ;  /* 0x000001f40d0f7824 */ /* 0x000fca00078e02ff */
[----:B-12---:R-:W-:Y:S02]  /*0fe0*/  SHF.R.S32.HI R21, RZ, 0x1f, R15 ;  /* 0x0000001fff157819 */ /* 0x006fe4000001140f */
[----:B----4-:R-:W-:-:S04]  /*0ff0*/  IADD3 R2, P0, PT, R15, R16, RZ ;  /* 0x000000100f027210 */ /* 0x010fc80007f1e0ff */
[----:B------:R-:W-:Y:S02]  /*1000*/  IADD3.X R17, PT, PT, R17, R21, RZ, P0, !PT ;  /* 0x0000001511117210 */ /* 0x000fe400007fe4ff */
[----:B---3--:R-:W-:-:S04]  /*1010*/  LEA R16, P0, R2, UR6, 0x3 ;  /* 0x0000000602107c11 */ /* 0x008fc8000f8018ff */
[----:B------:R-:W-:-:S06]  /*1020*/  LEA.HI.X R17, R2, UR7, R17, 0x3, P0 ;  /* 0x0000000702117c11 */ /* 0x000fcc00080f1c11 */
[----:B------:R-:W2:Y:S01]  /*1030*/  LDG.E.64 R16, desc[UR8][R16.64] ;  /* 0x0000000810107981 */ /* 0x000ea2000c1e1b00 */
[----:B------:R-:W-:Y:S01]  /*1040*/  ISETP.GE.AND P0, PT, R7, R0, PT ;  /* 0x000000000700720c */ /* 0x000fe20003f06270 */
[----:B------:R-:W-:Y:S01]  /*1050*/  BSSY.RECONVERGENT B2, `(.L_x_81) ;  /* 0x000001a000027945 */ /* 0x000fe20003800200 */
[----:B------:R-:W-:Y:S02]  /*1060*/  SHF.R.S32.HI R15, RZ, 0x1f, R12 ;  /* 0x0000001fff0f7819 */ /* 0x000fe4000001140c */
[----:B------:R-:W-:Y:S02]  /*1070*/  ISETP.NE.AND P2, PT, R3, RZ, PT ;  /* 0x000000ff0300720c */ /* 0x000fe40003f45270 */
[----:B--2---:R-:W-:-:S05]  /*1080*/  IADD3 R22, P1, PT, R12, R16, RZ ;  /* 0x000000100c167210 */ /* 0x004fca0007f3e0ff */
[----:B------:R-:W-:Y:S02]  /*1090*/  IMAD.X R15, R17, 0x1, R15, P1 ;  /* 0x00000001110f7824 */ /* 0x000fe400008e060f */
[----:B------:R-:W-:Y:S06]  /*10a0*/  @P0 BRA `(.L_x_82) ;  /* 0x0000000000500947 */ /* 0x000fec0003800000 */
[----:B------:R1:W2:Y:S01]  /*10b0*/  LDS.64 R2, [R9] ;  /* 0x0000000009027984 */ /* 0x0002a20000000a00 */
[----:B------:R-:W-:-:S07]  /*10c0*/  IMAD.MOV.U32 R21, RZ, RZ, R7 ;  /* 0x000000ffff157224 */ /* 0x000fce00078e0007 */
.L_x_83:
[----:B--23--:R-:W-:Y:S01]  /*10d0*/  IADD3 R19, P0, PT, R2, R21, RZ ;  /* 0x0000001502137210 */ /* 0x00cfe20007f1e0ff */
[----:B------:R-:W-:Y:S01]  /*10e0*/  IMAD.U32 R16, RZ, RZ, UR12 ;  /* 0x0000000cff107e24 */ /* 0x000fe2000f8e00ff */
[----:B------:R-:W-:Y:S01]  /*10f0*/  SHF.R.S32.HI R18, RZ, 0x1f, R21 ;  /* 0x0000001fff127819 */ /* 0x000fe20000011415 */
[----:B------:R-:W-:Y:S01]  /*1100*/  IMAD.U32 R17, RZ, RZ, UR13 ;  /* 0x0000000dff117e24 */ /* 0x000fe2000f8e00ff */
[----:B------:R-:W2:Y:S03]  /*1110*/  LDCU.64 UR6, c[0x0][0x4d8] ;  /* 0x00009b00ff0677ac */ /* 0x000ea60008000a00 */
[----:B------:R-:W-:Y:S02]  /*1120*/  IMAD.X R20, R3, 0x1, R18, P0 ;  /* 0x0000000103147824 */ /* 0x000fe400000e0612 */
[----:B------:R-:W-:-:S04]  /*1130*/  IMAD.WIDE.U32 R16, R19, 0x14, R16 ;  /* 0x0000001413107825 */ /* 0x000fc800078e0010 */
[----:B------:R-:W-:-:S04]  /*1140*/  IMAD R19, R20, 0x14, RZ ;  /* 0x0000001414137824 */ /* 0x000fc800078e02ff */
[----:B------:R-:W-:-:S06]  /*1150*/  IMAD.IADD R17, R17, 0x1, R19 ;  /* 0x0000000111117824 */ /* 0x000fcc00078e0213 */
[----:B------:R-:W3:Y:S01]  /*1160*/  LDG.E R17, desc[UR8][R16.64] ;  /* 0x0000000810117981 */ /* 0x000ee2000c1e1900 */
[C---:B------:R-:W-:Y:S01]  /*1170*/  IADD3 R19, P0, PT, R21.reuse, R22, RZ ;  /* 0x0000001615137210 */ /* 0x040fe20007f1e0ff */
[----:B------:R-:W-:-:S03]  /*1180*/  VIADD R21, R21, 0x20 ;  /* 0x0000002015157836 */ /* 0x000fc60000000000 */
[----:B------:R-:W-:Y:S02]  /*1190*/  IADD3.X R20, PT, PT, R18, R15, RZ, P0, !PT ;  /* 0x0000000f12147210 */ /* 0x000fe400007fe4ff */
[----:B--2---:R-:W-:-:S04]  /*11a0*/  LEA R18, P0, R19, UR6, 0x2 ;  /* 0x0000000613127c11 */ /* 0x004fc8000f8010ff */
[----:B------:R-:W-:Y:S02]  /*11b0*/  LEA.HI.X R19, R19, UR7, R20, 0x2, P0 ;  /* 0x0000000713137c11 */ /* 0x000fe400080f1414 */
[----:B------:R-:W-:-:S03]  /*11c0*/  ISETP.GE.AND P0, PT, R21, R0, PT ;  /* 0x000000001500720c */ /* 0x000fc60003f06270 */
[----:B---3--:R3:W-:Y:S10]  /*11d0*/  STG.E desc[UR8][R18.64], R17 ;  /* 0x0000001112007986 */ /* 0x0087f4000c101908 */
[----:B------:R-:W-:Y:S05]  /*11e0*/  @!P0 BRA `(.L_x_83) ;  /* 0xfffffffc00b88947 */ /* 0x000fea000383ffff */
.L_x_82:
[----:B------:R-:W-:Y:S05]  /*11f0*/  BSYNC.RECONVERGENT B2 ;  /* 0x0000000000027941 */ /* 0x000fea0003800200 */
.L_x_81:
[----:B------:R-:W-:Y:S05]  /*1200*/  @P2 BRA `(.L_x_84) ;  /* 0x0000011c00a82947 */ /* 0x000fea0003800000 */
[----:B---3--:R-:W2:Y:S01]  /*1210*/  LDC.64 R16, c[0x0][0x4c8] ;  /* 0x00013200ff107b82 */ /* 0x008ea20000000a00 */
[----:B------:R-:W3:Y:S01]  /*1220*/  LDCU.64 UR6, c[0x0][0x4d0] ;  /* 0x00009a00ff0677ac */ /* 0x000ee20008000a00 */
[----:B--2---:R-:W-:-:S05]  /*1230*/  IMAD.WIDE R16, R11, 0x8, R16 ;  /* 0x000000080b107825 */ /* 0x004fca00078e0210 */
[----:B------:R-:W2:Y:S01]  /*1240*/  LDG.E.64 R2, desc[UR8][R16.64] ;  /* 0x0000000810027981 */ /* 0x000ea2000c1e1b00 */
[C---:B------:R-:W-:Y:S02]  /*1250*/  IMAD R19, R11.reuse, 0x1f4, RZ ;  /* 0x000001f40b137824 */ /* 0x040fe400078e02ff */
[----:B------:R-:W-:Y:S01]  /*1260*/  IMAD R23, R11, 0x1388, RZ ;  /* 0x000013880b177824 */ /* 0x000fe200078e02ff */
[----:B--2---:R-:W-:-:S04]  /*1270*/  IADD3 R2, P0, PT, R2, 0x1, RZ ;  /* 0x0000000102027810 */ /* 0x004fc80007f1e0ff */
[C---:B------:R-:W-:Y:S01]  /*1280*/  IADD3 R21, P2, PT, R19.reuse, R2, RZ ;  /* 0x0000000213157210 */ /* 0x040fe20007f5e0ff */
[----:B------:R-:W-:Y:S01]  /*1290*/  IMAD.X R3, RZ, RZ, R3, P0 ;  /* 0x000000ffff037224 */ /* 0x000fe200000e0603 */
[--C-:B------:R-:W-:Y:S02]  /*12a0*/  IADD3 R18, P0, P1, R0, R22, -R23.reuse ;  /* 0x0000001600127210 */ /* 0x100fe4000791e817 */
[----:B------:R-:W-:Y:S02]  /*12b0*/  SHF.R.S32.HI R22, RZ, 0x1f, R0 ;  /* 0x0000001fff167819 */ /* 0x000fe40000011400 */
[----:B------:R-:W-:Y:S01]  /*12c0*/  LEA.HI.X.SX32 R0, R19, R3, 0x1, P2 ;  /* 0x0000000313007211 */ /* 0x000fe200010f0eff */
[----:B------:R2:W-:Y:S01]  /*12d0*/  STG.E.64 desc[UR8][R16.64], R2 ;  /* 0x0000000210007986 */ /* 0x0005e2000c101b08 */
[----:B------:R-:W-:Y:S02]  /*12e0*/  SHF.R.S32.HI R23, RZ, 0x1f, R23 ;  /* 0x0000001fff177819 */ /* 0x000fe40000011417 */
[----:B---3--:R-:W-:-:S02]  /*12f0*/  LEA R20, P2, R21, UR6, 0x3 ;  /* 0x0000000615147c11 */ /* 0x008fc4000f8418ff */
[----:B------:R-:W-:Y:S02]  /*1300*/  IADD3.X R19, PT, PT, R22, R15, ~R23, P0, P1 ;  /* 0x0000000f16137210 */ /* 0x000fe400007e2c17 */
[----:B------:R-:W-:-:S05]  /*1310*/  LEA.HI.X R21, R21, UR7, R0, 0x3, P2 ;  /* 0x0000000715157c11 */ /* 0x000fca00090f1c00 */
[----:B------:R2:W-:Y:S01]  /*1320*/  STG.E.64 desc[UR8][R20.64], R18 ;  /* 0x0000001214007986 */ /* 0x0005e2000c101b08 */
[----:B------:R-:W-:Y:S05]  /*1330*/  BRA `(.L_x_84) ;  /* 0x0000011c005c7947 */ /* 0x000fea0003800000 */
.L_x_65:
[----:B------:R-:W3:Y:S02]  /*1340*/  LDS R0, [R5+0x380] ;  /* 0x0003800005007984 */ /* 0x000ee40000000800 */
[----:B---3--:R-:W-:-:S13]  /*1350*/  ISETP.GE.AND P0, PT, R0, 0x1, PT ;  /* 0x000000010000780c */ /* 0x008fda0003f06270 */
[----:B------:R-:W-:Y:S05]  /*1360*/  @!P0 BRA `(.L_x_84) ;  /* 0x0000011c00508947 */ /* 0x000fea0003800000 */
[----:B------:R-:W-:-:S07]  /*1370*/  IMAD.MOV.U32 R2, RZ, RZ, RZ ;  /* 0x000000ffff027224 */ /* 0x000fce00078e00ff */
.L_x_678:
[----:B------:R-:W-:Y:S01]  /*1380*/  ISETP.NE.AND P0, PT, R2, RZ, PT ;  /* 0x000000ff0200720c */ /* 0x000fe20003f05270 */
[----:B------:R-:W-:Y:S05]  /*1390*/  YIELD ;  /* 0x0000000000007946 */ /* 0x000fea0003800000 */
[----:B------:R-:W-:Y:S07]  /*13a0*/  BSSY B2, `(.L_x_85) ;  /* 0x0000070000027945 */ /* 0x000fee0003800000 */
[----:B0-2345:R-:W-:Y:S05]  /*13b0*/  @!P0 BRA `(.L_x_86) ;  /* 0x0000000400b88947 */ /* 0x03dfea0003800000 */
[----:B------:R-:W3:Y:S01]  /*13c0*/  LDC.64 R16, c[0x0][0x448] ;  /* 0x00011200ff107b82 */ /* 0x000ee20000000a00 */
[----:B------:R-:W4:Y:S07]  /*13d0*/  LDS R15, [R5+0x280] ;  /* 0x00028000050f7984 */ /* 0x000f2e0000000800 */
[----:B-12---:R-:W1:Y:S01]  /*13e0*/  LDC.64 R20, c[0x0][0x440] ;  /* 0x00011000ff147b82 */ /* 0x006e620000000a00 */
[----:B---3--:R-:W4:Y:S02]  /*13f0*/  LDG.E R16, desc[UR8][R16.64] ;  /* 0x0000000810107981 */ /* 0x008f24000c1e1900 */
[----:B----4-:R-:W-:-:S13]  /*1400*/  ISETP.GE.AND P0, PT, R15, R16, PT ;  /* 0x000000100f00720c */ /* 0x010fda0003f06270 */
[----:B-1---5:R-:W-:-:S05]  /*1410*/  @!P0 IMAD.WIDE R18, R16, 0x4, R20 ;  /* 0x0000000410128825 */ /* 0x022fca00078e0214 */
[----:B------:R1:W5:Y:S01]  /*1420*/  @!P0 LDG.E R0, desc[UR8][R18.64] ;  /* 0x0000000812008981 */ /* 0x000362000c1e1900 */
[----:B------:R-:W-:Y:S01]  /*1430*/  @P0 IMAD.WIDE R20, R15, 0x4, R20 ;  /* 0x000000040f140825 */ /* 0x000fe200078e0214 */
[----:B------:R-:W-:-:S04]  /*1440*/  UMOV UR6, 0xffffffff ;  /* 0xffffffff00067882 */ /* 0x000fc80000000000 */
[----:B------:R1:W5:Y:S01]  /*1450*/  @P0 LDG.E R0, desc[UR8][R20.64] ;  /* 0x0000000814000981 */ /* 0x000362000c1e1900 */
[----:B------:R-:W-:-:S13]  /*1460*/  ISETP.NE.AND P0, PT, R3, RZ, PT ;  /* 0x000000ff0300720c */ /* 0x000fda0003f05270 */
[----:B------:R-:W2:Y:S04]  /*1470*/  @!P0 LDS R15, [R5+0x300] ;  /* 0x00030000050f8984 */ /* 0x000ea80000000800 */
[----:B------:R-:W3:Y:S01]  /*1480*/  @!P0 LDS R22, [R5+0x200] ;  /* 0x0002000005168984 */ /* 0x000ee20000000800 */
[----:B--2---:R-:W-:Y:S02]  /*1490*/  @!P0 VIADD R16, R15, 0xffffffff ;  /* 0xffffffff0f108836 */ /* 0x004fe40000000000 */
[----:B---3--:R-:W-:-:S03]  /*14a0*/  @!P0 VIADD R22, R22, 0xffffffff ;  /* 0xffffffff16168836 */ /* 0x008fc60000000000 */
[----:B------:R1:W-:Y:S04]  /*14b0*/  @!P0 STS [R5+0x300], R16 ;  /* 0x0003001005008388 */ /* 0x0003e80000000800 */
[----:B------:R1:W-:Y:S01]  /*14c0*/  @!P0 STS [R5+0x200], R22 ;  /* 0x0002001605008388 */ /* 0x0003e20000000800 */
[----:B------:R-:W-:Y:S05]  /*14d0*/  BRA.DIV UR6, `(.L_x_87) ;  /* 0x0000012206587947 */ /* 0x000fea000b800000 */
[----:B------:R-:W-:Y:S01]  /*14e0*/  NOP ;  /* 0x0000000000007918 */ /* 0x000fe20000000000 */
.L_x_694:
[----:B------:R-:W2:Y:S01]  /*14f0*/  LDS R15, [R5+0x200] ;  /* 0x00020000050f7984 */ /* 0x000ea20000000800 */
[----:B------:R-:W-:Y:S01]  /*1500*/  BSSY.RECONVERGENT B3, `(.L_x_88) ;  /* 0x0000054000037945 */ /* 0x000fe20003800200 */
[----:B------:R-:W-:Y:S02]  /*1510*/  PLOP3.LUT P0, PT, PT, PT, PT, 0x8, 0x80 ;  /* 0x000000000080781c */ /* 0x000fe40003f0e170 */
[----:B--2---:R-:W-:-:S13]  /*1520*/  ISETP.GE.AND P1, PT, R7, R15, PT ;  /* 0x0000000f0700720c */ /* 0x004fda0003f26270 */
[----:B------:R-:W-:Y:S05]  /*1530*/  @P1 BRA `(.L_x_89) ;  /* 0x0000000400401947 */ /* 0x000fea0003800000 */
[----:B-1----:R-:W1:Y:S01]  /*1540*/  LDS.64 R16, [R9] ;  /* 0x0000000009107984 */ /* 0x002e620000000a00 */
[----:B------:R-:W-:Y:S01]  /*1550*/  MOV R19, UR13 ;  /* 0x0000000d00137c02 */ /* 0x000fe20008000f00 */
[----:B------:R-:W-:Y:S01]  /*1560*/  IMAD.U32 R18, RZ, RZ, UR12 ;  /* 0x0000000cff127e24 */ /* 0x000fe2000f8e00ff */
[----:B-1----:R-:W-:-:S04]  /*1570*/  IADD3 R21, P0, PT, R16, R15, RZ ;  /* 0x0000000f10157210 */ /* 0x002fc80007f1e0ff */
[----:B------:R-:W-:Y:S01]  /*1580*/  LEA.HI.X.SX32 R20, R15, R17, 0x1, P0 ;  /* 0x000000110f147211 */ /* 0x000fe200000f0eff */
[----:B------:R-:W-:-:S04]  /*1590*/  IMAD.WIDE.U32 R18, R21, 0x14, R18 ;  /* 0x0000001415127825 */ /* 0x000fc800078e0012 */
[----:B------:R-:W-:Y:S02]  /*15a0*/  IMAD R21, R20, 0x14, RZ ;  /* 0x0000001414157824 */ /* 0x000fe400078e02ff */
[----:B------:R-:W-:Y:S02]  /*15b0*/  IMAD.MOV.U32 R20, RZ, RZ, R18 ;  /* 0x000000ffff147224 */ /* 0x000fe400078e0012 */
[----:B------:R-:W-:Y:S02]  /*15c0*/  IMAD.IADD R21, R19, 0x1, R21 ;  /* 0x0000000113157824 */ /* 0x000fe400078e0215 */
[----:B------:R-:W1:Y:S04]  /*15d0*/  LDC.64 R18, c[0x0][0x498] ;  /* 0x00012600ff127b82 */ /* 0x000e680000000a00 */
[----:B------:R-:W1:Y:S01]  /*15e0*/  LDG.E R21, desc[UR8][R20.64] ;  /* 0x0000000814157981 */ /* 0x000e62000c1e1900 */
[----:B------:R-:W-:-:S02]  /*15f0*/  IMAD.MOV.U32 R27, RZ, RZ, R7 ;  /* 0x000000ffff1b7224 */ /* 0x000fc400078e0007 */
[----:B-1----:R-:W-:-:S07]  /*1600*/  IMAD.WIDE R18, R21, 0x8, R18 ;  /* 0x0000000815127825 */ /* 0x002fce00078e0212 */
.L_x_94:
[----:B------:R-:W2:Y:S04]  /*1610*/  LDG.E R25, desc[UR8][R18.64+0x8] ;  /* 0x0000080812197981 */ /* 0x000ea8000c1e1900 */
[----:B-1----:R-:W2:Y:S01]  /*1620*/  LDG.E.64 R20, desc[UR8][R18.64] ;  /* 0x0000000812147981 */ /* 0x002ea2000c1e1b00 */
[----:B------:R-:W-:Y:S01]  /*1630*/  IADD3 R29, P0, PT, R16, R27, RZ ;  /* 0x0000001b101d7210 */ /* 0x000fe20007f1e0ff */
[----:B------:R-:W-:Y:S01]  /*1640*/  IMAD.U32 R22, RZ, RZ, UR12 ;  /* 0x0000000cff167e24 */ /* 0x000fe2000f8e00ff */
[----:B------:R-:W-:Y:S01]  /*1650*/  BSSY.RELIABLE B4, `(.L_x_90) ;  /* 0x000003a000047945 */ /* 0x000fe20003800100 */
[----:B------:R-:W-:Y:S01]  /*1660*/  IMAD.U32 R23, RZ, RZ, UR13 ;  /* 0x0000000dff177e24 */ /* 0x000fe2000f8e00ff */
[----:B------:R-:W-:Y:S01]  /*1670*/  LEA.HI.X.SX32 R24, R27, R17, 0x1, P0 ;  /* 0x000000111b187211 */ /* 0x000fe200000f0eff */
[----:B------:R-:W-:-:S04]  /*1680*/  IMAD.WIDE.U32 R22, R29, 0x14, R22 ;  /* 0x000000141d167825 */ /* 0x000fc800078e0016 */
[----:B--2---:R-:W-:Y:S02]  /*1690*/  IMAD.IADD R26, R25, 0x1, -R20 ;  /* 0x00000001191a7824 */ /* 0x004fe400078e0a14 */
[----:B------:R-:W-:-:S03]  /*16a0*/  IMAD R25, R24, 0x14, RZ ;  /* 0x0000001418197824 */ /* 0x000fc600078e02ff */
[----:B------:R-:W-:Y:S02]  /*16b0*/  ISETP.GE.AND P0, PT, R26, 0x1, PT ;  /* 0x000000011a00780c */ /* 0x000fe40003f06270 */
[----:B------:R-:W-:-:S11]  /*16c0*/  IADD3 R23, PT, PT, R23, R25, RZ ;  /* 0x0000001917177210 */ /* 0x000fd60007ffe0ff */
[----:B------:R-:W-:Y:S05]  /*16d0*/  @!P0 BRA `(.L_x_91) ;  /* 0x0000000000c48947 */ /* 0x000fea0003800000 */
[----:B------:R-:W1:Y:S01]  /*16e0*/  LDCU.64 UR6, c[0x0][0x490] ;  /* 0x00009200ff0677ac */ /* 0x000e620008000a00 */
[----:B------:R-:W-:Y:S01]  /*16f0*/  VIADD R26, R26, 0xffffffff ;  /* 0xffffffff1a1a7836 */ /* 0x000fe20000000000 */
[----:B------:R-:W2:Y:S04]  /*1700*/  LDG.E R33, desc[UR8][R22.64] ;  /* 0x0000000816217981 */ /* 0x000ea8000c1e1900 */
[----:B------:R-:W-:-:S04]  /*1710*/  SHF.R.U32.HI R29, RZ, 0x1, R26 ;  /* 0x00000001ff1d7819 */ /* 0x000fc8000001161a */
[----:B------:R-:W-:-:S05]  /*1720*/  IADD3 R25, P0, PT, R20, R29, RZ ;  /* 0x0000001d14197210 */ /* 0x000fca0007f1e0ff */
[----:B------:R-:W-:Y:S01]  /*1730*/  IMAD.X R28, RZ, RZ, R21, P0 ;  /* 0x000000ffff1c7224 */ /* 0x000fe200000e0615 */
[----:B-1----:R-:W-:-:S04]  /*1740*/  LEA R24, P0, R25, UR6, 0x2 ;  /* 0x0000000619187c11 */ /* 0x002fc8000f8010ff */
[----:B------:R-:W-:-:S05]  /*1750*/  LEA.HI.X R25, R25, UR7, R28, 0x2, P0 ;  /* 0x0000000719197c11 */ /* 0x000fca00080f141c */
[----:B------:R-:W2:Y:S02]  /*1760*/  LDG.E R24, desc[UR8][R24.64] ;  /* 0x0000000818187981 */ /* 0x000ea4000c1e1900 */
[----:B--2---:R-:W-:-:S13]  /*1770*/  ISETP.NE.AND P0, PT, R24, R33, PT ;  /* 0x000000211800720c */ /* 0x004fda0003f05270 */
[----:B------:R-:W-:Y:S05]  /*1780*/  @!P0 BRA `(.L_x_92) ;  /* 0x0000000000448947 */ /* 0x000fea0003800000 */
[----:B------:R-:W-:Y:S02]  /*1790*/  IMAD.MOV.U32 R31, RZ, RZ, R29 ;  /* 0x000000ffff1f7224 */ /* 0x000fe400078e001d */
[----:B------:R-:W-:-:S07]  /*17a0*/  IMAD.MOV.U32 R29, RZ, RZ, RZ ;  /* 0x000000ffff1d7224 */ /* 0x000fce00078e00ff */
.L_x_93:
[----:B------:R-:W-:-:S13]  /*17b0*/  ISETP.GT.AND P0, PT, R24, R33, PT ;  /* 0x000000211800720c */ /* 0x000fda0003f04270 */
[C---:B------:R-:W-:Y:S02]  /*17c0*/  @!P0 VIADD R29, R31.reuse, 0x1 ;  /* 0x000000011f1d8836 */ /* 0x040fe40000000000 */
[----:B------:R-:W-:-:S05]  /*17d0*/  @P0 VIADD R26, R31, 0xffffffff ;  /* 0xffffffff1f1a0836 */ /* 0x000fca0000000000 */
[----:B------:R-:W-:-:S13]  /*17e0*/  ISETP.GT.AND P0, PT, R29, R26, PT ;  /* 0x0000001a1d00720c */ /* 0x000fda0003f04270 */
[----:B------:R-:W-:Y:S05]  /*17f0*/  @P0 BRA `(.L_x_91) ;  /* 0x00000000007c0947 */ /* 0x000fea0003800000 */
[----:B------:R-:W1:Y:S01]  /*1800*/  LDCU.64 UR6, c[0x0][0x490] ;  /* 0x00009200ff0677ac */ /* 0x000e620008000a00 */
[----:B------:R-:W-:-:S04]  /*1810*/  IADD3 R31, PT, PT, R26, R29, RZ ;  /* 0x0000001d1a1f7210 */ /* 0x000fc80007ffe0ff */
[----:B------:R-:W-:-:S04]  /*1820*/  SHF.R.U32.HI R31, RZ, 0x1, R31 ;  /* 0x00000001ff1f7819 */ /* 0x000fc8000001161f */
[----:B------:R-:W-:-:S05]  /*1830*/  IADD3 R25, P0, PT, R20, R31, RZ ;  /* 0x0000001f14197210 */ /* 0x000fca0007f1e0ff */
[----:B------:R-:W-:Y:S01]  /*1840*/  IMAD.X R28, RZ, RZ, R21, P0 ;  /* 0x000000ffff1c7224 */ /* 0x000fe200000e0615 */
[----:B-1----:R-:W-:-:S04]  /*1850*/  LEA R24, P0, R25, UR6, 0x2 ;  /* 0x0000000619187c11 */ /* 0x002fc8000f8010ff */
[----:B------:R-:W-:-:S05]  /*1860*/  LEA.HI.X R25, R25, UR7, R28, 0x2, P0 ;  /* 0x0000000719197c11 */ /* 0x000fca00080f141c */
[----:B------:R-:W2:Y:S02]  /*1870*/  LDG.E R24, desc[UR8][R24.64] ;  /* 0x0000000818187981 */ /* 0x000ea4000c1e1900 */
[----:B--2---:R-:W-:-:S13]  /*1880*/  ISETP.NE.AND P0, PT, R24, R33, PT ;  /* 0x000000211800720c */ /* 0x004fda0003f05270 */
[----:B------:R-:W-:Y:S05]  /*1890*/  @P0 BRA `(.L_x_93) ;  /* 0xfffffffc00c40947 */ /* 0x000fea000383ffff */
.L_x_92:
[----:B------:R-:W2:Y:S04]  /*18a0*/  LDG.E R20, desc[UR8][R22.64+0xc] ;  /* 0x00000c0816147981 */ /* 0x000ea8000c1e1900 */
[----:B------:R-:W1:Y:S02]  /*18b0*/  LDS R24, [R5+0x280] ;  /* 0x0002800005187984 */ /* 0x000e640000000800 */
[----:B-1----:R-:W-:Y:S01]  /*18c0*/  ISETP.GE.AND P0, PT, R33, R24, PT ;  /* 0x000000182100720c */ /* 0x002fe20003f06270 */
[----:B--2---:R-:W-:-:S05]  /*18d0*/  VIADD R21, R20, 0xffffffff ;  /* 0xffffffff14157836 */ /* 0x004fca0000000000 */
[----:B------:R1:W-:Y:S07]  /*18e0*/  STG.E desc[UR8][R22.64+0xc], R21 ;  /* 0x00000c1516007986 */ /* 0x0003ee000c101908 */
[----:B------:R-:W-:Y:S05]  /*18f0*/  @P0 BRA `(.L_x_91) ;  /* 0x00000000003c0947 */ /* 0x000fea0003800000 */
[----:B------:R-:W-:Y:S01]  /*1900*/  SHF.R.S32.HI R25, RZ, 0x1f, R33 ;  /* 0x0000001fff197819 */ /* 0x000fe20000011421 */
[----:B------:R-:W-:Y:S01]  /*1910*/  IMAD.U32 R20, RZ, RZ, UR12 ;  /* 0x0000000cff147e24 */ /* 0x000fe2000f8e00ff */
[----:B-1----:R-:W-:Y:S01]  /*1920*/  IADD3 R23, P0, PT, R16, R33, RZ ;  /* 0x0000002110177210 */ /* 0x002fe20007f1e0ff */
[----:B------:R-:W-:-:S04]  /*1930*/  IMAD.U32 R21, RZ, RZ, UR13 ;  /* 0x0000000dff157e24 */ /* 0x000fc8000f8e00ff */
[----:B------:R-:W-:Y:S02]  /*1940*/  IMAD.X R22, R17, 0x1, R25, P0 ;  /* 0x0000000111167824 */ /* 0x000fe400000e0619 */
[----:B------:R-:W-:-:S04]  /*1950*/  IMAD.WIDE.U32 R20, R23, 0x14, R20 ;  /* 0x0000001417147825 */ /* 0x000fc800078e0014 */
[----:B------:R-:W-:-:S04]  /*1960*/  IMAD R23, R22, 0x14, RZ ;  /* 0x0000001416177824 */ /* 0x000fc800078e02ff */
[----:B------:R-:W-:-:S05]  /*1970*/  IMAD.IADD R21, R21, 0x1, R23 ;  /* 0x0000000115157824 */ /* 0x000fca00078e0217 */
[----:B------:R-:W2:Y:S04]  /*1980*/  LDG.E R22, desc[UR8][R20.64+0x8] ;  /* 0x0000080814167981 */ /* 0x000ea8000c1e1900 */
[----:B------:R-:W2:Y:S01]  /*1990*/  LDG.E R23, desc[UR8][R20.64+0xc] ;  /* 0x00000c0814177981 */ /* 0x000ea2000c1e1900 */
[----:B------:R-:W-:Y:S02]  /*19a0*/  PLOP3.LUT P0, PT, PT, PT, PT, 0x80, 0x8 ;  /* 0x000000000008781c */ /* 0x000fe40003f0f070 */
[----:B--2---:R-:W-:-:S04]  /*19b0*/  IADD3 R23, PT, PT, R22, R23, RZ ;  /* 0x0000001716177210 */ /* 0x004fc80007ffe0ff */
[----:B-----5:R-:W-:-:S13]  /*19c0*/  ISETP.GE.AND P1, PT, R23, R0, PT ;  /* 0x000000001700720c */ /* 0x020fda0003f26270 */
[----:B------:R-:W-:Y:S05]  /*19d0*/  @!P1 BREAK.RELIABLE B4 ;  /* 0x0000000000049942 */ /* 0x000fea0003800100 */
[----:B------:R-:W-:Y:S05]  /*19e0*/  @!P1 BRA `(.L_x_89) ;  /* 0x0000000000149947 */ /* 0x000fea0003800000 */
.L_x_91:
[----:B------:R-:W-:Y:S05]  /*19f0*/  BSYNC.RELIABLE B4 ;  /* 0x0000000000047941 */ /* 0x000fea0003800100 */
.L_x_90:
[----:B------:R-:W-:-:S05]  /*1a00*/  VIADD R27, R27, 0x20 ;  /* 0x000000201b1b7836 */ /* 0x000fca0000000000 */
[----:B------:R-:W-:-:S13]  /*1a10*/  ISETP.GE.AND P0, PT, R27, R15, PT ;  /* 0x0000000f1b00720c */ /* 0x000fda0003f06270 */
[----:B------:R-:W-:Y:S05]  /*1a20*/  @!P0 BRA `(.L_x_94) ;  /* 0xfffffff800f88947 */ /* 0x000fea000383ffff */
[----:B------:R-:W-:-:S13]  /*1a30*/  PLOP3.LUT P0, PT, PT, PT, PT, 0x8, 0x80 ;  /* 0x000000000080781c */ /* 0x000fda0003f0e170 */
.L_x_89:
[----:B------:R-:W-:Y:S05]  /*1a40*/  BSYNC.RECONVERGENT B3 ;  /* 0x0000000000037941 */ /* 0x000fea0003800200 */
.L_x_88:
[----:B------:R-:W-:-:S03]  /*1a50*/  UMOV UR6, 0xffffffff ;  /* 0xffffffff00067882 */ /* 0x000fc60000000000 */
[----:B------:R-:W-:Y:S05]  /*1a60*/  BRA.DIV UR6, `(.L_x_95) ;  /* 0x0000011e06107947 */ /* 0x000fea000b800000 */
[----:B------:R-:W-:-:S13]  /*1a70*/  VOTE.ANY P0, P0 ;  /* 0x0000000000ff7806 */ /* 0x000fda0000000100 */
.L_x_697:
[----:B------:R-:W-:Y:S05]  /*1a80*/  @P0 BREAK B2 ;  /* 0x0000000000020942 */ /* 0x000fea0003800000 */
[----:B------:R-:W-:Y:S05]  /*1a90*/  @P0 BRA `(.L_x_84) ;  /* 0x0000011400840947 */ /* 0x000fea0003800000 */
.L_x_86:
[----:B------:R-:W-:Y:S05]  /*1aa0*/  BSYNC B2 ;  /* 0x0000000000027941 */ /* 0x000fea0003800000 */
.L_x_85:
[----:B------:R-:W-:Y:S01]  /*1ab0*/  ISETP.NE.AND P0, PT, R3, RZ, PT ;  /* 0x000000ff0300720c */ /* 0x000fe20003f05270 */
[----:B-1----:R-:W1:Y:S01]  /*1ac0*/  S2R R22, SR_CgaCtaId ;  /* 0x0000000000167919 */ /* 0x002e620000008800 */
[----:B------:R-:W-:Y:S01]  /*1ad0*/  LEA.HI R15, R13, R13, RZ, 0x5 ;  /* 0x0000000d0d0f7211 */ /* 0x000fe200078f28ff */
[----:B------:R-:W-:Y:S01]  /*1ae0*/  UMOV UR6, 0xffffffff ;  /* 0xffffffff00067882 */ /* 0x000fe20000000000 */
[----:B------:R-:W-:Y:S01]  /*1af0*/  MOV R17, 0x400 ;  /* 0x0000040000117802 */ /* 0x000fe20000000f00 */
[----:B------:R-:W3:Y:S01]  /*1b00*/  S2R R24, SR_SWINHI ;  /* 0x0000000000187919 */ /* 0x000ee20000002f00 */
[----:B------:R-:W-:-:S05]  /*1b10*/  LOP3.LUT R16, R15, 0xffffffe0, RZ, 0xc0, !PT ;  /* 0xffffffe00f107812 */ /* 0x000fca00078ec0ff */
[----:B------:R-:W-:Y:S02]  /*1b20*/  IMAD.IADD R15, R13, 0x1, -R16 ;  /* 0x000000010d0f7824 */ /* 0x000fe400078e0a10 */
[----:B--2---:R-:W2:Y:S02]  /*1b30*/  @!P0 LDS R20, [R5+0x280] ;  /* 0x0002800005148984 */ /* 0x004ea40000000800 */
[----:B------:R-:W-:Y:S02]  /*1b40*/  IMAD R15, R15, 0x32, RZ ;  /* 0x000000320f0f7824 */ /* 0x000fe400078e02ff */
[----:B-----5:R-:W4:Y:S04]  /*1b50*/  @!P0 LDS R0, [R5+0x300] ;  /* 0x0003000005008984 */ /* 0x020f280000000800 */
[----:B------:R-:W0:Y:S01]  /*1b60*/  @!P0 LDS R18, [R5+0x200] ;  /* 0x0002000005128984 */ /* 0x000e220000000800 */
[----:B-1----:R-:W-:-:S04]  /*1b70*/  LEA R17, R22, R17, 0x18 ;  /* 0x0000001116117211 */ /* 0x002fc800078ec0ff */
[----:B------:R-:W-:Y:S02]  /*1b80*/  MOV R16, R17 ;  /* 0x0000001100107202 */ /* 0x000fe40000000f00 */
[----:B---3--:R-:W-:-:S03]  /*1b90*/  MOV R17, R24 ;  /* 0x0000001800117202 */ /* 0x008fc60000000f00 */
[----:B------:R-:W-:-:S03]  /*1ba0*/  IMAD.WIDE R16, R15, 0x14, R16 ;  /* 0x000000140f107825 */ /* 0x000fc600078e0210 */
[----:B------:R-:W-:-:S05]  /*1bb0*/  IADD3 R21, P1, PT, R16, 0x580, RZ ;  /* 0x0000058010157810 */ /* 0x000fca0007f3e0ff */
[----:B------:R-:W-:Y:S01]  /*1bc0*/  IMAD.X R19, RZ, RZ, R17, P1 ;  /* 0x000000ffff137224 */ /* 0x000fe200008e0611 */
[----:B--2---:R1:W-:Y:S04]  /*1bd0*/  @!P0 STS [R5+0x400], R20 ;  /* 0x0004001405008388 */ /* 0x0043e80000000800 */
[----:B----4-:R1:W-:Y:S04]  /*1be0*/  @!P0 STS [R5+0x480], R0 ;  /* 0x0004800005008388 */ /* 0x0103e80000000800 */
[----:B0-----:R1:W-:Y:S01]  /*1bf0*/  @!P0 STS [R5+0x500], R18 ;  /* 0x0005001205008388 */ /* 0x0013e20000000800 */
[----:B------:R-:W-:Y:S05]  /*1c00*/  BRA.DIV UR6, `(.L_x_96) ;  /* 0x0000011a06c47947 */ /* 0x000fea000b800000 */
[----:B------:R-:W-:Y:S01]  /*1c10*/  NOP ;  /* 0x0000000000007918 */ /* 0x000fe20000000000 */
.L_x_700:
[----:B------:R-:W0:Y:S01]  /*1c20*/  LDS R23, [R5+0x500] ;  /* 0x0005000005177984 */ /* 0x000e220000000800 */
[----:B-1----:R-:W-:Y:S01]  /*1c30*/  IMAD.MOV.U32 R18, RZ, RZ, R21 ;  /* 0x000000ffff127224 */ /* 0x002fe200078e0015 */
[----:B------:R-:W-:Y:S02]  /*1c40*/  BSSY.RECONVERGENT B2, `(.L_x_97) ;  /* 0x0000027000027945 */ /* 0x000fe40003800200 */
[----:B------:R-:W1:Y:S01]  /*1c50*/  LDS R0, [R5+0x400] ;  /* 0x0004000005007984 */ /* 0x000e620000000800 */
[----:B0-----:R-:W-:Y:S02]  /*1c60*/  ISETP.GE.AND P1, PT, R23, 0x33, PT ;  /* 0x000000331700780c */ /* 0x001fe40003f26270 */
[----:B-1----:R-:W-:-:S11]  /*1c70*/  ISETP.GE.AND P2, PT, R7, R0, PT ;  /* 0x000000000700720c */ /* 0x002fd60003f46270 */
[----:B------:R-:W0:Y:S01]  /*1c80*/  @P1 LDC.64 R16, c[0x0][0x3e8] ;  /* 0x0000fa00ff101b82 */ /* 0x000e220000000a00 */
[----:B------:R-:W-:Y:S02]  /*1c90*/  @P1 IMAD R15, R6, 0x14, RZ ;  /* 0x00000014060f1824 */ /* 0x000fe400078e02ff */
[----:B0-----:R-:W-:-:S04]  /*1ca0*/  @P1 IMAD.WIDE.U32 R16, R10, 0x14, R16 ;  /* 0x000000140a101825 */ /* 0x001fc800078e0010 */
[----:B------:R-:W-:Y:S01]  /*1cb0*/  @P1 IMAD.IADD R19, R17, 0x1, R15 ;  /* 0x0000000111131824 */ /* 0x000fe200078e020f */
[----:B------:R-:W-:Y:S01]  /*1cc0*/  MOV R15, R7 ;  /* 0x00000007000f7202 */ /* 0x000fe20000000f00 */
[----:B------:R-:W-:Y:S02]  /*1cd0*/  @P1 IMAD.MOV.U32 R18, RZ, RZ, R16 ;  /* 0x000000ffff121224 */ /* 0x000fe400078e0010 */
[----:B------:R-:W-:Y:S02]  /*1ce0*/  IMAD.MOV.U32 R17, RZ, RZ, R19 ;  /* 0x000000ffff117224 */ /* 0x000fe400078e0013 */
[----:B------:R-:W-:Y:S01]  /*1cf0*/  IMAD.MOV.U32 R16, RZ, RZ, R18 ;  /* 0x000000ffff107224 */ /* 0x000fe200078e0012 */
[----:B------:R-:W-:Y:S06]  /*1d00*/  @P2 BRA `(.L_x_98) ;  /* 0x0000000000682947 */ /* 0x000fec0003800000 */
[----:B------:R-:W-:Y:S01]  /*1d10*/  BSSY.RECONVERGENT B3, `(.L_x_99) ;  /* 0x0000018000037945 */ /* 0x000fe20003800200 */
.L_x_100:
[----:B------:R-:W0:Y:S01]  /*1d20*/  LDS.64 R18, [R9] ;  /* 0x0000000009127984 */ /* 0x000e220000000a00 */
[----:B------:R-:W-:Y:S02]  /*1d30*/  IMAD.U32 R20, RZ, RZ, UR12 ;  /* 0x0000000cff147e24 */ /* 0x000fe4000f8e00ff */
[----:B------:R-:W-:Y:S01]  /*1d40*/  IMAD.U32 R21, RZ, RZ, UR13 ;  /* 0x0000000dff157e24 */ /* 0x000fe2000f8e00ff */
[----:B0-----:R-:W-:-:S04]  /*1d50*/  IADD3 R23, P1, PT, R18, R15, RZ ;  /* 0x0000000f12177210 */ /* 0x001fc80007f3e0ff */
[----:B------:R-:W-:Y:S01]  /*1d60*/  LEA.HI.X.SX32 R18, R15, R19, 0x1, P1 ;  /* 0x000000130f127211 */ /* 0x000fe200008f0eff */
[----:B------:R-:W-:-:S04]  /*1d70*/  IMAD.WIDE.U32 R20, R23, 0x14, R20 ;  /* 0x0000001417147825 */ /* 0x000fc800078e0014 */
[----:B------:R-:W-:-:S04]  /*1d80*/  IMAD R19, R18, 0x14, RZ ;  /* 0x0000001412137824 */ /* 0x000fc800078e02ff */
[----:B------:R-:W-:-:S05]  /*1d90*/  IMAD.IADD R21, R21, 0x1, R19 ;  /* 0x0000000115157824 */ /* 0x000fca00078e0213 */
[----:B------:R-:W2:Y:S04]  /*1da0*/  LDG.E R23, desc[UR8][R20.64] ;  /* 0x0000000814177981 */ /* 0x000ea8000c1e1900 */
[----:B------:R-:W3:Y:S04]  /*1db0*/  LDG.E R25, desc[UR8][R20.64+0x4] ;  /* 0x0000040814197981 */ /* 0x000ee8000c1e1900 */
[----:B------:R-:W4:Y:S04]  /*1dc0*/  LDG.E R27, desc[UR8][R20.64+0x8] ;  /* 0x00000808141b7981 */ /* 0x000f28000c1e1900 */
[----:B------:R-:W5:Y:S04]  /*1dd0*/  LDG.E R29, desc[UR8][R20.64+0xc] ;  /* 0x00000c08141d7981 */ /* 0x000f68000c1e1900 */
[----:B------:R-:W5:Y:S01]  /*1de0*/  LDG.E R31, desc[UR8][R20.64+0x10] ;  /* 0x00001008141f7981 */ /* 0x000f62000c1e1900 */
[----:B------:R-:W-:-:S04]  /*1df0*/  IMAD.WIDE R18, R15, 0x14, R16 ;  /* 0x000000140f127825 */ /* 0x000fc800078e0210 */
[----:B------:R-:W-:Y:S01]  /*1e00*/  VIADD R15, R15, 0x20 ;  /* 0x000000200f0f7836 */ /* 0x000fe20000000000 */
[----:B--2---:R-:W-:Y:S04]  /*1e10*/  ST.E desc[UR8][R18.64], R23 ;  /* 0x0000001712007985 */ /* 0x004fe8000c101908 */
[----:B---3--:R-:W-:Y:S04]  /*1e20*/  ST.E desc[UR8][R18.64+0x4], R25 ;  /* 0x0000041912007985 */ /* 0x008fe8000c101908 */
[----:B----4-:R-:W-:Y:S04]  /*1e30*/  ST.E desc[UR8][R18.64+0x8], R27 ;  /* 0x0000081b12007985 */ /* 0x010fe8000c101908 */
[----:B-----5:R-:W-:Y:S04]  /*1e40*/  ST.E desc[UR8][R18.64+0xc], R29 ;  /* 0x00000c1d12007985 */ /* 0x020fe8000c101908 */
[----:B------:R-:W-:Y:S04]  /*1e50*/  ST.E desc[UR8][R18.64+0x10], R31 ;  /* 0x0000101f12007985 */ /* 0x000fe8000c101908 */
[----:B------:R-:W0:Y:S02]  /*1e60*/  LDS R0, [R5+0x400] ;  /* 0x0004000005007984 */ /* 0x000e240000000800 */
[----:B0-----:R-:W-:-:S13]  /*1e70*/  ISETP.GE.AND P1, PT, R15, R0, PT ;  /* 0x000000000f00720c */ /* 0x001fda0003f26270 */
[----:B------:R-:W-:Y:S05]  /*1e80*/  @!P1 BRA `(.L_x_100) ;  /* 0xfffffffc00a49947 */ /* 0x000fea000383ffff */
[----:B------:R-:W-:Y:S05]  /*1e90*/  BSYNC.RECONVERGENT B3 ;  /* 0x0000000000037941 */ /* 0x000fea0003800200 */
.L_x_99:
[----:B------:R0:W1:Y:S02]  /*1ea0*/  LDS R23, [R5+0x500] ;  /* 0x0005000005177984 */ /* 0x0000640000000800 */
.L_x_98:
[----:B------:R-:W-:Y:S05]  /*1eb0*/  BSYNC.RECONVERGENT B2 ;  /* 0x0000000000027941 */ /* 0x000fea0003800200 */
.L_x_97:
[----:B-1----:R-:W-:Y:S01]  /*1ec0*/  IADD3 R0, PT, PT, R23, -0x1, RZ ;  /* 0xffffffff17007810 */ /* 0x002fe20007ffe0ff */
[----:B------:R-:W-:Y:S03]  /*1ed0*/  BSSY.RECONVERGENT B2, `(.L_x_101) ;  /* 0x000001e000027945 */ /* 0x000fe60003800200 */
[----:B------:R-:W-:-:S13]  /*1ee0*/  ISETP.GE.AND P1, PT, R15, R0, PT ;  /* 0x000000000f00720c */ /* 0x000fda0003f26270 */
[----:B------:R-:W-:Y:S05]  /*1ef0*/  @P1 BRA `(.L_x_102) ;  /* 0x00000000006c1947 */ /* 0x000fea0003800000 */
[----:B------:R-:W-:Y:S01]  /*1f00*/  BSSY.RECONVERGENT B3, `(.L_x_103) ;  /* 0x0000019000037945 */ /* 0x000fe20003800200 */
.L_x_104:
[----:B------:R-:W1:Y:S01]  /*1f10*/  LDS.64 R18, [R9] ;  /* 0x0000000009127984 */ /* 0x000e620000000a00 */
[----:B------:R-:W-:Y:S02]  /*1f20*/  IMAD.U32 R20, RZ, RZ, UR12 ;  /* 0x0000000cff147e24 */ /* 0x000fe4000f8e00ff */
[----:B------:R-:W-:Y:S01]  /*1f30*/  IMAD.U32 R21, RZ, RZ, UR13 ;  /* 0x0000000dff157e24 */ /* 0x000fe2000f8e00ff */
[----:B-1----:R-:W-:-:S04]  /*1f40*/  IADD3 R23, P1, PT, R18, R15, RZ ;  /* 0x0000000f12177210 */ /* 0x002fc80007f3e0ff */
        /* <DEDUP_REMOVED lines=16> */
[----:B------:R-:W1:Y:S02]  /*2050*/  LDS R0, [R5+0x500] ;  /* 0x0005000005007984 */ /* 0x000e640000000800 */
[----:B-1----:R-:W-:-:S05]  /*2060*/  VIADD R22, R0, 0xffffffff ;  /* 0xffffffff00167836 */ /* 0x002fca0000000000 */
[----:B------:R-:W-:-:S13]  /*2070*/  ISETP.GE.AND P1, PT, R15, R22, PT ;  /* 0x000000160f00720c */ /* 0x000fda0003f26270 */
[----:B------:R-:W-:Y:S05]  /*2080*/  @!P1 BRA `(.L_x_104) ;  /* 0xfffffffc00a09947 */ /* 0x000fea000383ffff */
[----:B------:R-:W-:Y:S05]  /*2090*/  BSYNC.RECONVERGENT B3 ;  /* 0x0000000000037941 */ /* 0x000fea0003800200 */
.L_x_103:
[----:B------:R-:W-:-:S07]  /*20a0*/  IMAD.MOV.U32 R23, RZ, RZ, R0 ;  /* 0x000000ffff177224 */ /* 0x000fce00078e0000 */
.L_x_102:
[----:B------:R-:W-:Y:S05]  /*20b0*/  BSYNC.RECONVERGENT B2 ;  /* 0x0000000000027941 */ /* 0x000fea0003800200 */
.L_x_101:
[----:B------:R-:W-:Y:S04]  /*20c0*/  BSSY.RECONVERGENT B2, `(.L_x_105) ;  /* 0x0000016000027945 */ /* 0x000fe80003800200 */
[----:B------:R-:W-:Y:S05]  /*20d0*/  @P0 BRA `(.L_x_106) ;  /* 0x0000000000500947 */ /* 0x000fea0003800000 */
[----:B------:R-:W1:Y:S01]  /*20e0*/  LDS.64 R18, [R9] ;  /* 0x0000000009127984 */ /* 0x000e620000000a00 */
[----:B------:R-:W-:Y:S01]  /*20f0*/  MOV R20, UR12 ;  /* 0x0000000c00147c02 */ /* 0x000fe20008000f00 */
[----:B------:R-:W-:Y:S01]  /*2100*/  IMAD.U32 R21, RZ, RZ, UR13 ;  /* 0x0000000dff157e24 */ /* 0x000fe2000f8e00ff */
[----:B-1----:R-:W-:-:S04]  /*2110*/  IADD3 R15, P1, PT, R18, R23, RZ ;  /* 0x00000017120f7210 */ /* 0x002fc80007f3e0ff */
[----:B------:R-:W-:Y:S01]  /*2120*/  LEA.HI.X.SX32 R18, R23, R19, 0x1, P1 ;  /* 0x0000001317127211 */ /* 0x000fe200008f0eff */
[----:B------:R-:W-:Y:S01]  /*2130*/  IMAD.WIDE.U32 R20, R15, 0x14, R20 ;  /* 0x000000140f147825 */ /* 0x000fe200078e0014 */
[----:B------:R-:W1:Y:S03]  /*2140*/  LDS R19, [R5+0x400] ;  /* 0x0004000005137984 */ /* 0x000e660000000800 */
[----:B------:R-:W-:-:S04]  /*2150*/  IMAD R15, R18, 0x14, RZ ;  /* 0x00000014120f7824 */ /* 0x000fc800078e02ff */
[----:B------:R-:W-:-:S05]  /*2160*/  IMAD.IADD R21, R21, 0x1, R15 ;  /* 0x0000000115157824 */ /* 0x000fca00078e020f */
[----:B------:R-:W2:Y:S04]  /*2170*/  LDG.E R15, desc[UR8][R20.64+-0x14] ;  /* 0xffffec08140f7981 */ /* 0x000ea8000c1e1900 */
[----:B------:R-:W3:Y:S04]  /*2180*/  LDG.E R23, desc[UR8][R20.64+-0x10] ;  /* 0xfffff00814177981 */ /* 0x000ee8000c1e1900 */
[----:B------:R-:W4:Y:S04]  /*2190*/  LDG.E R25, desc[UR8][R20.64+-0xc] ;  /* 0xfffff40814197981 */ /* 0x000f28000c1e1900 */
[----:B------:R-:W5:Y:S04]  /*21a0*/  LDG.E R27, desc[UR8][R20.64+-0x8] ;  /* 0xfffff808141b7981 */ /* 0x000f68000c1e1900 */
[----:B------:R-:W5:Y:S01]  /*21b0*/  LDG.E R29, desc[UR8][R20.64+-0x4] ;  /* 0xfffffc08141d7981 */ /* 0x000f62000c1e1900 */
[----:B-1----:R-:W-:-:S05]  /*21c0*/  IMAD.WIDE R18, R19, 0x14, R16 ;  /* 0x0000001413127825 */ /* 0x002fca00078e0210 */
[----:B--2---:R1:W-:Y:S04]  /*21d0*/  ST.E desc[UR8][R18.64], R15 ;  /* 0x0000000f12007985 */ /* 0x0043e8000c101908 */
[----:B---3--:R1:W-:Y:S04]  /*21e0*/  ST.E desc[UR8][R18.64+0x4], R23 ;  /* 0x0000041712007985 */ /* 0x0083e8000c101908 */
[----:B----4-:R1:W-:Y:S04]  /*21f0*/  ST.E desc[UR8][R18.64+0x8], R25 ;  /* 0x0000081912007985 */ /* 0x0103e8000c101908 */
[----:B-----5:R1:W-:Y:S04]  /*2200*/  ST.E desc[UR8][R18.64+0xc], R27 ;  /* 0x00000c1b12007985 */ /* 0x0203e8000c101908 */
[----:B------:R1:W-:Y:S02]  /*2210*/  ST.E desc[UR8][R18.64+0x10], R29 ;  /* 0x0000101d12007985 */ /* 0x0003e4000c101908 */
.L_x_106:
[----:B------:R-:W-:Y:S05]  /*2220*/  BSYNC.RECONVERGENT B2 ;  /* 0x0000000000027941 */ /* 0x000fea0003800200 */
.L_x_105:
[----:B------:R-:W-:-:S03]  /*2230*/  UMOV UR6, 0xffffffff ;  /* 0xffffffff00067882 */ /* 0x000fc60000000000 */
[----:B------:R-:W-:Y:S05]  /*2240*/  BRA.DIV UR6, `(.L_x_107) ;  /* 0x0000011606507947 */ /* 0x000fea000b800000 */
[----:B------:R-:W-:Y:S01]  /*2250*/  NOP ;  /* 0x0000000000007918 */ /* 0x000fe20000000000 */
[----:B-1----:R-:W1:Y:S01]  /*2260*/  LDS R19, [R5+0x400] ;  /* 0x0004000005137984 */ /* 0x002e620000000800 */
[----:B------:R-:W-:Y:S02]  /*2270*/  @!P0 IMAD.MOV.U32 R25, RZ, RZ, 0x1 ;  /* 0x00000001ff198424 */ /* 0x000fe400078e00ff */
[----:B-1----:R-:W-:-:S05]  /*2280*/  IMAD.WIDE R18, R19, 0x14, R16 ;  /* 0x0000001413127825 */ /* 0x002fca00078e0210 */
[----:B------:R-:W-:Y:S04]  /*2290*/  @!P0 ST.E desc[UR8][R18.64+0x4], R25 ;  /* 0x0000041912008985 */ /* 0x000fe8000c101908 */
[----:B------:R-:W1:Y:S04]  /*22a0*/  @!P0 LDS R15, [R5+0x400] ;  /* 0x00040000050f8984 */ /* 0x000e680000000800 */
[----:B------:R-:W2:Y:S04]  /*22b0*/  @!P0 LDS R23, [R5+0x480] ;  /* 0x0004800005178984 */ /* 0x000ea80000000800 */
[----:B------:R3:W5:Y:S01]  /*22c0*/  LD.E R0, desc[UR8][R18.64] ;  /* 0x0000000812007980 */ /* 0x000762000c101900 */
[----:B-1----:R-:W-:-:S02]  /*22d0*/  @!P0 VIADD R22, R15, 0x1 ;  /* 0x000000010f168836 */ /* 0x002fc40000000000 */
[----:B--2---:R-:W-:-:S03]  /*22e0*/  @!P0 VIADD R24, R23, 0xffffffff ;  /* 0xffffffff17188836 */ /* 0x004fc60000000000 */
[----:B------:R3:W-:Y:S04]  /*22f0*/  @!P0 STS [R5+0x400], R22 ;  /* 0x0004001605008388 */ /* 0x0007e80000000800 */
[----:B------:R3:W-:Y:S01]  /*2300*/  @!P0 STS [R5+0x480], R24 ;  /* 0x0004801805008388 */ /* 0x0007e20000000800 */
[----:B------:R-:W-:Y:S01]  /*2310*/  NOP ;  /* 0x0000000000007918 */ /* 0x000fe20000000000 */
.L_x_704:
[----:B------:R-:W1:Y:S01]  /*2320*/  LDS R26, [R5+0x200] ;  /* 0x00020000051a7984 */ /* 0x000e620000000800 */
[----:B------:R-:W-:Y:S01]  /*2330*/  BSSY.RECONVERGENT B2, `(.L_x_108) ;  /* 0x0000034000027945 */ /* 0x000fe20003800200 */
[----:B-1----:R-:W-:-:S13]  /*2340*/  ISETP.GE.AND P0, PT, R7, R26, PT ;  /* 0x0000001a0700720c */ /* 0x002fda0003f06270 */
[----:B------:R-:W-:Y:S05]  /*2350*/  @P0 BRA `(.L_x_109) ;  /* 0x0000000000c40947 */ /* 0x000fea0003800000 */
[----:B---3--:R-:W1:Y:S01]  /*2360*/  LDC.64 R18, c[0x0][0x498] ;  /* 0x00012600ff127b82 */ /* 0x008e620000000a00 */
[----:B------:R-:W-:Y:S02]  /*2370*/  IMAD.MOV.U32 R15, RZ, RZ, R7 ;  /* 0x000000ffff0f7224 */ /* 0x000fe400078e0007 */
[----:B-1---5:R-:W-:-:S07]  /*2380*/  IMAD.WIDE R18, R0, 0x8, R18 ;  /* 0x0000000800127825 */ /* 0x022fce00078e0212 */
.L_x_114:
[----:B-1----:R-:W2:Y:S04]  /*2390*/  LDG.E R23, desc[UR8][R18.64+0x8] ;  /* 0x0000080812177981 */ /* 0x002ea8000c1e1900 */
[----:B------:R-:W2:Y:S01]  /*23a0*/  LDG.E.64 R20, desc[UR8][R18.64] ;  /* 0x0000000812147981 */ /* 0x000ea2000c1e1b00 */
[----:B------:R-:W-:Y:S01]  /*23b0*/  BSSY.RECONVERGENT B3, `(.L_x_110) ;  /* 0x0000028000037945 */ /* 0x000fe20003800200 */
[----:B--2---:R-:W-:-:S04]  /*23c0*/  IADD3 R23, PT, PT, -R20, R23, RZ ;  /* 0x0000001714177210 */ /* 0x004fc80007ffe1ff */
[----:B------:R-:W-:-:S13]  /*23d0*/  ISETP.GE.AND P0, PT, R23, 0x1, PT ;  /* 0x000000011700780c */ /* 0x000fda0003f06270 */
[----:B------:R-:W-:Y:S05]  /*23e0*/  @!P0 BRA `(.L_x_111) ;  /* 0x0000000000908947 */ /* 0x000fea0003800000 */
[----:B------:R-:W1:Y:S01]  /*23f0*/  LDCU.64 UR6, c[0x0][0x490] ;  /* 0x00009200ff0677ac */ /* 0x000e620008000a00 */
[----:B------:R-:W-:Y:S02]  /*2400*/  VIADD R27, R23, 0xffffffff ;  /* 0xffffffff171b7836 */ /* 0x000fe40000000000 */
[----:B------:R-:W-:-:S03]  /*2410*/  IMAD.WIDE R24, R15, 0x14, R16 ;  /* 0x000000140f187825 */ /* 0x000fc600078e0210 */
[----:B------:R-:W-:-:S03]  /*2420*/  SHF.R.U32.HI R29, RZ, 0x1, R27 ;  /* 0x00000001ff1d7819 */ /* 0x000fc6000001161b */
[----:B------:R-:W2:Y:S01]  /*2430*/  LD.E R25, desc[UR8][R24.64] ;  /* 0x0000000818197980 */ /* 0x000ea2000c101900 */
[----:B------:R-:W-:-:S05]  /*2440*/  IADD3 R23, P0, PT, R20, R29, RZ ;  /* 0x0000001d14177210 */ /* 0x000fca0007f1e0ff */
[----:B------:R-:W-:Y:S01]  /*2450*/  IMAD.X R28, RZ, RZ, R21, P0 ;  /* 0x000000ffff1c7224 */ /* 0x000fe200000e0615 */
[----:B-1----:R-:W-:-:S04]  /*2460*/  LEA R22, P0, R23, UR6, 0x2 ;  /* 0x0000000617167c11 */ /* 0x002fc8000f8010ff */
[----:B------:R-:W-:-:S05]  /*2470*/  LEA.HI.X R23, R23, UR7, R28, 0x2, P0 ;  /* 0x0000000717177c11 */ /* 0x000fca00080f141c */
[----:B------:R-:W2:Y:S02]  /*2480*/  LDG.E R22, desc[UR8][R22.64] ;  /* 0x0000000816167981 */ /* 0x000ea4000c1e1900 */
[----:B--2---:R-:W-:-:S13]  /*2490*/  ISETP.NE.AND P0, PT, R22, R25, PT ;  /* 0x000000191600720c */ /* 0x004fda0003f05270 */
[----:B------:R-:W-:Y:S05]  /*24a0*/  @!P0 BRA `(.L_x_112) ;  /* 0x0000000000408947 */ /* 0x000fea0003800000 */
[----:B------:R-:W-:-:S07]  /*24b0*/  IMAD.MOV.U32 R24, RZ, RZ, RZ ;  /* 0x000000ffff187224 */ /* 0x000fce00078e00ff */
.L_x_113:
        /* <DEDUP_REMOVED lines=8> */
[----:B------:R-:W-:-:S04]  /*2540*/  IADD3 R23, P0, PT, R20, R29, RZ ;  /* 0x0000001d14177210 */ /* 0x000fc80007f1e0ff */
[----:B------:R-:W-:Y:S02]  /*2550*/  IADD3.X R28, PT, PT, RZ, R21, RZ, P0, !PT ;  /* 0x00000015ff1c7210 */ /* 0x000fe400007fe4ff */
[----:B-1----:R-:W-:-:S04]  /*2560*/  LEA R22, P0, R23, UR6, 0x2 ;  /* 0x0000000617167c11 */ /* 0x002fc8000f8010ff */
[----:B------:R-:W-:-:S05]  /*2570*/  LEA.HI.X R23, R23, UR7, R28, 0x2, P0 ;  /* 0x0000000717177c11 */ /* 0x000fca00080f141c */
[----:B------:R-:W2:Y:S02]  /*2580*/  LDG.E R22, desc[UR8][R22.64] ;  /* 0x0000000816167981 */ /* 0x000ea4000c1e1900 */
[----:B--2---:R-:W-:-:S13]  /*2590*/  ISETP.NE.AND P0, PT, R22, R25, PT ;  /* 0x000000191600720c */ /* 0x004fda0003f05270 */
[----:B------:R-:W-:Y:S05]  /*25a0*/  @P0 BRA `(.L_x_113) ;  /* 0xfffffffc00c40947 */ /* 0x000fea000383ffff */
.L_x_112:
[----:B------:R-:W-:-:S05]  /*25b0*/  IMAD.WIDE R20, R15, 0x14, R16 ;  /* 0x000000140f147825 */ /* 0x000fca00078e0210 */
[----:B------:R-:W2:Y:S04]  /*25c0*/  LD.E R22, desc[UR8][R20.64+0xc] ;  /* 0x00000c0814167980 */ /* 0x000ea8000c101900 */
[----:B------:R-:W3:Y:S01]  /*25d0*/  LD.E R24, desc[UR8][R20.64+0x8] ;  /* 0x0000080814187980 */ /* 0x000ee2000c101900 */
[----:B--2---:R-:W-:Y:S02]  /*25e0*/  VIADD R23, R22, 0xffffffff ;  /* 0xffffffff16177836 */ /* 0x004fe40000000000 */
[----:B---3--:R-:W-:-:S03]  /*25f0*/  VIADD R25, R24, 0x1 ;  /* 0x0000000118197836 */ /* 0x008fc60000000000 */
[----:B------:R1:W-:Y:S04]  /*2600*/  ST.E desc[UR8][R20.64+0xc], R23 ;  /* 0x00000c1714007985 */ /* 0x0003e8000c101908 */
[----:B------:R1:W-:Y:S04]  /*2610*/  ST.E desc[UR8][R20.64+0x8], R25 ;  /* 0x0000081914007985 */ /* 0x0003e8000c101908 */
[----:B------:R1:W2:Y:S02]  /*2620*/  LDS R26, [R5+0x200] ;  /* 0x00020000051a7984 */ /* 0x0002a40000000800 */
.L_x_111:
[----:B------:R-:W-:Y:S05]  /*2630*/  BSYNC.RECONVERGENT B3 ;  /* 0x0000000000037941 */ /* 0x000fea0003800200 */
.L_x_110:
[----:B------:R-:W-:-:S05]  /*2640*/  VIADD R15, R15, 0x20 ;  /* 0x000000200f0f7836 */ /* 0x000fca0000000000 */
[----:B--2---:R-:W-:-:S13]  /*2650*/  ISETP.GE.AND P0, PT, R15, R26, PT ;  /* 0x0000001a0f00720c */ /* 0x004fda0003f06270 */
[----:B------:R-:W-:Y:S05]  /*2660*/  @!P0 BRA `(.L_x_114) ;  /* 0xfffffffc00488947 */ /* 0x000fea000383ffff */
.L_x_109:
[----:B------:R-:W-:Y:S05]  /*2670*/  BSYNC.RECONVERGENT B2 ;  /* 0x0000000000027941 */ /* 0x000fea0003800200 */
.L_x_108:
[----:B------:R-:W-:-:S03]  /*2680*/  UMOV UR6, 0xffffffff ;  /* 0xffffffff00067882 */ /* 0x000fc60000000000 */
[----:B------:R-:W-:Y:S05]  /*2690*/  BRA.DIV UR6, `(.L_x_115) ;  /* 0x0000011206947947 */ /* 0x000fea000b800000 */
[----:B------:R-:W-:Y:S01]  /*26a0*/  NOP ;  /* 0x0000000000007918 */ /* 0x000fe20000000000 */
.L_x_707:
[----:B---3--:R-:W2:Y:S01]  /*26b0*/  LDS R18, [R5+0x400] ;  /* 0x0004000005127984 */ /* 0x008ea20000000800 */
[----:B------:R-:W-:Y:S03]  /*26c0*/  BSSY.RECONVERGENT B2, `(.L_x_116) ;  /* 0x000000d000027945 */ /* 0x000fe60003800200 */
[----:B------:R-:W3:Y:S01]  /*26d0*/  LDS R15, [R5+0x500] ;  /* 0x00050000050f7984 */ /* 0x000ee20000000800 */
[----:B--2---:R-:W-:-:S05]  /*26e0*/  IMAD.IADD R18, R7, 0x1, R18 ;  /* 0x0000000107127824 */ /* 0x004fca00078e0212 */
[----:B---3--:R-:W-:-:S13]  /*26f0*/  ISETP.GE.AND P0, PT, R18, R15, PT ;  /* 0x0000000f1200720c */ /* 0x008fda0003f06270 */
[----:B------:R-:W-:Y:S05]  /*2700*/  @P0 BRA `(.L_x_117) ;  /* 0x0000000000200947 */ /* 0x000fea0003800000 */
[----:B------:R-:W-:Y:S02]  /*2710*/  IMAD.MOV.U32 R15, RZ, RZ, R18 ;  /* 0x000000ffff0f7224 */ /* 0x000fe400078e0012 */
[----:B-1----:R-:W-:-:S07]  /*2720*/  IMAD.MOV.U32 R21, RZ, RZ, -0x1 ;  /* 0xffffffffff157424 */ /* 0x002fce00078e00ff */
.L_x_118:
[C---:B------:R-:W-:Y:S01]  /*2730*/  IMAD.WIDE R18, R15.reuse, 0x14, R16 ;  /* 0x000000140f127825 */ /* 0x040fe200078e0210 */
[----:B------:R-:W-:-:S04]  /*2740*/  IADD3 R15, PT, PT, R15, 0x20, RZ ;  /* 0x000000200f0f7810 */ /* 0x000fc80007ffe0ff */
[----:B------:R-:W-:Y:S04]  /*2750*/  ST.E desc[UR8][R18.64+0x4], R21 ;  /* 0x0000041512007985 */ /* 0x000fe8000c101908 */
[----:B------:R-:W1:Y:S02]  /*2760*/  LDS R20, [R5+0x500] ;  /* 0x0005000005147984 */ /* 0x000e640000000800 */
[----:B-1----:R-:W-:-:S13]  /*2770*/  ISETP.GE.AND P0, PT, R15, R20, PT ;  /* 0x000000140f00720c */ /* 0x002fda0003f06270 */
[----:B------:R-:W-:Y:S05]  /*2780*/  @!P0 BRA `(.L_x_118) ;  /* 0xfffffffc00e88947 */ /* 0x000fea000383ffff */
.L_x_117:
[----:B------:R-:W-:Y:S05]  /*2790*/  BSYNC.RECONVERGENT B2 ;  /* 0x0000000000027941 */ /* 0x000fea0003800200 */
.L_x_116:
[----:B------:R-:W-:-:S03]  /*27a0*/  UMOV UR6, 0xffffffff ;  /* 0xffffffff00067882 */ /* 0x000fc60000000000 */
[----:B------:R-:W-:Y:S05]  /*27b0*/  BRA.DIV UR6, `(.L_x_119) ;  /* 0x0000011206687947 */ /* 0x000fea000b800000 */
[----:B------:R-:W-:Y:S01]  /*27c0*/  NOP ;  /* 0x0000000000007918 */ /* 0x000fe20000000000 */
.L_x_710:
[----:B------:R-:W2:Y:S01]  /*27d0*/  LDS R18, [R5+0x400] ;  /* 0x0004000005127984 */ /* 0x000ea20000000800 */
[----:B------:R-:W-:Y:S01]  /*27e0*/  BSSY.RECONVERGENT B2, `(.L_x_120) ;  /* 0x0000038000027945 */ /* 0x000fe20003800200 */
[----:B------:R-:W-:Y:S02]  /*27f0*/  IMAD.MOV.U32 R15, RZ, RZ, RZ ;  /* 0x000000ffff0f7224 */ /* 0x000fe400078e00ff */
[----:B------:R-:W3:Y:S01]  /*2800*/  LDS R26, [R5+0x500] ;  /* 0x00050000051a7984 */ /* 0x000ee20000000800 */
[----:B--2---:R-:W-:-:S05]  /*2810*/  IMAD.IADD R27, R7, 0x1, R18 ;  /* 0x00000001071b7824 */ /* 0x004fca00078e0212 */
[----:B---3--:R-:W-:-:S13]  /*2820*/  ISETP.GE.AND P0, PT, R27, R26, PT ;  /* 0x0000001a1b00720c */ /* 0x008fda0003f06270 */
[----:B------:R-:W-:Y:S05]  /*2830*/  @P0 BRA `(.L_x_121) ;  /* 0x0000000000c80947 */ /* 0x000fea0003800000 */
[----:B------:R-:W2:Y:S01]  /*2840*/  LDC.64 R18, c[0x0][0x4a8] ;  /* 0x00012a00ff127b82 */ /* 0x000ea20000000a00 */
[----:B------:R-:W-:Y:S02]  /*2850*/  IMAD.MOV.U32 R15, RZ, RZ, RZ ;  /* 0x000000ffff0f7224 */ /* 0x000fe400078e00ff */
[----:B--2--5:R-:W-:-:S07]  /*2860*/  IMAD.WIDE R18, R0, 0x8, R18 ;  /* 0x0000000800127825 */ /* 0x024fce00078e0212 */
.L_x_126:
[----:B-1-3--:R-:W2:Y:S04]  /*2870*/  LDG.E R23, desc[UR8][R18.64+0x8] ;  /* 0x0000080812177981 */ /* 0x00aea8000c1e1900 */
[----:B------:R-:W2:Y:S01]  /*2880*/  LDG.E.64 R20, desc[UR8][R18.64] ;  /* 0x0000000812147981 */ /* 0x000ea2000c1e1b00 */
[----:B------:R-:W-:Y:S01]  /*2890*/  BSSY.RECONVERGENT B3, `(.L_x_122) ;  /* 0x0000029000037945 */ /* 0x000fe20003800200 */
[----:B--2---:R-:W-:-:S05]  /*28a0*/  IMAD.IADD R23, R23, 0x1, -R20 ;  /* 0x0000000117177824 */ /* 0x004fca00078e0a14 */
[----:B------:R-:W-:-:S13]  /*28b0*/  ISETP.GE.AND P0, PT, R23, 0x1, PT ;  /* 0x000000011700780c */ /* 0x000fda0003f06270 */
[----:B------:R-:W-:Y:S05]  /*28c0*/  @!P0 BRA `(.L_x_123) ;  /* 0x0000000000948947 */ /* 0x000fea0003800000 */
[----:B------:R-:W1:Y:S01]  /*28d0*/  LDCU.64 UR6, c[0x0][0x4a0] ;  /* 0x00009400ff0677ac */ /* 0x000e620008000a00 */
[----:B------:R-:W-:Y:S02]  /*28e0*/  VIADD R0, R23, 0xffffffff ;  /* 0xffffffff17007836 */ /* 0x000fe40000000000 */
[----:B------:R-:W-:-:S03]  /*28f0*/  IMAD.WIDE R24, R27, 0x14, R16 ;  /* 0x000000141b187825 */ /* 0x000fc600078e0210 */
[----:B------:R-:W-:Y:S02]  /*2900*/  SHF.R.U32.HI R29, RZ, 0x1, R0 ;  /* 0x00000001ff1d7819 */ /* 0x000fe40000011600 */
[----:B------:R-:W2:Y:S02]  /*2910*/  LD.E R31, desc[UR8][R24.64] ;  /* 0x00000008181f7980 */ /* 0x000ea4000c101900 */
[----:B------:R-:W-:-:S05]  /*2920*/  IADD3 R23, P0, PT, R20, R29, RZ ;  /* 0x0000001d14177210 */ /* 0x000fca0007f1e0ff */
[----:B------:R-:W-:Y:S01]  /*2930*/  IMAD.X R28, RZ, RZ, R21, P0 ;  /* 0x000000ffff1c7224 */ /* 0x000fe200000e0615 */
[----:B-1----:R-:W-:-:S04]  /*2940*/  LEA R22, P0, R23, UR6, 0x2 ;  /* 0x0000000617167c11 */ /* 0x002fc8000f8010ff */
[----:B------:R-:W-:-:S05]  /*2950*/  LEA.HI.X R23, R23, UR7, R28, 0x2, P0 ;  /* 0x0000000717177c11 */ /* 0x000fca00080f141c */
[----:B------:R-:W2:Y:S02]  /*2960*/  LDG.E R22, desc[UR8][R22.64] ;  /* 0x0000000816167981 */ /* 0x000ea4000c1e1900 */
[----:B--2---:R-:W-:-:S13]  /*2970*/  ISETP.NE.AND P0, PT, R22, R31, PT ;  /* 0x0000001f1600720c */ /* 0x004fda0003f05270 */
[----:B------:R-:W-:Y:S05]  /*2980*/  @!P0 BRA `(.L_x_124) ;  /* 0x0000000000408947 */ /* 0x000fea0003800000 */
[----:B------:R-:W-:-:S07]  /*2990*/  HFMA2 R25, -RZ, RZ, 0, 0 ;  /* 0x00000000ff197431 */ /* 0x000fce00000001ff */
.L_x_125:
        /* <DEDUP_REMOVED lines=15> */
.L_x_124:
[----:B------:R-:W-:Y:S01]  /*2a90*/  IMAD.WIDE R22, R27, 0x14, R16 ;  /* 0x000000141b167825 */ /* 0x000fe200078e0210 */
[----:B------:R-:W1:Y:S04]  /*2aa0*/  LDC.64 R20, c[0x0][0x418] ;  /* 0x00010600ff147b82 */ /* 0x000e680000000a00 */
[----:B------:R-:W2:Y:S01]  /*2ab0*/  LD.E R25, desc[UR8][R22.64+0x8] ;  /* 0x0000080816197980 */ /* 0x000ea2000c101900 */
[----:B------:R-:W-:Y:S02]  /*2ac0*/  IMAD R29, R14, 0x64, R15 ;  /* 0x000000640e1d7824 */ /* 0x000fe400078e020f */
[----:B------:R-:W-:Y:S01]  /*2ad0*/  VIADD R15, R15, 0x1 ;  /* 0x000000010f0f7836 */ /* 0x000fe20000000000 */
[----:B------:R3:W-:Y:S04]  /*2ae0*/  ST.E desc[UR8][R22.64+0x4], RZ ;  /* 0x000004ff16007985 */ /* 0x0007e8000c101908 */
[----:B------:R3:W4:Y:S01]  /*2af0*/  LDS R26, [R5+0x500] ;  /* 0x00050000051a7984 */ /* 0x0007220000000800 */
[----:B-1----:R-:W-:-:S05]  /*2b00*/  IMAD.WIDE R20, R29, 0x4, R20 ;  /* 0x000000041d147825 */ /* 0x002fca00078e0214 */
[----:B--2-4-:R3:W-:Y:S02]  /*2b10*/  STG.E desc[UR8][R20.64], R25 ;  /* 0x0000001914007986 */ /* 0x0147e4000c101908 */
.L_x_123:
[----:B------:R-:W-:Y:S05]  /*2b20*/  BSYNC.RECONVERGENT B3 ;  /* 0x0000000000037941 */ /* 0x000fea0003800200 */
.L_x_122:
[----:B------:R-:W-:-:S05]  /*2b30*/  VIADD R27, R27, 0x20 ;  /* 0x000000201b1b7836 */ /* 0x000fca0000000000 */
[----:B------:R-:W-:-:S13]  /*2b40*/  ISETP.GE.AND P0, PT, R27, R26, PT ;  /* 0x0000001a1b00720c */ /* 0x000fda0003f06270 */
[----:B------:R-:W-:Y:S05]  /*2b50*/  @!P0 BRA `(.L_x_126) ;  /* 0xfffffffc00448947 */ /* 0x000fea000383ffff */
.L_x_121:
[----:B------:R-:W-:Y:S05]  /*2b60*/  BSYNC.RECONVERGENT B2 ;  /* 0x0000000000027941 */ /* 0x000fea0003800200 */
.L_x_120:
[----:B------:R-:W-:Y:S01]  /*2b70*/  UMOV UR6, 0xffffffff ;  /* 0xffffffff00067882 */ /* 0x000fe20000000000 */
[----:B-----5:R-:W-:Y:S02]  /*2b80*/  LOP3.LUT R0, R14, 0x8000001f, RZ, 0xc0, !PT ;  /* 0x8000001f0e007812 */ /* 0x020fe400078ec0ff */
[C---:B------:R-:W-:Y:S02]  /*2b90*/  ISETP.GE.AND P2, PT, R7.reuse, 0x10, PT ;  /* 0x000000100700780c */ /* 0x040fe40003f46270 */
[C---:B------:R-:W-:Y:S02]  /*2ba0*/  ISETP.GE.AND P3, PT, R7.reuse, 0x8, PT ;  /* 0x000000080700780c */ /* 0x040fe40003f66270 */
[C---:B------:R-:W-:Y:S02]  /*2bb0*/  ISETP.GE.AND P4, PT, R7.reuse, 0x4, PT ;  /* 0x000000040700780c */ /* 0x040fe40003f86270 */
[C---:B------:R-:W-:Y:S02]  /*2bc0*/  ISETP.GE.AND P5, PT, R7.reuse, 0x2, PT ;  /* 0x000000020700780c */ /* 0x040fe40003fa6270 */
[----:B------:R-:W-:-:S02]  /*2bd0*/  ISETP.GT.AND P1, PT, R7, RZ, PT ;  /* 0x000000ff0700720c */ /* 0x000fc40003f24270 */
[----:B------:R-:W-:Y:S01]  /*2be0*/  ISETP.NE.AND P6, PT, R0, 0x1f, PT ;  /* 0x0000001f0000780c */ /* 0x000fe20003fc5270 */
[----:B------:R-:W-:-:S12]  /*2bf0*/  BRA.DIV UR6, `(.L_x_127) ;  /* 0x0000010e06747947 */ /* 0x000fd8000b800000 */
[----:B-1-3--:R-:W1:Y:S01]  /*2c00*/  SHFL.UP PT, R21, R15, 0x1, RZ ;  /* 0x042000000f157989 */ /* 0x00ae6200000e00ff */
[----:B------:R-:W-:Y:S01]  /*2c10*/  NOP ;  /* 0x0000000000007918 */ /* 0x000fe20000000000 */
[----:B------:R-:W-:Y:S01]  /*2c20*/  NOP ;  /* 0x0000000000007918 */ /* 0x000fe20000000000 */
[----:B------:R-:W-:Y:S01]  /*2c30*/  NOP ;  /* 0x0000000000007918 */ /* 0x000fe20000000000 */
[----:B------:R-:W-:Y:S01]  /*2c40*/  NOP ;  /* 0x0000000000007918 */ /* 0x000fe20000000000 */
[----:B-1----:R-:W-:Y:S01]  /*2c50*/  SEL R18, R21, RZ, P1 ;  /* 0x000000ff15127207 */ /* 0x002fe20000800000 */
[----:B------:R-:W-:-:S03]  /*2c60*/  NOP ;  /* 0x0000000000007918 */ /* 0x000fc60000000000 */
[----:B------:R-:W-:Y:S01]  /*2c70*/  IADD3 R22, PT, PT, R18, R15, RZ ;  /* 0x0000000f12167210 */ /* 0x000fe20007ffe0ff */
[----:B------:R-:W-:-:S04]  /*2c80*/  NOP ;  /* 0x0000000000007918 */ /* 0x000fc80000000000 */
[----:B------:R-:W1:Y:S02]  /*2c90*/  SHFL.UP PT, R21, R22, 0x2, RZ ;  /* 0x0440000016157989 */ /* 0x000e6400000e00ff */
[----:B-1----:R-:W-:-:S05]  /*2ca0*/  SEL R21, R21, RZ, P5 ;  /* 0x000000ff15157207 */ /* 0x002fca0002800000 */
[----:B------:R-:W-:-:S05]  /*2cb0*/  IMAD.IADD R23, R22, 0x1, R21 ;  /* 0x0000000116177824 */ /* 0x000fca00078e0215 */
        /* <DEDUP_REMOVED lines=9> */
[----:B------:R1:W-:Y:S01]  /*2d50*/  @!P6 STS [R5+0x8300], R26 ;  /* 0x0083001a0500e388 */ /* 0x0003e20000000800 */
[----:B------:R-:W-:Y:S01]  /*2d60*/  NOP ;  /* 0x0000000000007918 */ /* 0x000fe20000000000 */
.L_x_724:
[----:B------:R-:W-:Y:S01]  /*2d70*/  ISETP.GE.AND P0, PT, R15, 0x1, PT ;  /* 0x000000010f00780c */ /* 0x000fe20003f06270 */
[----:B------:R-:W-:-:S12]  /*2d80*/  BSSY.RECONVERGENT B2, `(.L_x_128) ;  /* 0x000002e000027945 */ /* 0x000fd80003800200 */
[----:B------:R-:W-:Y:S05]  /*2d90*/  @!P0 BRA `(.L_x_129) ;  /* 0x0000000000b08947 */ /* 0x000fea0003800000 */
[C---:B------:R-:W-:Y:S01]  /*2da0*/  ISETP.GE.U32.AND P0, PT, R15.reuse, 0x4, PT ;  /* 0x000000040f00780c */ /* 0x040fe20003f06070 */
[----:B------:R-:W-:Y:S01]  /*2db0*/  BSSY.RECONVERGENT B3, `(.L_x_130) ;  /* 0x0000019000037945 */ /* 0x000fe20003800200 */
[----:B------:R-:W-:Y:S01]  /*2dc0*/  LOP3.LUT R22, R15, 0x3, RZ, 0xc0, !PT ;  /* 0x000000030f167812 */ /* 0x000fe200078ec0ff */
[----:B------:R-:W-:Y:S01]  /*2dd0*/  IMAD.MOV.U32 R23, RZ, RZ, RZ ;  /* 0x000000ffff177224 */ /* 0x000fe200078e00ff */
[----:B-1----:R-:W-:Y:S02]  /*2de0*/  IADD3 R26, PT, PT, R26, R10, -R15 ;  /* 0x0000000a1a1a7210 */ /* 0x002fe40007ffe80f */
[----:B------:R-:W-:-:S07]  /*2df0*/  ISETP.NE.AND P1, PT, R22, RZ, PT ;  /* 0x000000ff1600720c */ /* 0x000fce0003f25270 */
[----:B------:R-:W-:Y:S06]  /*2e00*/  @!P0 BRA `(.L_x_131) ;  /* 0x00000000004c8947 */ /* 0x000fec0003800000 */
[----:B------:R-:W-:Y:S01]  /*2e10*/  LOP3.LUT R23, R15, 0x7ffffffc, RZ, 0xc0, !PT ;  /* 0x7ffffffc0f177812 */ /* 0x000fe200078ec0ff */
[----:B------:R-:W-:-:S07]  /*2e20*/  IMAD.MOV.U32 R15, RZ, RZ, RZ ;  /* 0x000000ffff0f7224 */ /* 0x000fce00078e00ff */
.L_x_132:
[----:B-1----:R-:W1:Y:S01]  /*2e30*/  LDC.64 R18, c[0x0][0x418] ;  /* 0x00010600ff127b82 */ /* 0x002e620000000a00 */
[----:B------:R-:W-:-:S04]  /*2e40*/  IMAD R21, R14, 0x64, R15 ;  /* 0x000000640e157824 */ /* 0x000fc800078e020f */
[----:B-1----:R-:W-:-:S03]  /*2e50*/  IMAD.WIDE R18, R21, 0x4, R18 ;  /* 0x0000000415127825 */ /* 0x002fc600078e0212 */
[----:B------:R-:W1:Y:S02]  /*2e60*/  LDC.64 R20, c[0x0][0x410] ;  /* 0x00010400ff147b82 */ /* 0x000e640000000a00 */
[----:B------:R-:W2:Y:S01]  /*2e70*/  LDG.E R25, desc[UR8][R18.64] ;  /* 0x0000000812197981 */ /* 0x000ea2000c1e1900 */
[----:B------:R-:W-:-:S05]  /*2e80*/  IADD3 R27, PT, PT, R26, R15, RZ ;  /* 0x0000000f1a1b7210 */ /* 0x000fca0007ffe0ff */
[----:B-1----:R-:W-:-:S05]  /*2e90*/  IMAD.WIDE R20, R27, 0x4, R20 ;  /* 0x000000041b147825 */ /* 0x002fca00078e0214 */
[----:B--2---:R1:W-:Y:S04]  /*2ea0*/  STG.E desc[UR8][R20.64], R25 ;  /* 0x0000001914007986 */ /* 0x0043e8000c101908 */
[----:B------:R-:W2:Y:S04]  /*2eb0*/  LDG.E R27, desc[UR8][R18.64+0x4] ;  /* 0x00000408121b7981 */ /* 0x000ea8000c1e1900 */
[----:B--2---:R1:W-:Y:S04]  /*2ec0*/  STG.E desc[UR8][R20.64+0x4], R27 ;  /* 0x0000041b14007986 */ /* 0x0043e8000c101908 */
[----:B------:R-:W2:Y:S04]  /*2ed0*/  LDG.E R29, desc[UR8][R18.64+0x8] ;  /* 0x00000808121d7981 */ /* 0x000ea8000c1e1900 */
[----:B--2---:R1:W-:Y:S04]  /*2ee0*/  STG.E desc[UR8][R20.64+0x8], R29 ;  /* 0x0000081d14007986 */ /* 0x0043e8000c101908 */
[----:B------:R-:W2:Y:S01]  /*2ef0*/  LDG.E R31, desc[UR8][R18.64+0xc] ;  /* 0x00000c08121f7981 */ /* 0x000ea2000c1e1900 */
[----:B------:R-:W-:-:S05]  /*2f00*/  VIADD R15, R15, 0x4 ;  /* 0x000000040f0f7836 */ /* 0x000fca0000000000 */
[----:B------:R-:W-:Y:S01]  /*2f10*/  ISETP.NE.AND P0, PT, R15, R23, PT ;  /* 0x000000170f00720c */ /* 0x000fe20003f05270 */
[----:B--2---:R1:W-:-:S12]  /*2f20*/  STG.E desc[UR8][R20.64+0xc], R31 ;  /* 0x00000c1f14007986 */ /* 0x0043d8000c101908 */
[----:B------:R-:W-:Y:S05]  /*2f30*/  @P0 BRA `(.L_x_132) ;  /* 0xfffffffc00bc0947 */ /* 0x000fea000383ffff */
.L_x_131:
[----:B------:R-:W-:Y:S05]  /*2f40*/  BSYNC.RECONVERGENT B3 ;  /* 0x0000000000037941 */ /* 0x000fea0003800200 */
.L_x_130:
[----:B------:R-:W-:Y:S05]  /*2f50*/  @!P1 BRA `(.L_x_129) ;  /* 0x0000000000409947 */ /* 0x000fea0003800000 */
[----:B------:R-:W2:Y:S01]  /*2f60*/  LDC.64 R18, c[0x0][0x418] ;  /* 0x00010600ff127b82 */ /* 0x000ea20000000a00 */
[----:B------:R-:W-:-:S07]  /*2f70*/  IMAD R15, R14, 0x64, R23 ;  /* 0x000000640e0f7824 */ /* 0x000fce00078e0217 */
[----:B-1----:R-:W1:Y:S01]  /*2f80*/  LDC.64 R20, c[0x0][0x410] ;  /* 0x00010400ff147b82 */ /* 0x002e620000000a00 */
[----:B--2---:R-:W-:-:S05]  /*2f90*/  IMAD.WIDE R18, R15, 0x4, R18 ;  /* 0x000000040f127825 */ /* 0x004fca00078e0212 */
[----:B------:R-:W2:Y:S01]  /*2fa0*/  LDG.E R15, desc[UR8][R18.64] ;  /* 0x00000008120f7981 */ /* 0x000ea2000c1e1900 */
[----:B------:R-:W-:Y:S01]  /*2fb0*/  IMAD.IADD R23, R26, 0x1, R23 ;  /* 0x000000011a177824 */ /* 0x000fe200078e0217 */
[----:B------:R-:W-:-:S03]  /*2fc0*/  ISETP.NE.AND P0, PT, R22, 0x1, PT ;  /* 0x000000011600780c */ /* 0x000fc60003f05270 */
[----:B-1----:R-:W-:-:S05]  /*2fd0*/  IMAD.WIDE R20, R23, 0x4, R20 ;  /* 0x0000000417147825 */ /* 0x002fca00078e0214 */
[----:B--2---:R2:W-:Y:S05]  /*2fe0*/  STG.E desc[UR8][R20.64], R15 ;  /* 0x0000000f14007986 */ /* 0x0045ea000c101908 */
[----:B------:R-:W-:Y:S05]  /*2ff0*/  @!P0 BRA `(.L_x_129) ;  /* 0x0000000000188947 */ /* 0x000fea0003800000 */
[----:B--2---:R-:W2:Y:S01]  /*3000*/  LDG.E R15, desc[UR8][R18.64+0x4] ;  /* 0x00000408120f7981 */ /* 0x004ea2000c1e1900 */
[----:B------:R-:W-:-:S03]  /*3010*/  ISETP.NE.AND P0, PT, R22, 0x2, PT ;  /* 0x000000021600780c */ /* 0x000fc60003f05270 */
[----:B--2---:R3:W-:Y:S10]  /*3020*/  STG.E desc[UR8][R20.64+0x4], R15 ;  /* 0x0000040f14007986 */ /* 0x0047f4000c101908 */
[----:B------:R-:W-:Y:S05]  /*3030*/  @!P0 BRA `(.L_x_129) ;  /* 0x0000000000088947 */ /* 0x000fea0003800000 */
[----:B------:R-:W2:Y:S04]  /*3040*/  LDG.E R19, desc[UR8][R18.64+0x8] ;  /* 0x0000080812137981 */ /* 0x000ea8000c1e1900 */
[----:B--2---:R4:W-:Y:S02]  /*3050*/  STG.E desc[UR8][R20.64+0x8], R19 ;  /* 0x0000081314007986 */ /* 0x0049e4000c101908 */
.L_x_129:
[----:B------:R-:W-:Y:S05]  /*3060*/  BSYNC.RECONVERGENT B2 ;  /* 0x0000000000027941 */ /* 0x000fea0003800200 */
.L_x_128:
[----:B------:R-:W-:-:S03]  /*3070*/  UMOV UR6, 0xffffffff ;  /* 0xffffffff00067882 */ /* 0x000fc60000000000 */
[----:B------:R-:W-:Y:S05]  /*3080*/  BRA.DIV UR6, `(.L_x_133) ;  /* 0x0000010e064c7947 */ /* 0x000fea000b800000 */
[----:B------:R-:W-:Y:S01]  /*3090*/  NOP ;  /* 0x0000000000007918 */ /* 0x000fe20000000000 */
.L_x_727:
[----:B------:R-:W5:Y:S01]  /*30a0*/  LDS R38, [R5+0x8300] ;  /* 0x0083000005267984 */ /* 0x000f620000000800 */
[----:B------:R-:W-:Y:S01]  /*30b0*/  BSSY B2, `(.L_x_134) ;  /* 0x0000022000027945 */ /* 0x000fe20003800000 */
[----:B-----5:R-:W-:-:S13]  /*30c0*/  ISETP.GE.AND P0, PT, R38, 0x1, PT ;  /* 0x000000012600780c */ /* 0x020fda0003f06270 */
[----:B------:R-:W-:Y:S05]  /*30d0*/  @!P0 BRA `(.L_x_135) ;  /* 0x00000000007c8947 */ /* 0x000fea0003800000 */
[----:B------:R-:W-:Y:S01]  /*30e0*/  BSSY B3, `(.L_x_136) ;  /* 0x000001d000037945 */ /* 0x000fe20003800000 */
[----:B------:R-:W-:Y:S02]  /*30f0*/  VIADD R22, R38, 0xffffffff ;  /* 0xffffffff26167836 */ /* 0x000fe40000000000 */
[----:B--23--:R-:W-:-:S07]  /*3100*/  IMAD.MOV.U32 R15, RZ, RZ, RZ ;  /* 0x000000ffff0f7224 */ /* 0x00cfce00078e00ff */
.L_x_141:
[C---:B------:R-:W-:Y:S01]  /*3110*/  LOP3.LUT R18, R15.reuse, 0x1, RZ, 0xc0, !PT ;  /* 0x000000010f127812 */ /* 0x040fe200078ec0ff */
[----:B------:R-:W-:Y:S01]  /*3120*/  VIADD R15, R15, 0x1 ;  /* 0x000000010f0f7836 */ /* 0x000fe20000000000 */
[----:B------:R-:W-:Y:S03]  /*3130*/  BSSY.RECONVERGENT B4, `(.L_x_137) ;  /* 0x0000013000047945 */ /* 0x000fe60003800200 */
[----:B------:R-:W-:Y:S01]  /*3140*/  IMAD R18, R7, 0x2, R18 ;  /* 0x0000000207127824 */ /* 0x000fe200078e0212 */
[----:B------:R-:W-:-:S04]  /*3150*/  ISETP.NE.AND P1, PT, R15, R38, PT ;  /* 0x000000260f00720c */ /* 0x000fc80003f25270 */
[----:B------:R-:W-:-:S13]  /*3160*/  ISETP.GE.AND P0, PT, R18, R22, PT ;  /* 0x000000161200720c */ /* 0x000fda0003f06270 */
[----:B------:R-:W-:Y:S05]  /*3170*/  @P0 BRA `(.L_x_138) ;  /* 0x0000000000380947 */ /* 0x000fea0003800000 */
[----:B-1--4-:R-:W-:-:S07]  /*3180*/  MOV R21, R18 ;  /* 0x0000001200157202 */ /* 0x012fce0000000f00 */
.L_x_139:
[----:B------:R-:W1:Y:S01]  /*3190*/  LDCU.64 UR6, c[0x0][0x410] ;  /* 0x00008200ff0677ac */ /* 0x000e620008000a00 */
[----:B------:R-:W-:-:S04]  /*31a0*/  IADD3 R19, P0, PT, R10, R21, RZ ;  /* 0x000000150a137210 */ /* 0x000fc80007f1e0ff */
[----:B------:R-:W-:Y:S02]  /*31b0*/  LEA.HI.X.SX32 R20, R21, R6, 0x1, P0 ;  /* 0x0000000615147211 */ /* 0x000fe400000f0eff */
[----:B-1----:R-:W-:-:S04]  /*31c0*/  LEA R18, P0, R19, UR6, 0x2 ;  /* 0x0000000613127c11 */ /* 0x002fc8000f8010ff */
[----:B------:R-:W-:-:S05]  /*31d0*/  LEA.HI.X R19, R19, UR7, R20, 0x2, P0 ;  /* 0x0000000713137c11 */ /* 0x000fca00080f1414 */
[----:B------:R-:W2:Y:S04]  /*31e0*/  LDG.E R23, desc[UR8][R18.64] ;  /* 0x0000000812177981 */ /* 0x000ea8000c1e1900 */
[----:B------:R-:W2:Y:S01]  /*31f0*/  LDG.E R20, desc[UR8][R18.64+0x4] ;  /* 0x0000040812147981 */ /* 0x000ea2000c1e1900 */
[----:B------:R-:W-:Y:S01]  /*3200*/  VIADD R21, R21, 0x40 ;  /* 0x0000004015157836 */ /* 0x000fe20000000000 */
[----:B--2---:R-:W-:-:S13]  /*3210*/  ISETP.GT.AND P0, PT, R20, R23, PT ;  /* 0x000000171400720c */ /* 0x004fda0003f04270 */
[----:B------:R2:W-:Y:S04]  /*3220*/  @P0 STG.E desc[UR8][R18.64], R20 ;  /* 0x0000001412000986 */ /* 0x0005e8000c101908 */
[----:B------:R2:W-:Y:S01]  /*3230*/  @P0 STG.E desc[UR8][R18.64+0x4], R23 ;  /* 0x0000041712000986 */ /* 0x0005e2000c101908 */
[----:B------:R-:W-:-:S13]  /*3240*/  ISETP.GE.AND P0, PT, R21, R22, PT ;  /* 0x000000161500720c */ /* 0x000fda0003f06270 */
[----:B--2---:R-:W-:Y:S05]  /*3250*/  @!P0 BRA `(.L_x_139) ;  /* 0xfffffffc00cc8947 */ /* 0x004fea000383ffff */
.L_x_138:
[----:B------:R-:W-:Y:S05]  /*3260*/  BSYNC.RECONVERGENT B4 ;  /* 0x0000000000047941 */ /* 0x000fea0003800200 */
.L_x_137:
[----:B------:R-:W-:-:S03]  /*3270*/  UMOV UR6, 0xffffffff ;  /* 0xffffffff00067882 */ /* 0x000fc60000000000 */
[----:B------:R-:W-:Y:S05]  /*3280*/  BRA.DIV UR6, `(.L_x_140) ;  /* 0x0000010a06e87947 */ /* 0x000fea000b800000 */
[----:B------:R-:W-:Y:S01]  /*3290*/  NOP ;  /* 0x0000000000007918 */ /* 0x000fe20000000000 */
.L_x_730:
[----:B------:R-:W-:Y:S05]  /*32a0*/  @P1 BRA `(.L_x_141) ;  /* 0xfffffffc00981947 */ /* 0x000fea000383ffff */
[----:B------:R-:W-:Y:S05]  /*32b0*/  BSYNC B3 ;  /* 0x0000000000037941 */ /* 0x000fea0003800000 */
.L_x_136:
[----:B------:R2:W3:Y:S02]  /*32c0*/  LDS R38, [R5+0x8300] ;  /* 0x0083000005267984 */ /* 0x0004e40000000800 */
.L_x_135:
[----:B------:R-:W-:Y:S05]  /*32d0*/  BSYNC B2 ;  /* 0x0000000000027941 */ /* 0x000fea0003800000 */
.L_x_134:
[----:B------:R0:W5:Y:S04]  /*32e0*/  LD.E R22, desc[UR8][R16.64+0x8] ;  /* 0x0000080810167980 */ /* 0x000168000c101900 */
[----:B------:R0:W5:Y:S01]  /*32f0*/  LD.E R24, desc[UR8][R16.64+0xc] ;  /* 0x00000c0810187980 */ /* 0x000162000c101900 */
[----:B------:R-:W-:Y:S01]  /*3300*/  ISETP.NE.AND P2, PT, R3, RZ, PT ;  /* 0x000000ff0300720c */ /* 0x000fe20003f45270 */
[----:B------:R-:W-:-:S12]  /*3310*/  BSSY.RECONVERGENT B2, `(.L_x_142) ;  /* 0x0000019000027945 */ /* 0x000fd80003800200 */
[----:B0-----:R-:W-:Y:S05]  /*3320*/  @P2 BRA `(.L_x_143) ;  /* 0x00000000005c2947 */ /* 0x001fea0003800000 */
[----:B------:R-:W-:Y:S01]  /*3330*/  STS.U8 [R4+0x8900], RZ ;  /* 0x008900ff04007388 */ /* 0x000fe20000000000 */
[----:B-1----:R-:W0:Y:S03]  /*3340*/  LDC.64 R26, c[0x0][0x448] ;  /* 0x00011200ff1a7b82 */ /* 0x002e260000000a00 */
[----:B------:R-:W-:Y:S04]  /*3350*/  STS [R5+0x8880], RZ ;  /* 0x008880ff05007388 */ /* 0x000fe80000000800 */
[----:B------:R-:W-:Y:S01]  /*3360*/  STS [R5+0x8600], RZ ;  /* 0x008600ff05007388 */ /* 0x000fe20000000800 */
[----:B----4-:R-:W1:Y:S03]  /*3370*/  LDC.64 R18, c[0x0][0x440] ;  /* 0x00011000ff127b82 */ /* 0x010e660000000a00 */
[----:B------:R-:W4:Y:S04]  /*3380*/  LD.E R28, desc[UR8][R16.64+0x8] ;  /* 0x00000808101c7980 */ /* 0x000f28000c101900 */
[----:B------:R-:W2:Y:S04]  /*3390*/  LDS R23, [R5+0x400] ;  /* 0x0004000005177984 */ /* 0x000ea80000000800 */
[----:B0-----:R-:W2:Y:S04]  /*33a0*/  LDG.E R26, desc[UR8][R26.64] ;  /* 0x000000081a1a7981 */ /* 0x001ea8000c1e1900 */
[----:B----4-:R0:W-:Y:S04]  /*33b0*/  STS [R5+0x8680], R28 ;  /* 0x0086801c05007388 */ /* 0x0101e80000000800 */
[----:B------:R-:W4:Y:S01]  /*33c0*/  LD.E R30, desc[UR8][R16.64+0xc] ;  /* 0x00000c08101e7980 */ /* 0x000f22000c101900 */
[----:B--23--:R-:W-:-:S05]  /*33d0*/  VIADD R15, R23, 0x1 ;  /* 0x00000001170f7836 */ /* 0x00cfca0000000000 */
[----:B------:R-:W-:-:S13]  /*33e0*/  ISETP.GE.AND P0, PT, R15, R26, PT ;  /* 0x0000001a0f00720c */ /* 0x000fda0003f06270 */
[----:B-1----:R-:W-:-:S05]  /*33f0*/  @!P0 IMAD.WIDE R20, R26, 0x4, R18 ;  /* 0x000000041a148825 */ /* 0x002fca00078e0212 */
[----:B------:R-:W2:Y:S04]  /*3400*/  @!P0 LDG.E R32, desc[UR8][R20.64] ;  /* 0x0000000814208981 */ /* 0x000ea8000c1e1900 */
[----:B----4-:R1:W-:Y:S04]  /*3410*/  STS [R5+0x8700], R30 ;  /* 0x0087001e05007388 */ /* 0x0103e80000000800 */
[----:B------:R-:W3:Y:S01]  /*3420*/  LD.E R15, desc[UR8][R16.64+0x8] ;  /* 0x00000808100f7980 */ /* 0x000ee2000c101900 */
[----:B------:R-:W-:-:S05]  /*3430*/  @P0 IMAD.WIDE R18, R23, 0x4, R18 ;  /* 0x0000000417120825 */ /* 0x000fca00078e0212 */
[----:B------:R-:W2:Y:S01]  /*3440*/  @P0 LDG.E R32, desc[UR8][R18.64+0x4] ;  /* 0x0000040812200981 */ /* 0x000ea2000c1e1900 */
[----:B---3--:R-:W-:-:S05]  /*3450*/  IMAD.IADD R26, R30, 0x1, R15 ;  /* 0x000000011e1a7824 */ /* 0x008fca00078e020f */
[----:B------:R1:W-:Y:S04]  /*3460*/  STS [R5+0x8780], R26 ;  /* 0x0087801a05007388 */ /* 0x0003e80000000800 */
[----:B0-----:R-:W3:Y:S04]  /*3470*/  LD.E R28, desc[UR8][R16.64+0x8] ;  /* 0x00000808101c7980 */ /* 0x001ee8000c101900 */
[----:B--2---:R1:W-:Y:S04]  /*3480*/  STS [R5+0x8480], R32 ;  /* 0x0084802005007388 */ /* 0x0043e80000000800 */
[----:B---3--:R1:W-:Y:S02]  /*3490*/  STS [R5+0x8800], R28 ;  /* 0x0088001c05007388 */ /* 0x0083e40000000800 */
.L_x_143:
[----:B------:R-:W-:Y:S05]  /*34a0*/  BSYNC.RECONVERGENT B2 ;  /* 0x0000000000027941 */ /* 0x000fea0003800200 */
.L_x_142:
[----:B------:R-:W-:Y:S01]  /*34b0*/  UMOV UR6, 0xffffffff ;  /* 0xffffffff00067882 */ /* 0x000fe20000000000 */
[----:B-1234-:R-:W-:Y:S02]  /*34c0*/  VIADD R21, R7, 0x1 ;  /* 0x0000000107157836 */ /* 0x01efe40000000000 */
[----:B-----5:R-:W-:Y:S01]  /*34d0*/  IMAD.IADD R20, R22, 0x1, R24 ;  /* 0x0000000116147824 */ /* 0x020fe200078e0218 */
[----:B------:R-:W-:Y:S06]  /*34e0*/  BRA.DIV UR6, `(.L_x_144) ;  /* 0x0000010a066c7947 */ /* 0x000fec000b800000 */
[----:B------:R-:W-:Y:S01]  /*34f0*/  NOP ;  /* 0x0000000000007918 */ /* 0x000fe20000000000 */
.L_x_733:
[----:B------:R-:W0:Y:S01]  /*3500*/  LDS R15, [R5+0x400] ;  /* 0x00040000050f7984 */ /* 0x000e220000000800 */
[----:B------:R-:W-:Y:S01]  /*3510*/  BSSY.RECONVERGENT B2, `(.L_x_145) ;  /* 0x0000016000027945 */ /* 0x000fe20003800200 */
[----:B------:R-:W-:Y:S01]  /*3520*/  IMAD.MOV.U32 R23, RZ, RZ, RZ ;  /* 0x000000ffff177224 */ /* 0x000fe200078e00ff */
[----:B0-----:R-:W-:-:S13]  /*3530*/  ISETP.GE.AND P0, PT, R21, R15, PT ;  /* 0x0000000f1500720c */ /* 0x001fda0003f06270 */
[----:B------:R-:W-:Y:S05]  /*3540*/  @P0 BRA `(.L_x_146) ;  /* 0x0000000000480947 */ /* 0x000fea0003800000 */
[----:B------:R-:W-:-:S07]  /*3550*/  HFMA2 R23, -RZ, RZ, 0, 0 ;  /* 0x00000000ff177431 */ /* 0x000fce00000001ff */
.L_x_149:
[----:B------:R-:W-:-:S05]  /*3560*/  IMAD.WIDE R18, R21, 0x14, R16 ;  /* 0x0000001415127825 */ /* 0x000fca00078e0210 */
[----:B------:R-:W2:Y:S02]  /*3570*/  LD.E R27, desc[UR8][R18.64+0x8] ;  /* 0x00000808121b7980 */ /* 0x000ea4000c101900 */
[----:B--2---:R-:W-:-:S13]  /*3580*/  ISETP.GE.AND P0, PT, R27, R22, PT ;  /* 0x000000161b00720c */ /* 0x004fda0003f06270 */
[----:B------:R-:W2:Y:S01]  /*3590*/  @!P0 LD.E R25, desc[UR8][R18.64+0xc] ;  /* 0x00000c0812198980 */ /* 0x000ea2000c101900 */
[----:B------:R-:W-:Y:S01]  /*35a0*/  VIADD R21, R21, 0x20 ;  /* 0x0000002015157836 */ /* 0x000fe20000000000 */
[----:B------:R-:W-:Y:S01]  /*35b0*/  BSSY.RECONVERGENT B3, `(.L_x_147) ;  /* 0x0000008000037945 */ /* 0x000fe20003800200 */
[----:B------:R-:W-:-:S03]  /*35c0*/  @!P0 IMAD.MOV.U32 R22, RZ, RZ, R27 ;  /* 0x000000ffff168224 */ /* 0x000fc600078e001b */
[----:B------:R-:W-:Y:S01]  /*35d0*/  ISETP.GE.AND P1, PT, R21, R15, PT ;  /* 0x0000000f1500720c */ /* 0x000fe20003f26270 */
[----:B--2---:R-:W-:Y:S01]  /*35e0*/  @!P0 IMAD.MOV.U32 R24, RZ, RZ, R25 ;  /* 0x000000ffff188224 */ /* 0x004fe200078e0019 */
[----:B------:R-:W-:Y:S11]  /*35f0*/  @!P0 BRA `(.L_x_148) ;  /* 0x00000000000c8947 */ /* 0x000ff60003800000 */
[----:B------:R-:W2:Y:S01]  /*3600*/  LD.E R25, desc[UR8][R18.64+0xc] ;  /* 0x00000c0812197980 */ /* 0x000ea2000c101900 */
[----:B------:R-:W-:-:S13]  /*3610*/  ISETP.NE.AND P0, PT, R27, R22, PT ;  /* 0x000000161b00720c */ /* 0x000fda0003f05270 */
[----:B--2---:R-:W-:-:S07]  /*3620*/  @!P0 VIMNMX R24, PT, PT, R24, R25, PT ;  /* 0x0000001918188248 */ /* 0x004fce0003fe0100 */
.L_x_148:
[----:B------:R-:W-:Y:S05]  /*3630*/  BSYNC.RECONVERGENT B3 ;  /* 0x0000000000037941 */ /* 0x000fea0003800200 */
.L_x_147:
[----:B------:R-:W-:Y:S01]  /*3640*/  IMAD.IADD R23, R27, 0x1, R23 ;  /* 0x000000011b177824 */ /* 0x000fe200078e0217 */
[----:B------:R-:W-:Y:S01]  /*3650*/  VIADDMNMX R20, R25, R27, R20, PT ;  /* 0x0000001b19147246 */ /* 0x000fe20003800114 */
[----:B------:R-:W-:Y:S06]  /*3660*/  @!P1 BRA `(.L_x_149) ;  /* 0xfffffffc00bc9947 */ /* 0x000fec000383ffff */
.L_x_146:
[----:B------:R-:W-:Y:S05]  /*3670*/  BSYNC.RECONVERGENT B2 ;  /* 0x0000000000027941 */ /* 0x000fea0003800200 */
.L_x_145:
[----:B------:R-:W-:-:S03]  /*3680*/  UMOV UR6, 0xffffffff ;  /* 0xffffffff00067882 */ /* 0x000fc60000000000 */
[----:B------:R-:W-:Y:S05]  /*3690*/  BRA.DIV UR6, `(.L_x_150) ;  /* 0x0000010a061c7947 */ /* 0x000fea000b800000 */
[----:B------:R-:W0:Y:S04]  /*36a0*/  SHFL.BFLY PT, R25, R23, 0x1, 0x1f ;  /* 0x0c201f0017197f89 */ /* 0x000e2800000e0000 */
[----:B------:R-:W-:Y:S01]  /*36b0*/  @!P2 LDS R28, [R5+0x8800] ;  /* 0x00880000051ca984 */ /* 0x000fe20000000800 */
[----:B0-----:R-:W-:-:S05]  /*36c0*/  IMAD.IADD R15, R25, 0x1, R23 ;  /* 0x00000001190f7824 */ /* 0x001fca00078e0217 */
[----:B------:R-:W0:Y:S02]  /*36d0*/  SHFL.BFLY PT, R25, R15, 0x2, 0x1f ;  /* 0x0c401f000f197f89 */ /* 0x000e2400000e0000 */
[----:B0-----:R-:W-:-:S05]  /*36e0*/  IMAD.IADD R26, R15, 0x1, R25 ;  /* 0x000000010f1a7824 */ /* 0x001fca00078e0219 */
[----:B------:R-:W0:Y:S02]  /*36f0*/  SHFL.BFLY PT, R25, R26, 0x4, 0x1f ;  /* 0x0c801f001a197f89 */ /* 0x000e2400000e0000 */
[----:B0-----:R-:W-:-:S05]  /*3700*/  IADD3 R27, PT, PT, R26, R25, RZ ;  /* 0x000000191a1b7210 */ /* 0x001fca0007ffe0ff */
[----:B------:R-:W0:Y:S02]  /*3710*/  SHFL.BFLY PT, R25, R27, 0x8, 0x1f ;  /* 0x0d001f001b197f89 */ /* 0x000e2400000e0000 */
[----:B0-----:R-:W-:-:S05]  /*3720*/  IMAD.IADD R29, R27, 0x1, R25 ;  /* 0x000000011b1d7824 */ /* 0x001fca00078e0219 */
[----:B------:R-:W0:Y:S02]  /*3730*/  SHFL.BFLY PT, R25, R29, 0x10, 0x1f ;  /* 0x0e001f001d197f89 */ /* 0x000e2400000e0000 */
[----:B0-----:R-:W-:-:S05]  /*3740*/  @!P2 IADD3 R28, PT, PT, R28, R25, R29 ;  /* 0x000000191c1ca210 */ /* 0x001fca0007ffe01d */
[----:B------:R0:W-:Y:S01]  /*3750*/  @!P2 STS [R5+0x8800], R28 ;  /* 0x0088001c0500a388 */ /* 0x0001e20000000800 */
[----:B------:R-:W-:Y:S01]  /*3760*/  NOP ;  /* 0x0000000000007918 */ /* 0x000fe20000000000 */
.L_x_741:
[----:B------:R-:W-:Y:S01]  /*3770*/  BSSY B2, `(.L_x_151) ;  /* 0x00000ca000027945 */ /* 0x000fe20003800000 */
[----:B------:R-:W-:-:S07]  /*3780*/  IMAD.MOV.U32 R26, RZ, RZ, RZ ;  /* 0x000000ffff1a7224 */ /* 0x000fce00078e00ff */
.L_x_198:
[----:B------:R-:W-:Y:S01]  /*3790*/  ISETP.NE.AND P0, PT, R7, R26, PT ;  /* 0x0000001a0700720c */ /* 0x000fe20003f05270 */
[----:B------:R-:W-:-:S12]  /*37a0*/  BSSY.RECONVERGENT B3, `(.L_x_152) ;  /* 0x0000011000037945 */ /* 0x000fd80003800200 */
[----:B01234-:R-:W-:Y:S05]  /*37b0*/  @P0 BRA `(.L_x_153) ;  /* 0x00000000003c0947 */ /* 0x01ffea0003800000 */
[----:B------:R-:W1:Y:S01]  /*37c0*/  LDS R15, [R5+0x8680] ;  /* 0x00868000050f7984 */ /* 0x000e620000000800 */
[----:B------:R-:W-:Y:S03]  /*37d0*/  BSSY.RECONVERGENT B4, `(.L_x_153) ;  /* 0x000000d000047945 */ /* 0x000fe60003800200 */
[----:B------:R-:W2:Y:S01]  /*37e0*/  LDS R19, [R5+0x8780] ;  /* 0x0087800005137984 */ /* 0x000ea20000000800 */
[----:B-1----:R-:W-:Y:S02]  /*37f0*/  ISETP.GE.AND P0, PT, R22, R15, PT ;  /* 0x0000000f1600720c */ /* 0x002fe40003f06270 */
[----:B--2---:R-:W-:-:S11]  /*3800*/  ISETP.GE.AND P1, PT, R20, R19, PT ;  /* 0x000000131400720c */ /* 0x004fd60003f26270 */
[----:B------:R1:W-:Y:S04]  /*3810*/  @!P0 STS [R5+0x8680], R22 ;  /* 0x0086801605008388 */ /* 0x0003e80000000800 */
[----:B------:R1:W-:Y:S04]  /*3820*/  @!P1 STS [R5+0x8780], R20 ;  /* 0x0087801405009388 */ /* 0x0003e80000000800 */
[----:B------:R1:W-:Y:S01]  /*3830*/  @!P0 STS [R5+0x8700], R24 ;  /* 0x0087001805008388 */ /* 0x0003e20000000800 */
[----:B------:R-:W-:Y:S05]  /*3840*/  @!P0 BRA `(.L_x_154) ;  /* 0x0000000000148947 */ /* 0x000fea0003800000 */
[----:B------:R-:W-:-:S13]  /*3850*/  ISETP.NE.AND P0, PT, R22, R15, PT ;  /* 0x0000000f1600720c */ /* 0x000fda0003f05270 */
[----:B------:R-:W-:Y:S05]  /*3860*/  @P0 BRA `(.L_x_154) ;  /* 0x00000000000c0947 */ /* 0x000fea0003800000 */
[----:B------:R-:W2:Y:S02]  /*3870*/  LDS R15, [R5+0x8700] ;  /* 0x00870000050f7984 */ /* 0x000ea40000000800 */
[----:B--2---:R-:W-:-:S13]  /*3880*/  ISETP.GE.AND P0, PT, R24, R15, PT ;  /* 0x0000000f1800720c */ /* 0x004fda0003f06270 */
[----:B------:R2:W-:Y:S02]  /*3890*/  @!P0 STS [R5+0x8700], R24 ;  /* 0x0087001805008388 */ /* 0x0005e40000000800 */
.L_x_154:
[----:B------:R-:W-:Y:S05]  /*38a0*/  BSYNC.RECONVERGENT B4 ;  /* 0x0000000000047941 */ /* 0x000fea0003800200 */
.L_x_153:
[----:B------:R-:W-:Y:S05]  /*38b0*/  BSYNC.RECONVERGENT B3 ;  /* 0x0000000000037941 */ /* 0x000fea0003800200 */
.L_x_152:
[----:B------:R-:W-:-:S03]  /*38c0*/  UMOV UR6, 0xffffffff ;  /* 0xffffffff00067882 */ /* 0x000fc60000000000 */
[----:B------:R-:W-:Y:S05]  /*38d0*/  BRA.DIV UR6, `(.L_x_155) ;  /* 0x0000010a06347947 */ /* 0x000fea000b800000 */
[----:B------:R-:W-:Y:S01]  /*38e0*/  NOP ;  /* 0x0000000000007918 */ /* 0x000fe20000000000 */
.L_x_744:
[----:B------:R-:W-:Y:S01]  /*38f0*/  VIADD R18, R26, 0x1 ;  /* 0x000000011a127836 */ /* 0x000fe20000000000 */
[----:B------:R-:W-:Y:S04]  /*3900*/  BSSY.RECONVERGENT B3, `(.L_x_156) ;  /* 0x0000014000037945 */ /* 0x000fe80003800200 */
[----:B------:R-:W-:-:S13]  /*3910*/  ISETP.NE.AND P0, PT, R7, R18, PT ;  /* 0x000000120700720c */ /* 0x000fda0003f05270 */
[----:B------:R-:W-:Y:S05]  /*3920*/  @P0 BRA `(.L_x_157) ;  /* 0x0000000000440947 */ /* 0x000fea0003800000 */
[----:B------:R-:W3:Y:S01]  /*3930*/  LDS R15, [R5+0x8680] ;  /* 0x00868000050f7984 */ /* 0x000ee20000000800 */
[----:B------:R-:W-:Y:S01]  /*3940*/  BSSY.RECONVERGENT B4, `(.L_x_158) ;  /* 0x000000c000047945 */ /* 0x000fe20003800200 */
[----:B---3--:R-:W-:-:S13]  /*3950*/  ISETP.GE.AND P0, PT, R22, R15, PT ;  /* 0x0000000f1600720c */ /* 0x008fda0003f06270 */
[----:B------:R-:W-:Y:S05]  /*3960*/  @!P0 BRA `(.L_x_159) ;  /* 0x00000000001c8947 */ /* 0x000fea0003800000 */
[----:B------:R-:W-:-:S13]  /*3970*/  ISETP.NE.AND P0, PT, R22, R15, PT ;  /* 0x0000000f1600720c */ /* 0x000fda0003f05270 */
[----:B------:R-:W-:Y:S05]  /*3980*/  @P0 BRA `(.L_x_160) ;  /* 0x00000000001c0947 */ /* 0x000fea0003800000 */
[----:B------:R-:W3:Y:S02]  /*3990*/  LDS R15, [R5+0x8700] ;  /* 0x00870000050f7984 */ /* 0x000ee40000000800 */
[----:B---3--:R-:W-:-:S13]  /*39a0*/  ISETP.GE.AND P0, PT, R24, R15, PT ;  /* 0x0000000f1800720c */ /* 0x008fda0003f06270 */
[----:B------:R-:W-:Y:S05]  /*39b0*/  @P0 BRA `(.L_x_160) ;  /* 0x0000000000100947 */ /* 0x000fea0003800000 */
[----:B------:R4:W-:Y:S01]  /*39c0*/  STS [R5+0x8700], R24 ;  /* 0x0087001805007388 */ /* 0x0009e20000000800 */
[----:B------:R-:W-:Y:S05]  /*39d0*/  BRA `(.L_x_160) ;  /* 0x0000000000087947 */ /* 0x000fea0003800000 */
.L_x_159:
[----:B------:R3:W-:Y:S04]  /*39e0*/  STS [R5+0x8680], R22 ;  /* 0x0086801605007388 */ /* 0x0007e80000000800 */
[----:B------:R3:W-:Y:S02]  /*39f0*/  STS [R5+0x8700], R24 ;  /* 0x0087001805007388 */ /* 0x0007e40000000800 */
.L_x_160:
[----:B------:R-:W-:Y:S05]  /*3a00*/  BSYNC.RECONVERGENT B4 ;  /* 0x0000000000047941 */ /* 0x000fea0003800200 */
.L_x_158:
[----:B------:R-:W5:Y:S02]  /*3a10*/  LDS R15, [R5+0x8780] ;  /* 0x00878000050f7984 */ /* 0x000f640000000800 */
[----:B-----5:R-:W-:-:S13]  /*3a20*/  ISETP.GE.AND P0, PT, R20, R15, PT ;  /* 0x0000000f1400720c */ /* 0x020fda0003f06270 */
[----:B------:R0:W-:Y:S02]  /*3a30*/  @!P0 STS [R5+0x8780], R20 ;  /* 0x0087801405008388 */ /* 0x0001e40000000800 */
.L_x_157:
[----:B------:R-:W-:Y:S05]  /*3a40*/  BSYNC.RECONVERGENT B3 ;  /* 0x0000000000037941 */ /* 0x000fea0003800200 */
.L_x_156:
[----:B------:R-:W-:-:S03]  /*3a50*/  UMOV UR6, 0xffffffff ;  /* 0xffffffff00067882 */ /* 0x000fc60000000000 */
[----:B------:R-:W-:Y:S05]  /*3a60*/  BRA.DIV UR6, `(.L_x_161) ;  /* 0x0000010606ec7947 */ /* 0x000fea000b800000 */
[----:B------:R-:W-:Y:S01]  /*3a70*/  NOP ;  /* 0x0000000000007918 */ /* 0x000fe20000000000 */
.L_x_747:
[----:B------:R-:W-:Y:S01]  /*3a80*/  VIADD R18, R26, 0x2 ;  /* 0x000000021a127836 */ /* 0x000fe20000000000 */
[----:B------:R-:W-:Y:S04]  /*3a90*/  BSSY.RECONVERGENT B3, `(.L_x_162) ;  /* 0x0000014000037945 */ /* 0x000fe80003800200 */
[----:B------:R-:W-:-:S13]  /*3aa0*/  ISETP.NE.AND P0, PT, R7, R18, PT ;  /* 0x000000120700720c */ /* 0x000fda0003f05270 */
[----:B------:R-:W-:Y:S05]  /*3ab0*/  @P0 BRA `(.L_x_163) ;  /* 0x0000000000440947 */ /* 0x000fea0003800000 */
[----:B------:R-:W5:Y:S01]  /*3ac0*/  LDS R15, [R5+0x8680] ;  /* 0x00868000050f7984 */ /* 0x000f620000000800 */
[----:B------:R-:W-:Y:S01]  /*3ad0*/  BSSY.RECONVERGENT B4, `(.L_x_164) ;  /* 0x000000c000047945 */ /* 0x000fe20003800200 */
[----:B-----5:R-:W-:-:S13]  /*3ae0*/  ISETP.GE.AND P0, PT, R22, R15, PT ;  /* 0x0000000f1600720c */ /* 0x020fda0003f06270 */
[----:B------:R-:W-:Y:S05]  /*3af0*/  @!P0 BRA `(.L_x_165) ;  /* 0x00000000001c8947 */ /* 0x000fea0003800000 */
[----:B------:R-:W-:-:S13]  /*3b00*/  ISETP.NE.AND P0, PT, R22, R15, PT ;  /* 0x0000000f1600720c */ /* 0x000fda0003f05270 */
[----:B------:R-:W-:Y:S05]  /*3b10*/  @P0 BRA `(.L_x_166) ;  /* 0x00000000001c0947 */ /* 0x000fea0003800000 */
[----:B------:R-:W5:Y:S02]  /*3b20*/  LDS R15, [R5+0x8700] ;  /* 0x00870000050f7984 */ /* 0x000f640000000800 */
[----:B-----5:R-:W-:-:S13]  /*3b30*/  ISETP.GE.AND P0, PT, R24, R15, PT ;  /* 0x0000000f1800720c */ /* 0x020fda0003f06270 */
[----:B------:R-:W-:Y:S05]  /*3b40*/  @P0 BRA `(.L_x_166) ;  /* 0x0000000000100947 */ /* 0x000fea0003800000 */
[----:B------:R0:W-:Y:S01]  /*3b50*/  STS [R5+0x8700], R24 ;  /* 0x0087001805007388 */ /* 0x0001e20000000800 */
[----:B------:R-:W-:Y:S05]  /*3b60*/  BRA `(.L_x_166) ;  /* 0x0000000000087947 */ /* 0x000fea0003800000 */
.L_x_165:
[----:B------:R0:W-:Y:S04]  /*3b70*/  STS [R5+0x8680], R22 ;  /* 0x0086801605007388 */ /* 0x0001e80000000800 */
[----:B------:R0:W-:Y:S02]  /*3b80*/  STS [R5+0x8700], R24 ;  /* 0x0087001805007388 */ /* 0x0001e40000000800 */
.L_x_166:
[----:B------:R-:W-:Y:S05]  /*3b90*/  BSYNC.RECONVERGENT B4 ;  /* 0x0000000000047941 */ /* 0x000fea0003800200 */
.L_x_164:
[----:B------:R-:W5:Y:S02]  /*3ba0*/  LDS R15, [R5+0x8780] ;  /* 0x00878000050f7984 */ /* 0x000f640000000800 */
[----:B-----5:R-:W-:-:S13]  /*3bb0*/  ISETP.GE.AND P0, PT, R20, R15, PT ;  /* 0x0000000f1400720c */ /* 0x020fda0003f06270 */
[----:B------:R0:W-:Y:S02]  /*3bc0*/  @!P0 STS [R5+0x8780], R20 ;  /* 0x0087801405008388 */ /* 0x0001e40000000800 */
.L_x_163:
[----:B------:R-:W-:Y:S05]  /*3bd0*/  BSYNC.RECONVERGENT B3 ;  /* 0x0000000000037941 */ /* 0x000fea0003800200 */
.L_x_162:
[----:B------:R-:W-:-:S03]  /*3be0*/  UMOV UR6, 0xffffffff ;  /* 0xffffffff00067882 */ /* 0x000fc60000000000 */
[----:B------:R-:W-:Y:S05]  /*3bf0*/  BRA.DIV UR6, `(.L_x_167) ;  /* 0x0000010606a47947 */ /* 0x000fea000b800000 */
[----:B------:R-:W-:Y:S01]  /*3c00*/  NOP ;  /* 0x0000000000007918 */ /* 0x000fe20000000000 */
.L_x_750:
        /* <DEDUP_REMOVED lines=15> */
.L_x_171:
[----:B------:R0:W-:Y:S04]  /*3d00*/  STS [R5+0x8680], R22 ;  /* 0x0086801605007388 */ /* 0x0001e80000000800 */
[----:B------:R0:W-:Y:S02]  /*3d10*/  STS [R5+0x8700], R24 ;  /* 0x0087001805007388 */ /* 0x0001e40000000800 */
.L_x_172:
[----:B------:R-:W-:Y:S05]  /*3d20*/  BSYNC.RECONVERGENT B4 ;  /* 0x0000000000047941 */ /* 0x000fea0003800200 */
.L_x_170:
[----:B------:R-:W5:Y:S02]  /*3d30*/  LDS R15, [R5+0x8780] ;  /* 0x00878000050f7984 */ /* 0x000f640000000800 */
[----:B-----5:R-:W-:-:S13]  /*3d40*/  ISETP.GE.AND P0, PT, R20, R15, PT ;  /* 0x0000000f1400720c */ /* 0x020fda0003f06270 */
[----:B------:R0:W-:Y:S02]  /*3d50*/  @!P0 STS [R5+0x8780], R20 ;  /* 0x0087801405008388 */ /* 0x0001e40000000800 */
.L_x_169:
[----:B------:R-:W-:Y:S05]  /*3d60*/  BSYNC.RECONVERGENT B3 ;  /* 0x0000000000037941 */ /* 0x000fea0003800200 */
.L_x_168:
[----:B------:R-:W-:-:S03]  /*3d70*/  UMOV UR6, 0xffffffff ;  /* 0xffffffff00067882 */ /* 0x000fc60000000000 */
[----:B------:R-:W-:Y:S05]  /*3d80*/  BRA.DIV UR6, `(.L_x_173) ;  /* 0x00000106065c7947 */ /* 0x000fea000b800000 */
[----:B------:R-:W-:Y:S01]  /*3d90*/  NOP ;  /* 0x0000000000007918 */ /* 0x000fe20000000000 */
.L_x_753:
        /* <DEDUP_REMOVED lines=15> */
.L_x_177:
[----:B------:R0:W-:Y:S04]  /*3e90*/  STS [R5+0x8680], R22 ;  /* 0x0086801605007388 */ /* 0x0001e80000000800 */
[----:B------:R0:W-:Y:S02]  /*3ea0*/  STS [R5+0x8700], R24 ;  /* 0x0087001805007388 */ /* 0x0001e40000000800 */
.L_x_178:
[----:B------:R-:W-:Y:S05]  /*3eb0*/  BSYNC.RECONVERGENT B4 ;  /* 0x0000000000047941 */ /* 0x000fea0003800200 */
.L_x_176:
[----:B------:R-:W5:Y:S02]  /*3ec0*/  LDS R15, [R5+0x8780] ;  /* 0x00878000050f7984 */ /* 0x000f640000000800 */
[----:B-----5:R-:W-:-:S13]  /*3ed0*/  ISETP.GE.AND P0, PT, R20, R15, PT ;  /* 0x0000000f1400720c */ /* 0x020fda0003f06270 */
[----:B------:R0:W-:Y:S02]  /*3ee0*/  @!P0 STS [R5+0x8780], R20 ;  /* 0x0087801405008388 */ /* 0x0001e40000000800 */
.L_x_175:
[----:B------:R-:W-:Y:S05]  /*3ef0*/  BSYNC.RECONVERGENT B3 ;  /* 0x0000000000037941 */ /* 0x000fea0003800200 */
.L_x_174:
[----:B------:R-:W-:-:S03]  /*3f00*/  UMOV UR6, 0xffffffff ;  /* 0xffffffff00067882 */ /* 0x000fc60000000000 */
[----:B------:R-:W-:Y:S05]  /*3f10*/  BRA.DIV UR6, `(.L_x_179) ;  /* 0x0000010606147947 */ /* 0x000fea000b800000 */
[----:B------:R-:W-:Y:S01]  /*3f20*/  NOP ;  /* 0x0000000000007918 */ /* 0x000fe20000000000 */
.L_x_756:
[----:B------:R-:W-:Y:S01]  /*3f30*/  IADD3 R18, PT, PT, R26, 0x5, RZ ;  /* 0x000000051a127810 */ /* 0x000fe20007ffe0ff */
[----:B------:R-:W-:Y:S03]  /*3f40*/  BSSY.RECONVERGENT B3, `(.L_x_180) ;  /* 0x0000014000037945 */ /* 0x000fe60003800200 */
        /* <DEDUP_REMOVED lines=13> */
.L_x_183:
[----:B------:R0:W-:Y:S04]  /*4020*/  STS [R5+0x8680], R22 ;  /* 0x0086801605007388 */ /* 0x0001e80000000800 */
[----:B------:R0:W-:Y:S02]  /*4030*/  STS [R5+0x8700], R24 ;  /* 0x0087001805007388 */ /* 0x0001e40000000800 */
.L_x_184:
[----:B------:R-:W-:Y:S05]  /*4040*/  BSYNC.RECONVERGENT B4 ;  /* 0x0000000000047941 */ /* 0x000fea0003800200 */
.L_x_182:
[----:B------:R-:W5:Y:S02]  /*4050*/  LDS R15, [R5+0x8780] ;  /* 0x00878000050f7984 */ /* 0x000f640000000800 */
[----:B-----5:R-:W-:-:S13]  /*4060*/  ISETP.GE.AND P0, PT, R20, R15, PT ;  /* 0x0000000f1400720c */ /* 0x020fda0003f06270 */
[----:B------:R0:W-:Y:S02]  /*4070*/  @!P0 STS [R5+0x8780], R20 ;  /* 0x0087801405008388 */ /* 0x0001e40000000800 */
.L_x_181:
[----:B------:R-:W-:Y:S05]  /*4080*/  BSYNC.RECONVERGENT B3 ;  /* 0x0000000000037941 */ /* 0x000fea0003800200 */
.L_x_180:
[----:B------:R-:W-:-:S03]  /*4090*/  UMOV UR6, 0xffffffff ;  /* 0xffffffff00067882 */ /* 0x000fc60000000000 */
[----:B------:R-:W-:Y:S05]  /*40a0*/  BRA.DIV UR6, `(.L_x_185) ;  /* 0x0000010206cc7947 */ /* 0x000fea000b800000 */
[----:B------:R-:W-:Y:S01]  /*40b0*/  NOP ;  /* 0x0000000000007918 */ /* 0x000fe20000000000 */
.L_x_759:
        /* <DEDUP_REMOVED lines=15> */
.L_x_189:
[----:B------:R0:W-:Y:S04]  /*41b0*/  STS [R5+0x8680], R22 ;  /* 0x0086801605007388 */ /* 0x0001e80000000800 */
[----:B------:R0:W-:Y:S02]  /*41c0*/  STS [R5+0x8700], R24 ;  /* 0x0087001805007388 */ /* 0x0001e40000000800 */
.L_x_190:
[----:B------:R-:W-:Y:S05]  /*41d0*/  BSYNC.RECONVERGENT B4 ;  /* 0x0000000000047941 */ /* 0x000fea0003800200 */
.L_x_188:
[----:B------:R-:W5:Y:S02]  /*41e0*/  LDS R15, [R5+0x8780] ;  /* 0x00878000050f7984 */ /* 0x000f640000000800 */
[----:B-----5:R-:W-:-:S13]  /*41f0*/  ISETP.GE.AND P0, PT, R20, R15, PT ;  /* 0x0000000f1400720c */ /* 0x020fda0003f06270 */
[----:B------:R0:W-:Y:S02]  /*4200*/  @!P0 STS [R5+0x8780], R20 ;  /* 0x0087801405008388 */ /* 0x0001e40000000800 */
.L_x_187:
[----:B------:R-:W-:Y:S05]  /*4210*/  BSYNC.RECONVERGENT B3 ;  /* 0x0000000000037941 */ /* 0x000fea0003800200 */
.L_x_186:
[----:B------:R-:W-:-:S03]  /*4220*/  UMOV UR6, 0xffffffff ;  /* 0xffffffff00067882 */ /* 0x000fc60000000000 */
[----:B------:R-:W-:Y:S05]  /*4230*/  BRA.DIV UR6, `(.L_x_191) ;  /* 0x0000010206847947 */ /* 0x000fea000b800000 */
[----:B------:R-:W-:Y:S01]  /*4240*/  NOP ;  /* 0x0000000000007918 */ /* 0x000fe20000000000 */
.L_x_762:
        /* <DEDUP_REMOVED lines=15> */
.L_x_195:
[----:B------:R0:W-:Y:S04]  /*4340*/  STS [R5+0x8680], R22 ;  /* 0x0086801605007388 */ /* 0x0001e80000000800 */
[----:B------:R0:W-:Y:S02]  /*4350*/  STS [R5+0x8700], R24 ;  /* 0x0087001805007388 */ /* 0x0001e40000000800 */
.L_x_196:
[----:B------:R-:W-:Y:S05]  /*4360*/  BSYNC.RECONVERGENT B4 ;  /* 0x0000000000047941 */ /* 0x000fea0003800200 */
.L_x_194:
[----:B------:R-:W5:Y:S02]  /*4370*/  LDS R15, [R5+0x8780] ;  /* 0x00878000050f7984 */ /* 0x000f640000000800 */
[----:B-----5:R-:W-:-:S13]  /*4380*/  ISETP.GE.AND P0, PT, R20, R15, PT ;  /* 0x0000000f1400720c */ /* 0x020fda0003f06270 */
[----:B------:R0:W-:Y:S02]  /*4390*/  @!P0 STS [R5+0x8780], R20 ;  /* 0x0087801405008388 */ /* 0x0001e40000000800 */
.L_x_193:
[----:B------:R-:W-:Y:S05]  /*43a0*/  BSYNC.RECONVERGENT B3 ;  /* 0x0000000000037941 */ /* 0x000fea0003800200 */
.L_x_192:
[----:B------:R-:W-:-:S03]  /*43b0*/  UMOV UR6, 0xffffffff ;  /* 0xffffffff00067882 */ /* 0x000fc60000000000 */
[----:B------:R-:W-:Y:S05]  /*43c0*/  BRA.DIV UR6, `(.L_x_197) ;  /* 0x00000102063c7947 */ /* 0x000fea000b800000 */
[----:B------:R-:W-:Y:S01]  /*43d0*/  NOP ;  /* 0x0000000000007918 */ /* 0x000fe20000000000 */
.L_x_765:
[----:B------:R-:W-:-:S05]  /*43e0*/  VIADD R26, R26, 0x8 ;  /* 0x000000081a1a7836 */ /* 0x000fca0000000000 */
[----:B------:R-:W-:-:S13]  /*43f0*/  ISETP.NE.AND P0, PT, R26, 0x20, PT ;  /* 0x000000201a00780c */ /* 0x000fda0003f05270 */
[----:B------:R-:W-:Y:S05]  /*4400*/  @P0 BRA `(.L_x_198) ;  /* 0xfffffff000e00947 */ /* 0x000fea000383ffff */
[----:B------:R-:W-:Y:S05]  /*4410*/  BSYNC B2 ;  /* 0x0000000000027941 */ /* 0x000fea0003800000 */
.L_x_151:
[----:B------:R-:W-:Y:S01]  /*4420*/  ISETP.NE.AND P0, PT, R3, RZ, PT ;  /* 0x000000ff0300720c */ /* 0x000fe20003f05270 */
[----:B------:R-:W-:-:S12]  /*4430*/  BSSY.RECONVERGENT B3, `(.L_x_199) ;  /* 0x00000f5000037945 */ /* 0x000fd80003800200 */
[----:B------:R-:W-:Y:S05]  /*4440*/  @P0 BRA `(.L_x_200) ;  /* 0x0000000c00cc0947 */ /* 0x000fea0003800000 */
[----:B------:R-:W5:Y:S01]  /*4450*/  LDS R15, [R5+0x400] ;  /* 0x00040000050f7984 */ /* 0x000f620000000800 */
[----:B------:R-:W0:Y:S03]  /*4460*/  LDCU.64 UR6, c[0x0][0x440] ;  /* 0x00008800ff0677ac */ /* 0x000e260008000a00 */
[----:B01234-:R-:W0:Y:S01]  /*4470*/  LDS R24, [R5+0x8680] ;  /* 0x0086800005187984 */ /* 0x01fe220000000800 */
[----:B------:R-:W-:Y:S02]  /*4480*/  IMAD.U32 R18, RZ, RZ, UR6 ;  /* 0x00000006ff127e24 */ /* 0x000fe4000f8e00ff */
[----:B------:R-:W-:Y:S02]  /*4490*/  IMAD.U32 R19, RZ, RZ, UR7 ;  /* 0x00000007ff137e24 */ /* 0x000fe4000f8e00ff */
[----:B-----5:R-:W-:-:S05]  /*44a0*/  IMAD.WIDE R20, R15, 0x4, R18 ;  /* 0x000000040f147825 */ /* 0x020fca00078e0212 */
[----:B------:R-:W0:Y:S01]  /*44b0*/  LDG.E R23, desc[UR8][R20.64] ;  /* 0x0000000814177981 */ /* 0x000e22000c1e1900 */
[----:B------:R-:W-:Y:S01]  /*44c0*/  BSSY.RECONVERGENT B2, `(.L_x_201) ;  /* 0x00000e3000027945 */ /* 0x000fe20003800200 */
[----:B0-----:R-:W-:-:S13]  /*44d0*/  ISETP.GE.AND P0, PT, R24, R23, PT ;  /* 0x000000171800720c */ /* 0x001fda0003f06270 */
[----:B------:R-:W-:Y:S05]  /*44e0*/  @P0 BRA `(.L_x_202) ;  /* 0x0000000c00480947 */ /* 0x000fea0003800000 */
[----:B------:R-:W0:Y:S01]  /*44f0*/  LDC.64 R20, c[0x0][0x448] ;  /* 0x00011200ff147b82 */ /* 0x000e220000000a00 */
[----:B------:R1:W2:Y:S04]  /*4500*/  LDS R26, [R5+0x8700] ;  /* 0x00870000051a7984 */ /* 0x0002a80000000800 */
[----:B0-----:R-:W3:Y:S01]  /*4510*/  LDG.E R20, desc[UR8][R20.64] ;  /* 0x0000000814147981 */ /* 0x001ee2000c1e1900 */
[----:B------:R-:W-:Y:S01]  /*4520*/  BSSY.RECONVERGENT B4, `(.L_x_203) ;  /* 0x0000005000047945 */ /* 0x000fe20003800200 */
[----:B---3--:R-:W-:-:S13]  /*4530*/  ISETP.GE.AND P0, PT, R15, R20, PT ;  /* 0x000000140f00720c */ /* 0x008fda0003f06270 */
[----:B-12---:R-:W-:Y:S05]  /*4540*/  @P0 BRA `(.L_x_204) ;  /* 0x0000000000080947 */ /* 0x006fea0003800000 */
[----:B------:R-:W-:-:S05]  /*4550*/  IMAD.WIDE R20, R20, 0x4, R18 ;  /* 0x0000000414147825 */ /* 0x000fca00078e0212 */
[----:B------:R0:W5:Y:S02]  /*4560*/  LDG.E R23, desc[UR8][R20.64] ;  /* 0x0000000814177981 */ /* 0x000164000c1e1900 */
.L_x_204:
[----:B------:R-:W-:Y:S05]  /*4570*/  BSYNC.RECONVERGENT B4 ;  /* 0x0000000000047941 */ /* 0x000fea0003800200 */
.L_x_203:
[----:B-----5:R-:W-:Y:S01]  /*4580*/  IMAD.IADD R35, R23, 0x1, -R22 ;  /* 0x0000000117237824 */ /* 0x020fe200078e0a16 */
[----:B------:R-:W-:Y:S04]  /*4590*/  BSSY.RECONVERGENT B4, `(.L_x_205) ;  /* 0x0000010000047945 */ /* 0x000fe80003800200 */
[----:B------:R1:W-:Y:S01]  /*45a0*/  STS [R5+0x8500], R35 ;  /* 0x0085002305007388 */ /* 0x0003e20000000800 */
[----:B------:R-:W-:-:S13]  /*45b0*/  ISETP.GT.AND P0, PT, R35, R26, PT ;  /* 0x0000001a2300720c */ /* 0x000fda0003f04270 */
[----:B-1----:R-:W-:Y:S05]  /*45c0*/  @P0 BRA `(.L_x_206) ;  /* 0x0000000000300947 */ /* 0x002fea0003800000 */
[----:B------:R-:W1:Y:S02]  /*45d0*/  LDC.64 R18, c[0x0][0x440] ;  /* 0x00011000ff127b82 */ /* 0x000e640000000a00 */
.L_x_207:
[----:B0-----:R-:W-:-:S05]  /*45e0*/  IADD3 R21, PT, PT, R15, R35, RZ ;  /* 0x000000230f157210 */ /* 0x001fca0007ffe0ff */
[----:B-12---:R-:W-:-:S06]  /*45f0*/  IMAD.WIDE R20, R21, 0x4, R18 ;  /* 0x0000000415147825 */ /* 0x006fcc00078e0212 */
[----:B------:R-:W2:Y:S01]  /*4600*/  LDG.E R21, desc[UR8][R20.64] ;  /* 0x0000000814157981 */ /* 0x000ea2000c1e1900 */
[----:B------:R-:W-:-:S05]  /*4610*/  IMAD.IADD R22, R24, 0x1, R35 ;  /* 0x0000000118167824 */ /* 0x000fca00078e0223 */
[----:B--2---:R-:W-:-:S13]  /*4620*/  ISETP.GE.AND P0, PT, R22, R21, PT ;  /* 0x000000151600720c */ /* 0x004fda0003f06270 */
[----:B------:R-:W-:Y:S05]  /*4630*/  @P0 BRA `(.L_x_206) ;  /* 0x0000000000140947 */ /* 0x000fea0003800000 */
[C---:B------:R-:W-:Y:S01]  /*4640*/  VIADD R20, R35.reuse, 0x1 ;  /* 0x0000000123147836 */ /* 0x040fe20000000000 */
[----:B------:R-:W-:-:S03]  /*4650*/  ISETP.GE.AND P0, PT, R35, R26, PT ;  /* 0x0000001a2300720c */ /* 0x000fc60003f06270 */
[----:B------:R-:W-:Y:S01]  /*4660*/  IMAD.MOV.U32 R35, RZ, RZ, R20 ;  /* 0x000000ffff237224 */ /* 0x000fe200078e0014 */
[----:B------:R2:W-:Y:S09]  /*4670*/  STS [R5+0x8500], R20 ;  /* 0x0085001405007388 */ /* 0x0005f20000000800 */
[----:B------:R-:W-:Y:S05]  /*4680*/  @!P0 BRA `(.L_x_207) ;  /* 0xfffffffc00d48947 */ /* 0x000fea000383ffff */
.L_x_206:
[----:B------:R-:W-:Y:S05]  /*4690*/  BSYNC.RECONVERGENT B4 ;  /* 0x0000000000047941 */ /* 0x000fea0003800200 */
.L_x_205:
[----:B0-2---:R-:W0:Y:S01]  /*46a0*/  LDC.64 R20, c[0x0][0x438] ;  /* 0x00010e00ff147b82 */ /* 0x005e220000000a00 */
[----:B------:R-:W-:-:S04]  /*46b0*/  IMAD.IADD R27, R15, 0x1, R35 ;  /* 0x000000010f1b7824 */ /* 0x000fc800078e0223 */
[----:B------:R-:W-:-:S06]  /*46c0*/  IMAD.WIDE R26, R27, 0x4, R18 ;  /* 0x000000041b1a7825 */ /* 0x000fcc00078e0212 */
[----:B------:R-:W2:Y:S04]  /*46d0*/  LDG.E R27, desc[UR8][R26.64] ;  /* 0x000000081a1b7981 */ /* 0x000ea8000c1e1900 */
[----:B0-----:R-:W3:Y:S01]  /*46e0*/  LDG.E.64 R20, desc[UR8][R20.64] ;  /* 0x0000000814147981 */ /* 0x001ee2000c1e1b00 */
[----:B------:R-:W-:Y:S02]  /*46f0*/  IMAD.IADD R24, R24, 0x1, R35 ;  /* 0x0000000118187824 */ /* 0x000fe400078e0223 */
[----:B------:R-:W-:Y:S02]  /*4700*/  HFMA2 R18, -RZ, RZ, 0, 5.9604644775390625e-08 ;  /* 0x00000001ff127431 */ /* 0x000fe400000001ff */
[----:B------:R-:W-:Y:S01]  /*4710*/  IMAD.MOV.U32 R23, RZ, RZ, 0x1 ;  /* 0x00000001ff177424 */ /* 0x000fe200078e00ff */
[----:B------:R-:W-:Y:S01]  /*4720*/  BSSY.RECONVERGENT B5, `(.L_x_208) ;  /* 0x0000015000057945 */ /* 0x000fe20003800200 */
[----:B--2---:R-:W-:Y:S01]  /*4730*/  ISETP.GE.AND P0, PT, R24, R27, PT ;  /* 0x0000001b1800720c */ /* 0x004fe20003f06270 */
[----:B---3--:R-:W0:-:S12]  /*4740*/  MUFU.RCP64H R19, R21 ;  /* 0x0000001500137308 */ /* 0x008e180000001800 */
[----:B------:R0:W-:Y:S04]  /*4750*/  @!P0 STS.U8 [R4+0x8900], R23 ;  /* 0x0089001704008388 */ /* 0x0001e80000000000 */
[----:B------:R-:W1:Y:S01]  /*4760*/  LDS R28, [R5+0x8780] ;  /* 0x00878000051c7984 */ /* 0x000e620000000800 */
[----:B0-----:R-:W-:-:S08]  /*4770*/  DFMA R22, -R20, R18, 1 ;  /* 0x3ff000001416742b */ /* 0x001fd00000000112 */
[----:B------:R-:W-:-:S08]  /*4780*/  DFMA R22, R22, R22, R22 ;  /* 0x000000161616722b */ /* 0x000fd00000000016 */
[----:B------:R-:W-:-:S08]  /*4790*/  DFMA R18, R18, R22, R18 ;  /* 0x000000161212722b */ /* 0x000fd00000000012 */
[----:B------:R-:W-:Y:S01]  /*47a0*/  DFMA R24, -R20, R18, 1 ;  /* 0x3ff000001418742b */ /* 0x000fe20000000112 */
[----:B-1----:R-:W0:Y:S07]  /*47b0*/  I2F.F64 R22, R28 ;  /* 0x0000001c00167312 */ /* 0x002e2e0000201c00 */
[----:B------:R-:W-:-:S08]  /*47c0*/  DFMA R18, R18, R24, R18 ;  /* 0x000000181212722b */ /* 0x000fd00000000012 */
[----:B0-----:R-:W-:Y:S01]  /*47d0*/  DMUL R24, R22, R18 ;  /* 0x0000001216187228 */ /* 0x001fe20000000000 */
[----:B------:R-:W-:-:S07]  /*47e0*/  FSETP.GEU.AND P1, PT, |R23|, 6.5827683646048100446e-37, PT ;  /* 0x036000001700780b */ /* 0x000fce0003f2e200 */
[----:B------:R-:W-:-:S08]  /*47f0*/  DFMA R26, -R20, R24, R22 ;  /* 0x00000018141a722b */ /* 0x000fd00000000116 */
[----:B------:R-:W-:-:S10]  /*4800*/  DFMA R18, R18, R26, R24 ;  /* 0x0000001a1212722b */ /* 0x000fd40000000018 */
[----:B------:R-:W-:-:S05]  /*4810*/  FFMA R24, RZ, R21, R19 ;  /* 0x00000015ff187223 */ /* 0x000fca0000000013 */
[----:B------:R-:W-:-:S13]  /*4820*/  FSETP.GT.AND P0, PT, |R24|, 1.469367938527859385e-39, PT ;  /* 0x001000001800780b */ /* 0x000fda0003f04200 */
[----:B------:R-:W-:Y:S05]  /*4830*/  @P0 BRA P1, `(.L_x_209) ;  /* 0x00000000000c0947 */ /* 0x000fea0000800000 */
[----:B------:R-:W-:Y:S01]  /*4840*/  IMAD.MOV.U32 R25, RZ, RZ, R21 ;  /* 0x000000ffff197224 */ /* 0x000fe200078e0015 */
[----:B------:R-:W-:-:S07]  /*4850*/  MOV R32, 0x4870 ;  /* 0x0000487000207802 */ /* 0x000fce0000000f00 */
[----:B------:R-:W-:Y:S05]  /*4860*/  CALL.REL.NOINC `($__internal_0_$__cuda_sm20_div_rn_f64_full) ;  /* 0x0000012800947944 */ /* 0x000fea0003c00000 */
.L_x_209:
[----:B------:R-:W-:Y:S05]  /*4870*/  BSYNC.RECONVERGENT B5 ;  /* 0x0000000000057941 */ /* 0x000fea0003800200 */
.L_x_208:
[----:B------:R-:W0:Y:S08]  /*4880*/  FRND.F64.FLOOR R18, R18 ;  /* 0x0000001200127313 */ /* 0x000e300000305800 */
[----:B------:R-:W1:Y:S01]  /*4890*/  I2F.F64 R22, R15 ;  /* 0x0000000f00167312 */ /* 0x000e620000201c00 */
[----:B0-----:R-:W-:-:S08]  /*48a0*/  DADD R20, R18, 1 ;  /* 0x3ff0000012147429 */ /* 0x001fd00000000000 */
[----:B-1----:R-:W-:-:S10]  /*48b0*/  DADD R20, R20, -R22 ;  /* 0x0000000014147229 */ /* 0x002fd40000000816 */
[----:B------:R-:W0:Y:S02]  /*48c0*/  F2I.F64.TRUNC R21, R20 ;  /* 0x0000001400157311 */ /* 0x000e24000030d100 */
[----:B0-----:R-:W-:-:S04]  /*48d0*/  VIMNMX R38, PT, PT, R38, R21, PT ;  /* 0x0000001526267248 */ /* 0x001fc80003fe0100 */
[----:B------:R-:W-:Y:S01]  /*48e0*/  ISETP.GE.AND P0, PT, R35, R38, PT ;  /* 0x000000262300720c */ /* 0x000fe20003f06270 */
[----:B------:R1:W-:-:S12]  /*48f0*/  STS [R5+0x8580], R38 ;  /* 0x0085802605007388 */ /* 0x0003d80000000800 */
[----:B-1----:R-:W-:Y:S05]  /*4900*/  @P0 BRA `(.L_x_210) ;  /* 0x0000000800780947 */ /* 0x002fea0003800000 */
[----:B------:R0:W1:Y:S01]  /*4910*/  LDS R26, [R5+0x8880] ;  /* 0x00888000051a7984 */ /* 0x0000620000000800 */
[----:B------:R-:W-:Y:S01]  /*4920*/  ISETP.GE.AND P0, PT, R35, 0x1, PT ;  /* 0x000000012300780c */ /* 0x000fe20003f06270 */
[----:B------:R-:W-:Y:S01]  /*4930*/  BSSY.RECONVERGENT B4, `(.L_x_211) ;  /* 0x000003a000047945 */ /* 0x000fe20003800200 */
[----:B------:R-:W-:-:S11]  /*4940*/  IMAD.MOV.U32 R28, RZ, RZ, RZ ;  /* 0x000000ffff1c7224 */ /* 0x000fd600078e00ff */
[----:B0-----:R-:W-:Y:S05]  /*4950*/  @!P0 BRA `(.L_x_212) ;  /* 0x0000000000dc8947 */ /* 0x001fea0003800000 */
[----:B------:R-:W-:Y:S01]  /*4960*/  ISETP.GT.AND P1, PT, R35, 0x3, PT ;  /* 0x000000032300780c */ /* 0x000fe20003f24270 */
[----:B------:R-:W-:Y:S01]  /*4970*/  BSSY.RECONVERGENT B5, `(.L_x_213) ;  /* 0x000001b000057945 */ /* 0x000fe20003800200 */
[----:B------:R-:W-:Y:S01]  /*4980*/  PLOP3.LUT P0, PT, PT, PT, PT, 0x80, 0x8 ;  /* 0x000000000008781c */ /* 0x000fe20003f0f070 */
[----:B------:R-:W-:-:S10]  /*4990*/  IMAD.MOV.U32 R28, RZ, RZ, RZ ;  /* 0x000000ffff1c7224 */ /* 0x000fd400078e00ff */
[----:B------:R-:W-:Y:S05]  /*49a0*/  @!P1 BRA `(.L_x_214) ;  /* 0x00000000005c9947 */ /* 0x000fea0003800000 */
[----:B------:R-:W-:Y:S01]  /*49b0*/  PLOP3.LUT P0, PT, PT, PT, PT, 0x8, 0x80 ;  /* 0x000000000080781c */ /* 0x000fe20003f0e170 */
[----:B------:R-:W-:-:S12]  /*49c0*/  VIADD R31, R35, 0xfffffffd ;  /* 0xfffffffd231f7836 */ /* 0x000fd80000000000 */
.L_x_215:
[----:B0-----:R-:W0:Y:S01]  /*49d0*/  LDC.64 R18, c[0x0][0x410] ;  /* 0x00010400ff127b82 */ /* 0x001e220000000a00 */
[----:B------:R-:W-:-:S04]  /*49e0*/  IMAD R25, R11, 0xc80, R28 ;  /* 0x00000c800b197824 */ /* 0x000fc800078e021c */
[C---:B------:R-:W-:Y:S02]  /*49f0*/  VIADD R21, R25.reuse, 0x1 ;  /* 0x0000000119157836 */ /* 0x040fe40000000000 */
[C---:B------:R-:W-:Y:S01]  /*4a00*/  VIADD R27, R25.reuse, 0x2 ;  /* 0x00000002191b7836 */ /* 0x040fe20000000000 */
[C---:B------:R-:W-:Y:S01]  /*4a10*/  IADD3 R29, PT, PT, R25.reuse, 0x3, RZ ;  /* 0x00000003191d7810 */ /* 0x040fe20007ffe0ff */
[----:B0-----:R-:W-:-:S04]  /*4a20*/  IMAD.WIDE R22, R25, 0x4, R18 ;  /* 0x0000000419167825 */ /* 0x001fc800078e0212 */
[--C-:B------:R-:W-:Y:S02]  /*4a30*/  IMAD.WIDE R20, R21, 0x4, R18.reuse ;  /* 0x0000000415147825 */ /* 0x100fe400078e0212 */
[----:B------:R-:W1:Y:S02]  /*4a40*/  LDG.E R23, desc[UR8][R22.64] ;  /* 0x0000000816177981 */ /* 0x000e64000c1e1900 */
[--C-:B------:R-:W-:Y:S02]  /*4a50*/  IMAD.WIDE R24, R27, 0x4, R18.reuse ;  /* 0x000000041b187825 */ /* 0x100fe400078e0212 */
[----:B------:R-:W2:Y:S02]  /*4a60*/  LDG.E R21, desc[UR8][R20.64] ;  /* 0x0000000814157981 */ /* 0x000ea4000c1e1900 */
[----:B------:R-:W-:Y:S02]  /*4a70*/  IMAD.WIDE R18, R29, 0x4, R18 ;  /* 0x000000041d127825 */ /* 0x000fe400078e0212 */
[----:B------:R-:W3:Y:S04]  /*4a80*/  LDG.E R25, desc[UR8][R24.64] ;  /* 0x0000000818197981 */ /* 0x000ee8000c1e1900 */
[----:B------:R-:W4:Y:S01]  /*4a90*/  LDG.E R19, desc[UR8][R18.64] ;  /* 0x0000000812137981 */ /* 0x000f22000c1e1900 */
[----:B------:R-:W-:-:S05]  /*4aa0*/  VIADD R28, R28, 0x4 ;  /* 0x000000041c1c7836 */ /* 0x000fca0000000000 */
[----:B------:R-:W-:Y:S01]  /*4ab0*/  ISETP.GE.AND P1, PT, R28, R31, PT ;  /* 0x0000001f1c00720c */ /* 0x000fe20003f26270 */
[----:B-1----:R-:W-:-:S04]  /*4ac0*/  IMAD.IADD R26, R23, 0x1, R26 ;  /* 0x00000001171a7824 */ /* 0x002fc800078e021a */
[----:B--2---:R-:W-:-:S04]  /*4ad0*/  IMAD.IADD R26, R26, 0x1, R21 ;  /* 0x000000011a1a7824 */ /* 0x004fc800078e0215 */
[----:B---3--:R-:W-:-:S04]  /*4ae0*/  IMAD.IADD R26, R26, 0x1, R25 ;  /* 0x000000011a1a7824 */ /* 0x008fc800078e0219 */
[----:B----4-:R-:W-:-:S05]  /*4af0*/  IMAD.IADD R26, R26, 0x1, R19 ;  /* 0x000000011a1a7824 */ /* 0x010fca00078e0213 */
[----:B------:R0:W-:Y:S01]  /*4b00*/  STS [R5+0x8880], R26 ;  /* 0x0088801a05007388 */ /* 0x0001e20000000800 */
[----:B------:R-:W-:Y:S05]  /*4b10*/  @!P1 BRA `(.L_x_215) ;  /* 0xfffffffc00ac9947 */ /* 0x000fea000383ffff */
.L_x_214:
[----:B------:R-:W-:Y:S05]  /*4b20*/  BSYNC.RECONVERGENT B5 ;  /* 0x0000000000057941 */ /* 0x000fea0003800200 */
.L_x_213:
[----:B------:R-:W-:Y:S01]  /*4b30*/  IMAD.IADD R18, R35, 0x1, -R28 ;  /* 0x0000000123127824 */ /* 0x000fe200078e0a1c */
[----:B------:R-:W-:Y:S04]  /*4b40*/  BSSY.RECONVERGENT B5, `(.L_x_216) ;  /* 0x000000f000057945 */ /* 0x000fe80003800200 */
[----:B------:R-:W-:-:S13]  /*4b50*/  ISETP.GT.AND P1, PT, R18, 0x1, PT ;  /* 0x000000011200780c */ /* 0x000fda0003f24270 */
[----:B------:R-:W-:Y:S05]  /*4b60*/  @!P1 BRA `(.L_x_217) ;  /* 0x0000000000309947 */ /* 0x000fea0003800000 */
[----:B------:R-:W2:Y:S01]  /*4b70*/  LDC.64 R20, c[0x0][0x410] ;  /* 0x00010400ff147b82 */ /* 0x000ea20000000a00 */
[----:B------:R-:W-:-:S05]  /*4b80*/  IMAD R19, R11, 0xc80, R28 ;  /* 0x00000c800b137824 */ /* 0x000fca00078e021c */
[C---:B------:R-:W-:Y:S01]  /*4b90*/  IADD3 R23, PT, PT, R19.reuse, 0x1, RZ ;  /* 0x0000000113177810 */ /* 0x040fe20007ffe0ff */
[----:B--2---:R-:W-:-:S04]  /*4ba0*/  IMAD.WIDE R18, R19, 0x4, R20 ;  /* 0x0000000413127825 */ /* 0x004fc800078e0214 */
[----:B------:R-:W-:Y:S02]  /*4bb0*/  IMAD.WIDE R20, R23, 0x4, R20 ;  /* 0x0000000417147825 */ /* 0x000fe400078e0214 */
[----:B------:R-:W0:Y:S04]  /*4bc0*/  LDG.E R19, desc[UR8][R18.64] ;  /* 0x0000000812137981 */ /* 0x000e28000c1e1900 */
[----:B------:R-:W2:Y:S01]  /*4bd0*/  LDG.E R21, desc[UR8][R20.64] ;  /* 0x0000000814157981 */ /* 0x000ea2000c1e1900 */
[----:B------:R-:W-:Y:S01]  /*4be0*/  PLOP3.LUT P0, PT, PT, PT, PT, 0x8, 0x80 ;  /* 0x000000000080781c */ /* 0x000fe20003f0e170 */
[----:B------:R-:W-:Y:S02]  /*4bf0*/  VIADD R28, R28, 0x2 ;  /* 0x000000021c1c7836 */ /* 0x000fe40000000000 */
[----:B01----:R-:W-:-:S04]  /*4c00*/  IMAD.IADD R26, R26, 0x1, R19 ;  /* 0x000000011a1a7824 */ /* 0x003fc800078e0213 */
[----:B--2---:R-:W-:-:S05]  /*4c10*/  IMAD.IADD R26, R26, 0x1, R21 ;  /* 0x000000011a1a7824 */ /* 0x004fca00078e0215 */
[----:B------:R2:W-:Y:S02]  /*4c20*/  STS [R5+0x8880], R26 ;  /* 0x0088801a05007388 */ /* 0x0005e40000000800 */
.L_x_217:
[----:B------:R-:W-:Y:S05]  /*4c30*/  BSYNC.RECONVERGENT B5 ;  /* 0x0000000000057941 */ /* 0x000fea0003800200 */
.L_x_216:
[----:B------:R-:W-:-:S13]  /*4c40*/  ISETP.LT.OR P0, PT, R28, R35, P0 ;  /* 0x000000231c00720c */ /* 0x000fda0000701670 */
[----:B------:R-:W-:Y:S05]  /*4c50*/  @!P0 BRA `(.L_x_212) ;  /* 0x00000000001c8947 */ /* 0x000fea0003800000 */
[----:B------:R-:W3:Y:S01]  /*4c60*/  LDC.64 R18, c[0x0][0x410] ;  /* 0x00010400ff127b82 */ /* 0x000ee20000000a00 */
[----:B------:R-:W-:-:S04]  /*4c70*/  IMAD R21, R11, 0xc80, R28 ;  /* 0x00000c800b157824 */ /* 0x000fc800078e021c */
[----:B---3--:R-:W-:-:S06]  /*4c80*/  IMAD.WIDE R18, R21, 0x4, R18 ;  /* 0x0000000415127825 */ /* 0x008fcc00078e0212 */
[----:B------:R-:W0:Y:S01]  /*4c90*/  LDG.E R19, desc[UR8][R18.64] ;  /* 0x0000000812137981 */ /* 0x000e22000c1e1900 */
[----:B------:R-:W-:Y:S02]  /*4ca0*/  VIADD R28, R28, 0x1 ;  /* 0x000000011c1c7836 */ /* 0x000fe40000000000 */
[----:B012---:R-:W-:-:S05]  /*4cb0*/  IMAD.IADD R26, R26, 0x1, R19 ;  /* 0x000000011a1a7824 */ /* 0x007fca00078e0213 */
[----:B------:R3:W-:Y:S02]  /*4cc0*/  STS [R5+0x8880], R26 ;  /* 0x0088801a05007388 */ /* 0x0007e40000000800 */
.L_x_212:
[----:B------:R-:W-:Y:S05]  /*4cd0*/  BSYNC.RECONVERGENT B4 ;  /* 0x0000000000047941 */ /* 0x000fea0003800200 */
.L_x_211:
[----:B------:R4:W0:Y:S01]  /*4ce0*/  LDS R23, [R5+0x8800] ;  /* 0x0088000005177984 */ /* 0x0008220000000800 */
[----:B------:R-:W0:Y:S01]  /*4cf0*/  LDC.64 R18, c[0x0][0x440] ;  /* 0x00011000ff127b82 */ /* 0x000e220000000a00 */
[----:B------:R-:W-:Y:S01]  /*4d00*/  ISETP.GE.AND P0, PT, R28, R38, PT ;  /* 0x000000261c00720c */ /* 0x000fe20003f06270 */
[----:B------:R-:W-:-:S12]  /*4d10*/  BSSY.RECONVERGENT B4, `(.L_x_218) ;  /* 0x0000013000047945 */ /* 0x000fd80003800200 */
[----:B----4-:R-:W-:Y:S05]  /*4d20*/  @P0 BRA `(.L_x_219) ;  /* 0x0000000000440947 */ /* 0x010fea0003800000 */
.L_x_220:
[----:B----4-:R-:W4:Y:S01]  /*4d30*/  LDC.64 R20, c[0x0][0x440] ;  /* 0x00011000ff147b82 */ /* 0x010f220000000a00 */
[----:B------:R-:W-:-:S04]  /*4d40*/  IMAD.IADD R25, R15, 0x1, R28 ;  /* 0x000000010f197824 */ /* 0x000fc800078e021c */
[----:B----4-:R-:W-:-:S06]  /*4d50*/  IMAD.WIDE R20, R25, 0x4, R20 ;  /* 0x0000000419147825 */ /* 0x010fcc00078e0214 */
[----:B------:R-:W4:Y:S01]  /*4d60*/  LDG.E R20, desc[UR8][R20.64] ;  /* 0x0000000814147981 */ /* 0x000f22000c1e1900 */
[----:B01----:R-:W-:Y:S01]  /*4d70*/  IADD3 R22, PT, PT, R26, R23, RZ ;  /* 0x000000171a167210 */ /* 0x003fe20007ffe0ff */
[----:B----4-:R-:W-:-:S05]  /*4d80*/  IMAD R25, R15, R20, RZ ;  /* 0x000000140f197224 */ /* 0x010fca00078e02ff */
[----:B------:R-:W-:-:S13]  /*4d90*/  ISETP.GE.AND P0, PT, R22, R25, PT ;  /* 0x000000191600720c */ /* 0x000fda0003f06270 */
[----:B------:R-:W-:Y:S05]  /*4da0*/  @P0 BRA `(.L_x_219) ;  /* 0x0000000000240947 */ /* 0x000fea0003800000 */
[----:B------:R-:W0:Y:S01]  /*4db0*/  LDC.64 R20, c[0x0][0x410] ;  /* 0x00010400ff147b82 */ /* 0x000e220000000a00 */
[----:B------:R-:W-:-:S04]  /*4dc0*/  IMAD R25, R11, 0xc80, R28 ;  /* 0x00000c800b197824 */ /* 0x000fc800078e021c */
[----:B0-----:R-:W-:-:S06]  /*4dd0*/  IMAD.WIDE R20, R25, 0x4, R20 ;  /* 0x0000000419147825 */ /* 0x001fcc00078e0214 */
[----:B------:R-:W2:Y:S01]  /*4de0*/  LDG.E R21, desc[UR8][R20.64] ;  /* 0x0000000814157981 */ /* 0x000ea2000c1e1900 */
[----:B------:R-:W-:-:S05]  /*4df0*/  VIADD R28, R28, 0x1 ;  /* 0x000000011c1c7836 */ /* 0x000fca0000000000 */
[----:B------:R-:W-:Y:S01]  /*4e00*/  ISETP.GE.AND P0, PT, R28, R38, PT ;  /* 0x000000261c00720c */ /* 0x000fe20003f06270 */
[----:B--23--:R-:W-:-:S05]  /*4e10*/  IMAD.IADD R26, R26, 0x1, R21 ;  /* 0x000000011a1a7824 */ /* 0x00cfca00078e0215 */
[----:B------:R4:W-:Y:S07]  /*4e20*/  STS [R5+0x8880], R26 ;  /* 0x0088801a05007388 */ /* 0x0009ee0000000800 */
[----:B------:R-:W-:Y:S05]  /*4e30*/  @!P0 BRA `(.L_x_220) ;  /* 0xfffffffc00bc8947 */ /* 0x000fea000383ffff */
.L_x_219:
[----:B------:R-:W-:Y:S05]  /*4e40*/  BSYNC.RECONVERGENT B4 ;  /* 0x0000000000047941 */ /* 0x000fea0003800200 */
.L_x_218:
[----:B------:R-:W-:-:S04]  /*4e50*/  IMAD.IADD R25, R15, 0x1, R28 ;  /* 0x000000010f197824 */ /* 0x000fc800078e021c */
[----:B0-----:R-:W-:-:S06]  /*4e60*/  IMAD.WIDE R18, R25, 0x4, R18 ;  /* 0x0000000419127825 */ /* 0x001fcc00078e0212 */
[----:B------:R-:W5:Y:S01]  /*4e70*/  LDG.E R18, desc[UR8][R18.64] ;  /* 0x0000000812127981 */ /* 0x000f62000c1e1900 */
[----:B-1----:R-:W-:Y:S02]  /*4e80*/  IMAD.IADD R21, R26, 0x1, R23 ;  /* 0x000000011a157824 */ /* 0x002fe400078e0217 */
[----:B-----5:R-:W-:-:S05]  /*4e90*/  IMAD R20, R15, R18, RZ ;  /* 0x000000120f147224 */ /* 0x020fca00078e02ff */
[----:B------:R-:W-:Y:S01]  /*4ea0*/  ISETP.GE.AND P0, PT, R21, R20, PT ;  /* 0x000000141500720c */ /* 0x000fe20003f06270 */
[----:B------:R-:W-:-:S12]  /*4eb0*/  IMAD.MOV.U32 R20, RZ, RZ, 0x1 ;  /* 0x00000001ff147424 */ /* 0x000fd800078e00ff */
[----:B------:R-:W-:-:S05]  /*4ec0*/  @!P0 PRMT R19, R20, 0x7610, R19 ;  /* 0x0000761014138816 */ /* 0x000fca0000000013 */
[----:B------:R1:W-:Y:S01]  /*4ed0*/  @!P0 STS.U8 [R4+0x8900], R19 ;  /* 0x0089001304008388 */ /* 0x0003e20000000000 */
[----:B------:R-:W-:Y:S05]  /*4ee0*/  @!P0 BRA `(.L_x_210) ;  /* 0x0000000400008947 */ /* 0x000fea0003800000 */
[----:B------:R0:W-:Y:S01]  /*4ef0*/  STS [R5+0x8600], R28 ;  /* 0x0086001c05007388 */ /* 0x0001e20000000800 */
[----:B------:R-:W-:Y:S01]  /*4f00*/  ISETP.GE.AND P0, PT, R28, R38, PT ;  /* 0x000000261c00720c */ /* 0x000fe20003f06270 */
[----:B------:R-:W-:Y:S01]  /*4f10*/  BSSY.RECONVERGENT B4, `(.L_x_221) ;  /* 0x000001b000047945 */ /* 0x000fe20003800200 */
[----:B------:R-:W-:-:S11]  /*4f20*/  IMAD.MOV.U32 R22, RZ, RZ, R28 ;  /* 0x000000ffff167224 */ /* 0x000fd600078e001c */
[----:B0-----:R-:W-:Y:S05]  /*4f30*/  @P0 BRA `(.L_x_222) ;  /* 0x0000000000600947 */ /* 0x001fea0003800000 */
[----:B------:R-:W-:Y:S01]  /*4f40*/  MOV R22, R28 ;  /* 0x0000001c00167202 */ /* 0x000fe20000000f00 */
[----:B------:R-:W-:-:S07]  /*4f50*/  IMAD.MOV.U32 R24, RZ, RZ, R28 ;  /* 0x000000ffff187224 */ /* 0x000fce00078e001c */
.L_x_223:
[----:B0-----:R-:W0:Y:S01]  /*4f60*/  LDC.64 R20, c[0x0][0x410] ;  /* 0x00010400ff147b82 */ /* 0x001e220000000a00 */
[----:B------:R-:W5:Y:S01]  /*4f70*/  LDCU.64 UR6, c[0x0][0x440] ;  /* 0x00008800ff0677ac */ /* 0x000f620008000a00 */
[----:B------:R-:W-:Y:S01]  /*4f80*/  IADD3 R27, P0, PT, R15, R24, RZ ;  /* 0x000000180f1b7210 */ /* 0x000fe20007f1e0ff */
[--C-:B-1----:R-:W-:Y:S01]  /*4f90*/  IMAD R19, R11, 0xc80, R24.reuse ;  /* 0x00000c800b137824 */ /* 0x102fe200078e0218 */
[----:B------:R-:W-:-:S04]  /*4fa0*/  SHF.R.S32.HI R18, RZ, 0x1f, R24 ;  /* 0x0000001fff127819 */ /* 0x000fc80000011418 */
[----:B------:R-:W-:Y:S02]  /*4fb0*/  LEA.HI.X.SX32 R30, R15, R18, 0x1, P0 ;  /* 0x000000120f1e7211 */ /* 0x000fe400000f0eff */
[----:B-----5:R-:W-:Y:S01]  /*4fc0*/  LEA R18, P0, R27, UR6, 0x2 ;  /* 0x000000061b127c11 */ /* 0x020fe2000f8010ff */
[----:B0-----:R-:W-:-:S03]  /*4fd0*/  IMAD.WIDE R20, R19, 0x4, R20 ;  /* 0x0000000413147825 */ /* 0x001fc600078e0214 */
[----:B------:R-:W-:-:S03]  /*4fe0*/  LEA.HI.X R19, R27, UR7, R30, 0x2, P0 ;  /* 0x000000071b137c11 */ /* 0x000fc600080f141e */
[----:B------:R-:W2:Y:S04]  /*4ff0*/  LDG.E R21, desc[UR8][R20.64] ;  /* 0x0000000814157981 */ /* 0x000ea8000c1e1900 */
[----:B------:R-:W5:Y:S01]  /*5000*/  LDG.E R18, desc[UR8][R18.64+0x4] ;  /* 0x0000040812127981 */ /* 0x000f62000c1e1900 */
[----:B--234-:R-:W-:Y:S02]  /*5010*/  IMAD.IADD R26, R21, 0x1, R26 ;  /* 0x00000001151a7824 */ /* 0x01cfe400078e021a */
[----:B-----5:R-:W-:-:S03]  /*5020*/  IMAD R30, R15, R18, RZ ;  /* 0x000000120f1e7224 */ /* 0x020fc600078e02ff */
[----:B------:R0:W-:Y:S01]  /*5030*/  STS [R5+0x8880], R26 ;  /* 0x0088801a05007388 */ /* 0x0001e20000000800 */
[----:B------:R-:W-:-:S05]  /*5040*/  IMAD.IADD R27, R23, 0x1, R26 ;  /* 0x00000001171b7824 */ /* 0x000fca00078e021a */
[----:B------:R-:W-:Y:S01]  /*5050*/  ISETP.GE.AND P0, PT, R27, R30, PT ;  /* 0x0000001e1b00720c */ /* 0x000fe20003f06270 */
[----:B------:R-:W-:-:S04]  /*5060*/  VIADD R27, R24, 0x1 ;  /* 0x00000001181b7836 */ /* 0x000fc80000000000 */
[----:B------:R-:W-:Y:S01]  /*5070*/  IMAD.MOV.U32 R24, RZ, RZ, R27 ;  /* 0x000000ffff187224 */ /* 0x000fe200078e001b */
[----:B------:R-:W-:-:S07]  /*5080*/  ISETP.GE.AND P1, PT, R27, R38, PT ;  /* 0x000000261b00720c */ /* 0x000fce0003f26270 */
[----:B------:R0:W-:Y:S01]  /*5090*/  @P0 STS [R5+0x8600], R27 ;  /* 0x0086001b05000388 */ /* 0x0001e20000000800 */
[----:B------:R-:W-:-:S05]  /*50a0*/  @P0 IMAD.MOV.U32 R22, RZ, RZ, R27 ;  /* 0x000000ffff160224 */ /* 0x000fca00078e001b */
[----:B------:R-:W-:Y:S05]  /*50b0*/  @!P1 BRA `(.L_x_223) ;  /* 0xfffffffc00a89947 */ /* 0x000fea000383ffff */
.L_x_222:
[----:B------:R-:W-:Y:S05]  /*50c0*/  BSYNC.RECONVERGENT B4 ;  /* 0x0000000000047941 */ /* 0x000fea0003800200 */
.L_x_221:
[----:B------:R-:W-:Y:S01]  /*50d0*/  ISETP.GT.AND P0, PT, R38, R22, PT ;  /* 0x000000162600720c */ /* 0x000fe20003f04270 */
[----:B------:R0:W-:Y:S01]  /*50e0*/  STS [R5+0x8500], R28 ;  /* 0x0085001c05007388 */ /* 0x0001e20000000800 */
[----:B------:R-:W-:Y:S01]  /*50f0*/  ISETP.GE.AND P1, PT, R28, 0x2, PT ;  /* 0x000000021c00780c */ /* 0x000fe20003f26270 */
[----:B------:R-:W-:-:S10]  /*5100*/  IMAD.MOV.U32 R35, RZ, RZ, R28 ;  /* 0x000000ffff237224 */ /* 0x000fd400078e001c */
[----:B------:R0:W-:Y:S01]  /*5110*/  @P0 STS [R5+0x8580], R22 ;  /* 0x0085801605000388 */ /* 0x0001e20000000800 */
[----:B------:R-:W-:Y:S01]  /*5120*/  @P0 MOV R38, R22 ;  /* 0x0000001600260202 */ /* 0x000fe20000000f00 */
[----:B------:R-:W-:Y:S06]  /*5130*/  @!P1 BRA `(.L_x_210) ;  /* 0x00000000006c9947 */ /* 0x000fec0003800000 */
[----:B------:R-:W5:Y:S08]  /*5140*/  LDC.64 R20, c[0x0][0x448] ;  /* 0x00011200ff147b82 */ /* 0x000f700000000a00 */
[----:B0-----:R-:W1:Y:S01]  /*5150*/  LDC.64 R22, c[0x0][0x440] ;  /* 0x00011000ff167b82 */ /* 0x001e620000000a00 */
[----:B-----5:R-:W5:Y:S02]  /*5160*/  LDG.E R20, desc[UR8][R20.64] ;  /* 0x0000000814147981 */ /* 0x020f64000c1e1900 */
[----:B-----5:R-:W-:-:S13]  /*5170*/  ISETP.GE.AND P0, PT, R25, R20, PT ;  /* 0x000000141900720c */ /* 0x020fda0003f06270 */
[----:B-1----:R-:W-:-:S04]  /*5180*/  @!P0 IMAD.WIDE R18, R20, 0x4, R22 ;  /* 0x0000000414128825 */ /* 0x002fc800078e0216 */
[----:B------:R-:W-:Y:S02]  /*5190*/  @P0 IMAD.WIDE R22, R25, 0x4, R22 ;  /* 0x0000000419160825 */ /* 0x000fe400078e0216 */
[----:B------:R-:W5:Y:S04]  /*51a0*/  @!P0 LDG.E R18, desc[UR8][R18.64] ;  /* 0x0000000812128981 */ /* 0x000f68000c1e1900 */
[----:B------:R-:W2:Y:S01]  /*51b0*/  @P0 LDG.E R22, desc[UR8][R22.64] ;  /* 0x0000000816160981 */ /* 0x000ea2000c1e1900 */
[--C-:B------:R-:W-:Y:S02]  /*51c0*/  @!P0 IMAD.MOV.U32 R35, RZ, RZ, R28.reuse ;  /* 0x000000ffff238224 */ /* 0x100fe400078e001c */
[----:B------:R-:W-:Y:S01]  /*51d0*/  @P0 IMAD.MOV.U32 R35, RZ, RZ, R28 ;  /* 0x000000ffff230224 */ /* 0x000fe200078e001c */
[----:B-----5:R0:W-:Y:S04]  /*51e0*/  @!P0 STS [R5+0x8480], R18 ;  /* 0x0084801205008388 */ /* 0x0201e80000000800 */
[----:B--2---:R0:W-:Y:S01]  /*51f0*/  @P0 STS [R5+0x8480], R22 ;  /* 0x0084801605000388 */ /* 0x0041e20000000800 */
[----:B------:R-:W-:Y:S05]  /*5200*/  BRA `(.L_x_210) ;  /* 0x0000000000387947 */ /* 0x000fea0003800000 */
.L_x_202:
[----:B------:R-:W0:Y:S02]  /*5210*/  LDC.64 R22, c[0x0][0x448] ;  /* 0x00011200ff167b82 */ /* 0x000e240000000a00 */
[----:B0-----:R-:W2:Y:S01]  /*5220*/  LDG.E R22, desc[UR8][R22.64] ;  /* 0x0000000816167981 */ /* 0x001ea2000c1e1900 */
[----:B------:R-:W-:-:S05]  /*5230*/  VIADD R24, R15, 0x1 ;  /* 0x000000010f187836 */ /* 0x000fca0000000000 */
[----:B--2---:R-:W-:-:S13]  /*5240*/  ISETP.GE.AND P0, PT, R24, R22, PT ;  /* 0x000000161800720c */ /* 0x004fda0003f06270 */
[----:B------:R-:W-:-:S05]  /*5250*/  @!P0 IMAD.WIDE R18, R22, 0x4, R18 ;  /* 0x0000000416128825 */ /* 0x000fca00078e0212 */
[----:B------:R-:W2:Y:S04]  /*5260*/  @!P0 LDG.E R24, desc[UR8][R18.64] ;  /* 0x0000000812188981 */ /* 0x000ea8000c1e1900 */
[----:B------:R-:W2:Y:S01]  /*5270*/  @P0 LDG.E R24, desc[UR8][R20.64+0x4] ;  /* 0x0000040814180981 */ /* 0x000ea2000c1e1900 */
[----:B------:R-:W-:-:S03]  /*5280*/  ISETP.GT.AND P0, PT, R22, R15, PT ;  /* 0x0000000f1600720c */ /* 0x000fc60003f04270 */
[----:B------:R0:W-:Y:S10]  /*5290*/  STS [R5+0x8580], R38 ;  /* 0x0085802605007388 */ /* 0x0001f40000000800 */
[----:B------:R-:W-:-:S05]  /*52a0*/  @P0 IMAD.IADD R35, R22, 0x1, -R15 ;  /* 0x0000000116230824 */ /* 0x000fca00078e0a0f */
[----:B------:R0:W-:Y:S04]  /*52b0*/  @P0 STS [R5+0x8500], R35 ;  /* 0x0085002305000388 */ /* 0x0001e80000000800 */
[----:B------:R0:W-:Y:S01]  /*52c0*/  @!P0 STS [R5+0x8500], RZ ;  /* 0x008500ff05008388 */ /* 0x0001e20000000800 */
[----:B------:R-:W-:-:S03]  /*52d0*/  @!P0 IMAD.MOV.U32 R35, RZ, RZ, RZ ;  /* 0x000000ffff238224 */ /* 0x000fc600078e00ff */
[----:B--2---:R0:W-:Y:S04]  /*52e0*/  STS [R5+0x8480], R24 ;  /* 0x0084801805007388 */ /* 0x0041e80000000800 */
.L_x_210:
[----:B------:R-:W-:Y:S05]  /*52f0*/  BSYNC.RECONVERGENT B2 ;  /* 0x0000000000027941 */ /* 0x000fea0003800200 */
.L_x_201:
[----:B01----:R-:W0:Y:S02]  /*5300*/  LDC.64 R18, c[0x0][0x448] ;  /* 0x00011200ff127b82 */ /* 0x003e240000000a00 */
[----:B0-----:R-:W5:Y:S01]  /*5310*/  LDG.E R18, desc[UR8][R18.64] ;  /* 0x0000000812127981 */ /* 0x001f62000c1e1900 */
[----:B------:R-:W-:Y:S02]  /*5320*/  VIMNMX R35, PT, PT, RZ, R35, !PT ;  /* 0x00000023ff237248 */ /* 0x000fe40007fe0100 */
[-C--:B------:R-:W-:Y:S02]  /*5330*/  IADD3 R15, PT, PT, R15, R38.reuse, RZ ;  /* 0x000000260f0f7210 */ /* 0x080fe40007ffe0ff */
[----:B------:R-:W-:-:S04]  /*5340*/  ISETP.GT.AND P0, PT, R35, R38, PT ;  /* 0x000000262300720c */ /* 0x000fc80003f04270 */
[----:B-----5:R-:W-:Y:S01]  /*5350*/  ISETP.GE.AND P0, PT, R15, R18, !P0 ;  /* 0x000000120f00720c */ /* 0x020fe20004706270 */
[----:B------:R-:W-:-:S12]  /*5360*/  IMAD.MOV.U32 R15, RZ, RZ, 0x1 ;  /* 0x00000001ff0f7424 */ /* 0x000fd800078e00ff */
[----:B------:R0:W-:Y:S02]  /*5370*/  @!P0 STS.U8 [R4+0x8900], R15 ;  /* 0x0089000f04008388 */ /* 0x0001e40000000000 */
.L_x_200:
[----:B------:R-:W-:Y:S05]  /*5380*/  BSYNC.RECONVERGENT B3 ;  /* 0x0000000000037941 */ /* 0x000fea0003800200 */
.L_x_199:
[----:B------:R-:W-:-:S03]  /*5390*/  UMOV UR6, 0xffffffff ;  /* 0xffffffff00067882 */ /* 0x000fc60000000000 */
[----:B------:R-:W-:Y:S05]  /*53a0*/  BRA.DIV UR6, `(.L_x_224) ;  /* 0x000000f206607947 */ /* 0x000fea000b800000 */
[----:B------:R-:W-:Y:S01]  /*53b0*/  NOP ;  /* 0x0000000000007918 */ /* 0x000fe20000000000 */
.L_x_768:
[----:B0-----:R-:W0:Y:S01]  /*53c0*/  LDS.U8 R15, [R4+0x8900] ;  /* 0x00890000040f7984 */ /* 0x001e220000000000 */
[----:B------:R-:W-:Y:S01]  /*53d0*/  PLOP3.LUT P1, PT, PT, PT, PT, 0x80, 0x8 ;  /* 0x000000000008781c */ /* 0x000fe20003f2f070 */
[----:B------:R-:W-:Y:S01]  /*53e0*/  BSSY B3, `(.L_x_225) ;  /* 0x0000cdb000037945 */ /* 0x000fe20003800000 */
[----:B0-----:R-:W-:Y:S02]  /*53f0*/  ISETP.NE.AND P0, PT, R15, RZ, PT ;  /* 0x000000ff0f00720c */ /* 0x001fe40003f05270 */
[----:B------:R-:W-:-:S11]  /*5400*/  P2R R15, PR, RZ, 0x2 ;  /* 0x00000002ff0f7803 */ /* 0x000fd60000000000 */
[----:B------:R-:W-:Y:S05]  /*5410*/  @P0 BRA `(.L_x_226) ;  /* 0x000000cc005c0947 */ /* 0x000fea0003800000 */
[----:B--234-:R-:W0:Y:S01]  /*5420*/  LDS R26, [R5+0x400] ;  /* 0x00040000051a7984 */ /* 0x01ce220000000800 */
[----:B------:R-:W-:Y:S01]  /*5430*/  BSSY.RECONVERGENT B2, `(.L_x_227) ;  /* 0x0000041000027945 */ /* 0x000fe20003800200 */
[----:B------:R-:W-:Y:S02]  /*5440*/  PLOP3.LUT P0, PT, PT, PT, PT, 0x8, 0x80 ;  /* 0x000000000080781c */ /* 0x000fe40003f0e170 */
[----:B0-----:R-:W-:-:S13]  /*5450*/  ISETP.GE.AND P1, PT, R7, R26, PT ;  /* 0x0000001a0700720c */ /* 0x001fda0003f26270 */
[----:B------:R-:W-:Y:S05]  /*5460*/  @P1 BRA `(.L_x_228) ;  /* 0x0000000000f41947 */ /* 0x000fea0003800000 */
[----:B-1----:R-:W0:Y:S08]  /*5470*/  LDC.64 R22, c[0x0][0x448] ;  /* 0x00011200ff167b82 */ /* 0x002e300000000a00 */
[----:B------:R-:W1:Y:S01]  /*5480*/  LDC.64 R18, c[0x0][0x440] ;  /* 0x00011000ff127b82 */ /* 0x000e620000000a00 */
[----:B0-----:R-:W1:Y:S02]  /*5490*/  LDG.E R22, desc[UR8][R22.64] ;  /* 0x0000000816167981 */ /* 0x001e64000c1e1900 */
[----:B-1----:R-:W-:-:S05]  /*54a0*/  IMAD.WIDE R18, R22, 0x4, R18 ;  /* 0x0000000416127825 */ /* 0x002fca00078e0212 */
[----:B------:R0:W5:Y:S01]  /*54b0*/  LDG.E R24, desc[UR8][R18.64] ;  /* 0x0000000812187981 */ /* 0x000162000c1e1900 */
[----:B------:R-:W-:-:S07]  /*54c0*/  IMAD.MOV.U32 R25, RZ, RZ, R7 ;  /* 0x000000ffff197224 */ /* 0x000fce00078e0007 */
.L_x_237:
[----:B0-----:R-:W-:-:S05]  /*54d0*/  IMAD.WIDE R18, R25, 0x14, R16 ;  /* 0x0000001419127825 */ /* 0x001fca00078e0210 */
[----:B------:R-:W2:Y:S04]  /*54e0*/  LD.E R28, desc[UR8][R18.64+0x8] ;  /* 0x00000808121c7980 */ /* 0x000ea8000c101900 */
[----:B------:R-:W2:Y:S01]  /*54f0*/  LD.E R27, desc[UR8][R18.64+0xc] ;  /* 0x00000c08121b7980 */ /* 0x000ea2000c101900 */
[----:B------:R-:W-:Y:S01]  /*5500*/  PLOP3.LUT P0, PT, PT, PT, PT, 0x80, 0x8 ;  /* 0x000000000008781c */ /* 0x000fe20003f0f070 */
[----:B--2---:R-:W-:-:S05]  /*5510*/  IMAD.IADD R29, R28, 0x1, R27 ;  /* 0x000000011c1d7824 */ /* 0x004fca00078e021b */
[----:B-----5:R-:W-:-:S13]  /*5520*/  ISETP.GE.AND P1, PT, R29, R24, PT ;  /* 0x000000181d00720c */ /* 0x020fda0003f26270 */
[----:B------:R-:W-:Y:S05]  /*5530*/  @!P1 BRA `(.L_x_228) ;  /* 0x0000000000c09947 */ /* 0x000fea0003800000 */
[----:B------:R-:W0:Y:S01]  /*5540*/  LDC.64 R18, c[0x0][0x440] ;  /* 0x00011000ff127b82 */ /* 0x000e220000000a00 */
[----:B------:R-:W-:Y:S01]  /*5550*/  IMAD.IADD R21, R26, 0x1, R27 ;  /* 0x000000011a157824 */ /* 0x000fe200078e021b */
[----:B------:R-:W-:Y:S01]  /*5560*/  BSSY.RECONVERGENT B4, `(.L_x_229) ;  /* 0x0000006000047945 */ /* 0x000fe20003800200 */
[----:B------:R-:W-:-:S03]  /*5570*/  IMAD.MOV.U32 R23, RZ, RZ, R24 ;  /* 0x000000ffff177224 */ /* 0x000fc600078e0018 */
[C---:B------:R-:W-:Y:S01]  /*5580*/  ISETP.GE.AND P2, PT, R21.reuse, R22, PT ;  /* 0x000000161500720c */ /* 0x040fe20003f46270 */
[----:B0-----:R-:W-:-:S12]  /*5590*/  IMAD.WIDE R20, R21, 0x4, R18 ;  /* 0x0000000415147825 */ /* 0x001fd800078e0212 */
[----:B------:R-:W-:Y:S05]  /*55a0*/  @!P2 BRA `(.L_x_230) ;  /* 0x000000000004a947 */ /* 0x000fea0003800000 */
[----:B------:R0:W5:Y:S02]  /*55b0*/  LDG.E R23, desc[UR8][R20.64] ;  /* 0x0000000814177981 */ /* 0x000164000c1e1900 */
.L_x_230:
[----:B------:R-:W-:Y:S05]  /*55c0*/  BSYNC.RECONVERGENT B4 ;  /* 0x0000000000047941 */ /* 0x000fea0003800200 */
.L_x_229:
[----:B-----5:R-:W-:-:S13]  /*55d0*/  ISETP.GE.AND P1, PT, R29, R23, PT ;  /* 0x000000171d00720c */ /* 0x020fda0003f26270 */
[----:B------:R-:W-:Y:S05]  /*55e0*/  @!P1 BRA `(.L_x_228) ;  /* 0x0000000000949947 */ /* 0x000fea0003800000 */
[----:B------:R-:W1:Y:S02]  /*55f0*/  LDS R23, [R5+0x8480] ;  /* 0x0084800005177984 */ /* 0x000e640000000800 */
[----:B-1----:R-:W-:-:S13]  /*5600*/  ISETP.GE.AND P1, PT, R29, R23, PT ;  /* 0x000000171d00720c */ /* 0x002fda0003f26270 */
[----:B------:R-:W-:Y:S05]  /*5610*/  @!P1 BRA `(.L_x_228) ;  /* 0x0000000000889947 */ /* 0x000fea0003800000 */
[----:B------:R-:W-:Y:S01]  /*5620*/  ISETP.NE.AND P1, PT, R27, RZ, PT ;  /* 0x000000ff1b00720c */ /* 0x000fe20003f25270 */
[----:B------:R-:W-:-:S12]  /*5630*/  BSSY.RELIABLE B4, `(.L_x_231) ;  /* 0x000000a000047945 */ /* 0x000fd80003800100 */
[----:B------:R-:W-:Y:S05]  /*5640*/  @P1 BRA `(.L_x_232) ;  /* 0x0000000000201947 */ /* 0x000fea0003800000 */
[----:B------:R-:W-:Y:S01]  /*5650*/  BSSY.RECONVERGENT B5, `(.L_x_233) ;  /* 0x0000004000057945 */ /* 0x000fe20003800200 */
[----:B------:R-:W-:-:S03]  /*5660*/  IMAD.MOV.U32 R23, RZ, RZ, R24 ;  /* 0x000000ffff177224 */ /* 0x000fc600078e0018 */
[----:B------:R-:W-:Y:S05]  /*5670*/  @!P2 BRA `(.L_x_234) ;  /* 0x000000000004a947 */ /* 0x000fea0003800000 */
[----:B------:R1:W5:Y:S02]  /*5680*/  LDG.E R23, desc[UR8][R20.64] ;  /* 0x0000000814177981 */ /* 0x000364000c1e1900 */
.L_x_234:
[----:B------:R-:W-:Y:S05]  /*5690*/  BSYNC.RECONVERGENT B5 ;  /* 0x0000000000057941 */ /* 0x000fea0003800200 */
.L_x_233:
[----:B-----5:R-:W-:-:S13]  /*56a0*/  ISETP.GE.AND P1, PT, R28, R23, PT ;  /* 0x000000171c00720c */ /* 0x020fda0003f26270 */
[----:B------:R-:W-:Y:S05]  /*56b0*/  @!P1 BREAK.RELIABLE B4 ;  /* 0x0000000000049942 */ /* 0x000fea0003800100 */
[----:B------:R-:W-:Y:S05]  /*56c0*/  @!P1 BRA `(.L_x_228) ;  /* 0x00000000005c9947 */ /* 0x000fea0003800000 */
.L_x_232:
[----:B------:R-:W-:Y:S05]  /*56d0*/  BSYNC.RELIABLE B4 ;  /* 0x0000000000047941 */ /* 0x000fea0003800100 */
.L_x_231:
[----:B------:R-:W0:Y:S02]  /*56e0*/  LDS R23, [R5+0x8580] ;  /* 0x0085800005177984 */ /* 0x000e240000000800 */
[----:B01----:R-:W-:-:S05]  /*56f0*/  IADD3 R21, PT, PT, R26, R23, RZ ;  /* 0x000000171a157210 */ /* 0x003fca0007ffe0ff */
[----:B------:R-:W-:-:S06]  /*5700*/  IMAD.WIDE R20, R21, 0x4, R18 ;  /* 0x0000000415147825 */ /* 0x000fcc00078e0212 */
[----:B------:R-:W2:Y:S01]  /*5710*/  LDG.E R20, desc[UR8][R20.64] ;  /* 0x0000000814147981 */ /* 0x000ea2000c1e1900 */
[----:B------:R-:W-:-:S05]  /*5720*/  IMAD.IADD R23, R28, 0x1, R23 ;  /* 0x000000011c177824 */ /* 0x000fca00078e0217 */
[----:B--2---:R-:W-:-:S13]  /*5730*/  ISETP.GE.AND P1, PT, R23, R20, PT ;  /* 0x000000141700720c */ /* 0x004fda0003f26270 */
[----:B------:R-:W-:Y:S05]  /*5740*/  @!P1 BRA `(.L_x_228) ;  /* 0x00000000003c9947 */ /* 0x000fea0003800000 */
[----:B------:R-:W0:Y:S01]  /*5750*/  LDS R21, [R5+0x8500] ;  /* 0x0085000005157984 */ /* 0x000e220000000800 */
[----:B------:R-:W-:Y:S01]  /*5760*/  BSSY.RECONVERGENT B4, `(.L_x_235) ;  /* 0x0000007000047945 */ /* 0x000fe20003800200 */
[----:B------:R-:W-:Y:S02]  /*5770*/  IMAD.MOV.U32 R20, RZ, RZ, R24 ;  /* 0x000000ffff147224 */ /* 0x000fe400078e0018 */
[----:B0-----:R-:W-:-:S05]  /*5780*/  IMAD.IADD R21, R26, 0x1, R21 ;  /* 0x000000011a157824 */ /* 0x001fca00078e0215 */
[----:B------:R-:W-:-:S13]  /*5790*/  ISETP.GE.AND P1, PT, R21, R22, PT ;  /* 0x000000161500720c */ /* 0x000fda0003f26270 */
[----:B------:R-:W-:Y:S05]  /*57a0*/  @!P1 BRA `(.L_x_236) ;  /* 0x0000000000089947 */ /* 0x000fea0003800000 */
[----:B------:R-:W-:-:S05]  /*57b0*/  IMAD.WIDE R18, R21, 0x4, R18 ;  /* 0x0000000415127825 */ /* 0x000fca00078e0212 */
[----:B------:R0:W5:Y:S02]  /*57c0*/  LDG.E R20, desc[UR8][R18.64] ;  /* 0x0000000812147981 */ /* 0x000164000c1e1900 */
.L_x_236:
[----:B------:R-:W-:Y:S05]  /*57d0*/  BSYNC.RECONVERGENT B4 ;  /* 0x0000000000047941 */ /* 0x000fea0003800200 */
.L_x_235:
[----:B-----5:R-:W-:-:S13]  /*57e0*/  ISETP.GE.AND P1, PT, R29, R20, PT ;  /* 0x000000141d00720c */ /* 0x020fda0003f26270 */
[----:B------:R-:W-:Y:S05]  /*57f0*/  @!P1 BRA `(.L_x_228) ;  /* 0x0000000000109947 */ /* 0x000fea0003800000 */
[----:B------:R-:W-:-:S05]  /*5800*/  VIADD R25, R25, 0x20 ;  /* 0x0000002019197836 */ /* 0x000fca0000000000 */
[----:B------:R-:W-:-:S13]  /*5810*/  ISETP.GE.AND P0, PT, R25, R26, PT ;  /* 0x0000001a1900720c */ /* 0x000fda0003f06270 */
[----:B------:R-:W-:Y:S05]  /*5820*/  @!P0 BRA `(.L_x_237) ;  /* 0xfffffffc00288947 */ /* 0x000fea000383ffff */
[----:B------:R-:W-:-:S13]  /*5830*/  PLOP3.LUT P0, PT, PT, PT, PT, 0x8, 0x80 ;  /* 0x000000000080781c */ /* 0x000fda0003f0e170 */
.L_x_228:
[----:B------:R-:W-:Y:S05]  /*5840*/  BSYNC.RECONVERGENT B2 ;  /* 0x0000000000027941 */ /* 0x000fea0003800200 */
.L_x_227:
[----:B------:R-:W-:-:S03]  /*5850*/  UMOV UR6, 0xffffffff ;  /* 0xffffffff00067882 */ /* 0x000fc60000000000 */
[----:B------:R-:W-:Y:S05]  /*5860*/  BRA.DIV UR6, `(.L_x_238) ;  /* 0x000000ee064c7947 */ /* 0x000fea000b800000 */
[----:B------:R-:W-:-:S13]  /*5870*/  VOTE.ANY P0, P0 ;  /* 0x0000000000ff7806 */ /* 0x000fda0000000100 */
.L_x_771:
[----:B------:R-:W-:Y:S05]  /*5880*/  @P0 BRA `(.L_x_226) ;  /* 0x000000c800400947 */ /* 0x000fea0003800000 */
[----:B------:R-:W2:Y:S01]  /*5890*/  LDS R28, [R5+0x500] ;  /* 0x00050000051c7984 */ /* 0x000ea20000000800 */
[----:B------:R-:W-:Y:S01]  /*58a0*/  ISETP.NE.AND P0, PT, R3, RZ, PT ;  /* 0x000000ff0300720c */ /* 0x000fe20003f05270 */
[----:B------:R-:W-:Y:S01]  /*58b0*/  IMAD.IADD R31, R7, 0x1, R26 ;  /* 0x00000001071f7824 */ /* 0x000fe200078e021a */
[----:B------:R-:W-:Y:S01]  /*58c0*/  BSSY.RECONVERGENT B2, `(.L_x_239) ;  /* 0x0000043000027945 */ /* 0x000fe20003800200 */
[----:B------:R-:W-:Y:S02]  /*58d0*/  HFMA2 R29, -RZ, RZ, 0, 0 ;  /* 0x00000000ff1d7431 */ /* 0x000fe400000001ff */
[----:B------:R-:W-:-:S08]  /*58e0*/  IMAD.MOV.U32 R27, RZ, RZ, RZ ;  /* 0x000000ffff1b7224 */ /* 0x000fd000078e00ff */
[----:B------:R3:W-:Y:S04]  /*58f0*/  @!P0 STS [R5+0x8300], RZ ;  /* 0x008300ff05008388 */ /* 0x0007e80000000800 */
[----:B------:R3:W-:Y:S04]  /*5900*/  @!P0 STS [R5+0x8280], RZ ;  /* 0x008280ff05008388 */ /* 0x0007e80000000800 */
[----:B------:R3:W-:Y:S01]  /*5910*/  @!P0 STS [R5+0x8400], RZ ;  /* 0x008400ff05008388 */ /* 0x0007e20000000800 */
[----:B--2---:R-:W-:-:S13]  /*5920*/  ISETP.GE.AND P0, PT, R31, R28, PT ;  /* 0x0000001c1f00720c */ /* 0x004fda0003f06270 */
[----:B---3--:R-:W-:Y:S05]  /*5930*/  @P0 BRA `(.L_x_240) ;  /* 0x0000000000ec0947 */ /* 0x008fea0003800000 */
[----:B------:R-:W-:Y:S02]  /*5940*/  IMAD.MOV.U32 R29, RZ, RZ, RZ ;  /* 0x000000ffff1d7224 */ /* 0x000fe400078e00ff */
[----:B------:R-:W-:-:S07]  /*5950*/  IMAD.MOV.U32 R27, RZ, RZ, RZ ;  /* 0x000000ffff1b7224 */ /* 0x000fce00078e00ff */
.L_x_247:
[----:B0-----:R-:W-:-:S05]  /*5960*/  IMAD.WIDE R18, R31, 0x14, R16 ;  /* 0x000000141f127825 */ /* 0x001fca00078e0210 */
[----:B-1----:R-:W2:Y:S01]  /*5970*/  LD.E R20, desc[UR8][R18.64+0x4] ;  /* 0x0000040812147980 */ /* 0x002ea2000c101900 */
[----:B------:R-:W-:Y:S04]  /*5980*/  BSSY.RECONVERGENT B4, `(.L_x_241) ;  /* 0x0000033000047945 */ /* 0x000fe80003800200 */
[----:B------:R-:W-:Y:S01]  /*5990*/  BSSY.RELIABLE B5, `(.L_x_242) ;  /* 0x000002c000057945 */ /* 0x000fe20003800100 */
[----:B--2---:R-:W-:-:S13]  /*59a0*/  ISETP.NE.AND P0, PT, R20, RZ, PT ;  /* 0x000000ff1400720c */ /* 0x004fda0003f05270 */
[----:B------:R-:W-:Y:S05]  /*59b0*/  @P0 BRA `(.L_x_243) ;  /* 0x0000000000a40947 */ /* 0x000fea0003800000 */
[----:B------:R-:W0:Y:S01]  /*59c0*/  LDC.64 R24, c[0x0][0x448] ;  /* 0x00011200ff187b82 */ /* 0x000e220000000a00 */
[----:B------:R-:W2:Y:S04]  /*59d0*/  LD.E R33, desc[UR8][R18.64+0x8] ;  /* 0x0000080812217980 */ /* 0x000ea8000c101900 */
[----:B------:R-:W2:Y:S03]  /*59e0*/  LD.E R30, desc[UR8][R18.64+0xc] ;  /* 0x00000c08121e7980 */ /* 0x000ea6000c101900 */
[----:B------:R-:W1:Y:S01]  /*59f0*/  LDC.64 R20, c[0x0][0x440] ;  /* 0x00011000ff147b82 */ /* 0x000e620000000a00 */
[----:B0-----:R-:W1:Y:S02]  /*5a00*/  LDG.E R25, desc[UR8][R24.64] ;  /* 0x0000000818197981 */ /* 0x001e64000c1e1900 */
[----:B-1----:R-:W-:-:S06]  /*5a10*/  IMAD.WIDE R22, R25, 0x4, R20 ;  /* 0x0000000419167825 */ /* 0x002fcc00078e0214 */
[----:B------:R-:W3:Y:S01]  /*5a20*/  LDG.E R22, desc[UR8][R22.64] ;  /* 0x0000000816167981 */ /* 0x000ee2000c1e1900 */
[----:B--2---:R-:W-:-:S05]  /*5a30*/  IMAD.IADD R35, R33, 0x1, R30 ;  /* 0x0000000121237824 */ /* 0x004fca00078e021e */
[----:B---3--:R-:W-:-:S13]  /*5a40*/  ISETP.GE.AND P0, PT, R35, R22, PT ;  /* 0x000000162300720c */ /* 0x008fda0003f06270 */
[----:B------:R-:W-:Y:S05]  /*5a50*/  @!P0 BRA `(.L_x_243) ;  /* 0x00000000007c8947 */ /* 0x000fea0003800000 */
[----:B------:R-:W-:Y:S01]  /*5a60*/  IADD3 R19, PT, PT, R30, 0x1, R26 ;  /* 0x000000011e137810 */ /* 0x000fe20007ffe01a */
[----:B------:R-:W-:Y:S01]  /*5a70*/  BSSY.RECONVERGENT B6, `(.L_x_244) ;  /* 0x0000006000067945 */ /* 0x000fe20003800200 */
[----:B------:R-:W-:Y:S02]  /*5a80*/  IMAD.MOV.U32 R18, RZ, RZ, R22 ;  /* 0x000000ffff127224 */ /* 0x000fe400078e0016 */
[----:B------:R-:W-:-:S13]  /*5a90*/  ISETP.GE.AND P0, PT, R19, R25, PT ;  /* 0x000000191300720c */ /* 0x000fda0003f06270 */
[----:B------:R-:W-:Y:S05]  /*5aa0*/  @!P0 BRA `(.L_x_245) ;  /* 0x0000000000088947 */ /* 0x000fea0003800000 */
[----:B------:R-:W-:-:S06]  /*5ab0*/  IMAD.WIDE R18, R19, 0x4, R20 ;  /* 0x0000000413127825 */ /* 0x000fcc00078e0214 */
[----:B------:R0:W5:Y:S02]  /*5ac0*/  LDG.E R18, desc[UR8][R18.64] ;  /* 0x0000000812127981 */ /* 0x000164000c1e1900 */
.L_x_245:
[----:B------:R-:W-:Y:S05]  /*5ad0*/  BSYNC.RECONVERGENT B6 ;  /* 0x0000000000067941 */ /* 0x000fea0003800200 */
.L_x_244:
[----:B-----5:R-:W-:-:S13]  /*5ae0*/  ISETP.GE.AND P0, PT, R35, R18, PT ;  /* 0x000000122300720c */ /* 0x020fda0003f06270 */
[----:B------:R-:W-:Y:S05]  /*5af0*/  @!P0 BRA `(.L_x_243) ;  /* 0x0000000000548947 */ /* 0x000fea0003800000 */
[----:B------:R-:W1:Y:S02]  /*5b00*/  LDS R18, [R5+0x8480] ;  /* 0x0084800005127984 */ /* 0x000e640000000800 */
[----:B-1----:R-:W-:-:S13]  /*5b10*/  ISETP.GE.AND P0, PT, R35, R18, PT ;  /* 0x000000122300720c */ /* 0x002fda0003f06270 */
[----:B------:R-:W-:Y:S05]  /*5b20*/  @!P0 BRA `(.L_x_243) ;  /* 0x0000000000488947 */ /* 0x000fea0003800000 */
[----:B0-----:R-:W0:Y:S04]  /*5b30*/  LDS R19, [R5+0x8500] ;  /* 0x0085000005137984 */ /* 0x001e280000000800 */
[----:B------:R-:W1:Y:S01]  /*5b40*/  LDS R18, [R5+0x8580] ;  /* 0x0085800005127984 */ /* 0x000e620000000800 */
[----:B0-----:R-:W-:-:S04]  /*5b50*/  IMAD.IADD R19, R26, 0x1, R19 ;  /* 0x000000011a137824 */ /* 0x001fc800078e0213 */
[----:B------:R-:W-:-:S06]  /*5b60*/  IMAD.WIDE R20, R19, 0x4, R20 ;  /* 0x0000000413147825 */ /* 0x000fcc00078e0214 */
[----:B------:R-:W2:Y:S01]  /*5b70*/  LDG.E R21, desc[UR8][R20.64] ;  /* 0x0000000814157981 */ /* 0x000ea2000c1e1900 */
[----:B------:R-:W-:Y:S01]  /*5b80*/  ISETP.GE.AND P0, PT, R19, R25, PT ;  /* 0x000000191300720c */ /* 0x000fe20003f06270 */
[----:B-1----:R-:W-:-:S03]  /*5b90*/  IMAD.IADD R18, R33, 0x1, R18 ;  /* 0x0000000121127824 */ /* 0x002fc600078e0212 */
[----:B--2---:R-:W-:-:S04]  /*5ba0*/  SEL R22, R22, R21, !P0 ;  /* 0x0000001516167207 */ /* 0x004fc80004000000 */
[----:B------:R-:W-:-:S04]  /*5bb0*/  ISETP.GE.AND P0, PT, R35, R22, PT ;  /* 0x000000162300720c */ /* 0x000fc80003f06270 */
[----:B------:R-:W-:-:S13]  /*5bc0*/  ISETP.LE.OR P0, PT, R18, R21, !P0 ;  /* 0x000000151200720c */ /* 0x000fda0004703670 */
[----:B------:R-:W0:Y:S01]  /*5bd0*/  @!P0 LDC.64 R18, c[0x0][0x408] ;  /* 0x00010200ff128b82 */ /* 0x000e220000000a00 */
[----:B------:R-:W-:Y:S01]  /*5be0*/  @!P0 IMAD R23, R14, 0x64, R29 ;  /* 0x000000640e178824 */ /* 0x000fe200078e021d */
[----:B------:R-:W-:Y:S01]  /*5bf0*/  @!P0 IADD3 R20, PT, PT, R29, 0x1, RZ ;  /* 0x000000011d148810 */ /* 0x000fe20007ffe0ff */
[----:B------:R-:W-:Y:S05]  /*5c00*/  @!P0 BREAK.RELIABLE B5 ;  /* 0x0000000000058942 */ /* 0x000fea0003800100 */
[----:B------:R-:W-:Y:S02]  /*5c10*/  @!P0 IMAD.MOV.U32 R29, RZ, RZ, R20 ;  /* 0x000000ffff1d8224 */ /* 0x000fe400078e0014 */
[----:B0-----:R-:W-:-:S05]  /*5c20*/  @!P0 IMAD.WIDE R18, R23, 0x4, R18 ;  /* 0x0000000417128825 */ /* 0x001fca00078e0212 */
[----:B------:R1:W-:Y:S01]  /*5c30*/  @!P0 STG.E desc[UR8][R18.64], R31 ;  /* 0x0000001f12008986 */ /* 0x0003e2000c101908 */
[----:B------:R-:W-:Y:S05]  /*5c40*/  @!P0 BRA `(.L_x_246) ;  /* 0x0000000000188947 */ /* 0x000fea0003800000 */
.L_x_243:
[----:B------:R-:W-:Y:S05]  /*5c50*/  BSYNC.RELIABLE B5 ;  /* 0x0000000000057941 */ /* 0x000fea0003800100 */
.L_x_242:
[----:B01----:R-:W0:Y:S01]  /*5c60*/  LDC.64 R18, c[0x0][0x3f8] ;  /* 0x0000fe00ff127b82 */ /* 0x003e220000000a00 */
[----:B------:R-:W-:Y:S02]  /*5c70*/  IMAD R21, R14, 0x64, R27 ;  /* 0x000000640e157824 */ /* 0x000fe400078e021b */
[----:B------:R-:W-:Y:S02]  /*5c80*/  VIADD R27, R27, 0x1 ;  /* 0x000000011b1b7836 */ /* 0x000fe40000000000 */
[----:B0-----:R-:W-:-:S05]  /*5c90*/  IMAD.WIDE R18, R21, 0x4, R18 ;  /* 0x0000000415127825 */ /* 0x001fca00078e0212 */
[----:B------:R0:W-:Y:S02]  /*5ca0*/  STG.E desc[UR8][R18.64], R31 ;  /* 0x0000001f12007986 */ /* 0x0001e4000c101908 */
.L_x_246:
[----:B------:R-:W-:Y:S05]  /*5cb0*/  BSYNC.RECONVERGENT B4 ;  /* 0x0000000000047941 */ /* 0x000fea0003800200 */
.L_x_241:
[----:B01----:R-:W-:-:S05]  /*5cc0*/  VIADD R31, R31, 0x20 ;  /* 0x000000201f1f7836 */ /* 0x003fca0000000000 */
[----:B------:R-:W-:-:S13]  /*5cd0*/  ISETP.GE.AND P0, PT, R31, R28, PT ;  /* 0x0000001c1f00720c */ /* 0x000fda0003f06270 */
[----:B------:R-:W-:Y:S05]  /*5ce0*/  @!P0 BRA `(.L_x_247) ;  /* 0xfffffffc001c8947 */ /* 0x000fea000383ffff */
.L_x_240:
[----:B------:R-:W-:Y:S05]  /*5cf0*/  BSYNC.RECONVERGENT B2 ;  /* 0x0000000000027941 */ /* 0x000fea0003800200 */
.L_x_239:
[----:B------:R-:W-:Y:S01]  /*5d00*/  UMOV UR6, 0xffffffff ;  /* 0xffffffff00067882 */ /* 0x000fe20000000000 */
[C---:B------:R-:W-:Y:S02]  /*5d10*/  ISETP.GE.AND P1, PT, R7.reuse, 0x1, PT ;  /* 0x000000010700780c */ /* 0x040fe40003f26270 */
[C---:B------:R-:W-:Y:S02]  /*5d20*/  ISETP.GE.AND P2, PT, R7.reuse, 0x10, PT ;  /* 0x000000100700780c */ /* 0x040fe40003f46270 */
[C---:B------:R-:W-:Y:S02]  /*5d30*/  ISETP.GE.AND P3, PT, R7.reuse, 0x8, PT ;  /* 0x000000080700780c */ /* 0x040fe40003f66270 */
[C---:B------:R-:W-:Y:S02]  /*5d40*/  ISETP.GE.AND P4, PT, R7.reuse, 0x4, PT ;  /* 0x000000040700780c */ /* 0x040fe40003f86270 */
[----:B------:R-:W-:Y:S02]  /*5d50*/  ISETP.GE.AND P5, PT, R7, 0x2, PT ;  /* 0x000000020700780c */ /* 0x000fe40003fa6270 */
[----:B------:R-:W-:Y:S01]  /*5d60*/  ISETP.NE.AND P6, PT, R0, 0x1f, PT ;  /* 0x0000001f0000780c */ /* 0x000fe20003fc5270 */
[----:B------:R-:W-:-:S12]  /*5d70*/  BRA.DIV UR6, `(.L_x_248) ;  /* 0x000000ea06247947 */ /* 0x000fd8000b800000 */
[----:B-1----:R-:W1:Y:S01]  /*5d80*/  SHFL.UP PT, R22, R29, 0x1, RZ ;  /* 0x042000001d167989 */ /* 0x002e6200000e00ff */
[----:B------:R-:W-:-:S03]  /*5d90*/  NOP ;  /* 0x0000000000007918 */ /* 0x000fc60000000000 */
[----:B0-----:R-:W0:Y:S01]  /*5da0*/  SHFL.UP PT, R21, R27, 0x1, RZ ;  /* 0x042000001b157989 */ /* 0x001e2200000e00ff */
[----:B------:R-:W-:Y:S01]  /*5db0*/  NOP ;  /* 0x0000000000007918 */ /* 0x000fe20000000000 */
[----:B------:R-:W-:Y:S01]  /*5dc0*/  NOP ;  /* 0x0000000000007918 */ /* 0x000fe20000000000 */
[----:B------:R-:W-:Y:S01]  /*5dd0*/  NOP ;  /* 0x0000000000007918 */ /* 0x000fe20000000000 */
[----:B-1----:R-:W-:Y:S01]  /*5de0*/  SEL R22, R22, RZ, P1 ;  /* 0x000000ff16167207 */ /* 0x002fe20000800000 */
[----:B------:R-:W-:Y:S01]  /*5df0*/  NOP ;  /* 0x0000000000007918 */ /* 0x000fe20000000000 */
[----:B0-----:R-:W-:-:S03]  /*5e00*/  SEL R18, R21, RZ, P1 ;  /* 0x000000ff15127207 */ /* 0x001fc60000800000 */
[----:B------:R-:W-:Y:S01]  /*5e10*/  IMAD.IADD R22, R22, 0x1, R29 ;  /* 0x0000000116167824 */ /* 0x000fe200078e021d */
[----:B------:R-:W-:Y:S01]  /*5e20*/  NOP ;  /* 0x0000000000007918 */ /* 0x000fe20000000000 */
[----:B------:R-:W-:-:S03]  /*5e30*/  IMAD.IADD R23, R18, 0x1, R27 ;  /* 0x0000000112177824 */ /* 0x000fc600078e021b */
[----:B------:R-:W0:Y:S04]  /*5e40*/  SHFL.UP PT, R24, R22, 0x2, RZ ;  /* 0x0440000016187989 */ /* 0x000e2800000e00ff */
[----:B------:R-:W1:Y:S01]  /*5e50*/  SHFL.UP PT, R21, R23, 0x2, RZ ;  /* 0x0440000017157989 */ /* 0x000e6200000e00ff */
[----:B0-----:R-:W-:Y:S02]  /*5e60*/  SEL R19, R24, RZ, P5 ;  /* 0x000000ff18137207 */ /* 0x001fe40002800000 */
[----:B-1----:R-:W-:-:S03]  /*5e70*/  SEL R18, R21, RZ, P5 ;  /* 0x000000ff15127207 */ /* 0x002fc60002800000 */
[----:B------:R-:W-:Y:S01]  /*5e80*/  IMAD.IADD R24, R22, 0x1, R19 ;  /* 0x0000000116187824 */ /* 0x000fe200078e0213 */
[----:B------:R-:W-:-:S04]  /*5e90*/  IADD3 R25, PT, PT, R23, R18, RZ ;  /* 0x0000001217197210 */ /* 0x000fc80007ffe0ff */
[----:B------:R-:W0:Y:S04]  /*5ea0*/  SHFL.UP PT, R26, R24, 0x4, RZ ;  /* 0x04800000181a7989 */ /* 0x000e2800000e00ff */
[----:B------:R-:W1:Y:S01]  /*5eb0*/  SHFL.UP PT, R21, R25, 0x4, RZ ;  /* 0x0480000019157989 */ /* 0x000e6200000e00ff */
[----:B0-----:R-:W-:Y:S02]  /*5ec0*/  SEL R19, R26, RZ, P4 ;  /* 0x000000ff1a137207 */ /* 0x001fe40002000000 */
[----:B-1----:R-:W-:-:S03]  /*5ed0*/  SEL R18, R21, RZ, P4 ;  /* 0x000000ff15127207 */ /* 0x002fc60002000000 */
[----:B------:R-:W-:Y:S02]  /*5ee0*/  IMAD.IADD R26, R24, 0x1, R19 ;  /* 0x00000001181a7824 */ /* 0x000fe400078e0213 */
[----:B------:R-:W-:-:S03]  /*5ef0*/  IMAD.IADD R22, R25, 0x1, R18 ;  /* 0x0000000119167824 */ /* 0x000fc600078e0212 */
        /* <DEDUP_REMOVED lines=11> */
[----:B------:R-:W-:-:S07]  /*5fb0*/  IMAD.IADD R26, R24, 0x1, R21 ;  /* 0x00000001181a7824 */ /* 0x000fce00078e0215 */
.L_x_789:
[----:B------:R0:W-:Y:S01]  /*5fc0*/  @!P6 STS [R5+0x8300], R28 ;  /* 0x0083001c0500e388 */ /* 0x0001e20000000800 */
[----:B------:R-:W-:Y:S01]  /*5fd0*/  ISETP.GE.AND P0, PT, R29, 0x1, PT ;  /* 0x000000011d00780c */ /* 0x000fe20003f06270 */
[----:B------:R-:W-:Y:S02]  /*5fe0*/  BSSY.RECONVERGENT B2, `(.L_x_249) ;  /* 0x0000075000027945 */ /* 0x000fe40003800200 */
[----:B------:R0:W-:Y:S10]  /*5ff0*/  @!P6 STS [R5+0x8280], R26 ;  /* 0x0082801a0500e388 */ /* 0x0001f40000000800 */
[----:B0-----:R-:W-:Y:S05]  /*6000*/  @!P0 BRA `(.L_x_250) ;  /* 0x0000000400c88947 */ /* 0x001fea0003800000 */
[C---:B------:R-:W-:Y:S01]  /*6010*/  ISETP.GE.U32.AND P0, PT, R29.reuse, 0x4, PT ;  /* 0x000000041d00780c */ /* 0x040fe20003f06070 */
[----:B------:R-:W-:Y:S01]  /*6020*/  BSSY.RECONVERGENT B4, `(.L_x_251) ;  /* 0x0000041000047945 */ /* 0x000fe20003800200 */
[----:B------:R-:W-:Y:S01]  /*6030*/  LOP3.LUT R30, R29, 0x3, RZ, 0xc0, !PT ;  /* 0x000000031d1e7812 */ /* 0x000fe200078ec0ff */
[----:B------:R-:W-:Y:S01]  /*6040*/  HFMA2 R31, -RZ, RZ, 0, 0 ;  /* 0x00000000ff1f7431 */ /* 0x000fe200000001ff */
[----:B------:R-:W-:Y:S02]  /*6050*/  IADD3 R28, PT, PT, R28, R10, -R29 ;  /* 0x0000000a1c1c7210 */ /* 0x000fe40007ffe81d */
[----:B------:R-:W-:-:S07]  /*6060*/  ISETP.NE.AND P1, PT, R30, RZ, PT ;  /* 0x000000ff1e00720c */ /* 0x000fce0003f25270 */
[----:B------:R-:W-:Y:S06]  /*6070*/  @!P0 BRA `(.L_x_252) ;  /* 0x0000000000ec8947 */ /* 0x000fec0003800000 */
[----:B------:R-:W-:Y:S01]  /*6080*/  LOP3.LUT R31, R29, 0x7ffffffc, RZ, 0xc0, !PT ;  /* 0x7ffffffc1d1f7812 */ /* 0x000fe200078ec0ff */
[----:B------:R-:W-:-:S07]  /*6090*/  IMAD.MOV.U32 R29, RZ, RZ, RZ ;  /* 0x000000ffff1d7224 */ /* 0x000fce00078e00ff */
.L_x_253:
[----:B------:R-:W0:Y:S01]  /*60a0*/  LDC.64 R18, c[0x0][0x408] ;  /* 0x00010200ff127b82 */ /* 0x000e220000000a00 */
[----:B-1----:R-:W-:-:S04]  /*60b0*/  IMAD R21, R14, 0x64, R29 ;  /* 0x000000640e157824 */ /* 0x002fc800078e021d */
[----:B0-----:R-:W-:-:S03]  /*60c0*/  IMAD.WIDE R18, R21, 0x4, R18 ;  /* 0x0000000415127825 */ /* 0x001fc600078e0212 */
[----:B------:R-:W0:Y:S02]  /*60d0*/  LDC.64 R20, c[0x0][0x400] ;  /* 0x00010000ff147b82 */ /* 0x000e240000000a00 */
[----:B------:R-:W2:Y:S01]  /*60e0*/  LDG.E R25, desc[UR8][R18.64] ;  /* 0x0000000812197981 */ /* 0x000ea2000c1e1900 */
[----:B------:R-:W-:Y:S02]  /*60f0*/  IMAD.IADD R23, R28, 0x1, R29 ;  /* 0x000000011c177824 */ /* 0x000fe400078e021d */
[----:B--2---:R-:W-:-:S05]  /*6100*/  IMAD.WIDE R24, R25, 0x14, R16 ;  /* 0x0000001419187825 */ /* 0x004fca00078e0210 */
[----:B------:R-:W2:Y:S04]  /*6110*/  LD.E R33, desc[UR8][R24.64] ;  /* 0x0000000818217980 */ /* 0x000ea8000c101900 */
[----:B------:R-:W3:Y:S04]  /*6120*/  LD.E R35, desc[UR8][R24.64+0x4] ;  /* 0x0000040818237980 */ /* 0x000ee8000c101900 */
[----:B------:R-:W4:Y:S04]  /*6130*/  LD.E R37, desc[UR8][R24.64+0x8] ;  /* 0x0000080818257980 */ /* 0x000f28000c101900 */
[----:B------:R-:W5:Y:S04]  /*6140*/  LD.E R39, desc[UR8][R24.64+0xc] ;  /* 0x00000c0818277980 */ /* 0x000f68000c101900 */
[----:B------:R-:W5:Y:S01]  /*6150*/  LD.E R41, desc[UR8][R24.64+0x10] ;  /* 0x0000100818297980 */ /* 0x000f62000c101900 */
[----:B0-----:R-:W-:-:S05]  /*6160*/  IMAD.WIDE R20, R23, 0x14, R20 ;  /* 0x0000001417147825 */ /* 0x001fca00078e0214 */
[----:B--2---:R0:W-:Y:S04]  /*6170*/  STG.E desc[UR8][R20.64], R33 ;  /* 0x0000002114007986 */ /* 0x0041e8000c101908 */
[----:B---3--:R1:W-:Y:S04]  /*6180*/  STG.E desc[UR8][R20.64+0x4], R35 ;  /* 0x0000042314007986 */ /* 0x0083e8000c101908 */
[----:B----4-:R2:W-:Y:S04]  /*6190*/  STG.E desc[UR8][R20.64+0x8], R37 ;  /* 0x0000082514007986 */ /* 0x0105e8000c101908 */
[----:B-----5:R3:W-:Y:S04]  /*61a0*/  STG.E desc[UR8][R20.64+0xc], R39 ;  /* 0x00000c2714007986 */ /* 0x0207e8000c101908 */
[----:B------:R4:W-:Y:S04]  /*61b0*/  STG.E desc[UR8][R20.64+0x10], R41 ;  /* 0x0000102914007986 */ /* 0x0009e8000c101908 */
[----:B------:R-:W5:Y:S02]  /*61c0*/  LDG.E R23, desc[UR8][R18.64+0x4] ;  /* 0x0000040812177981 */ /* 0x000f64000c1e1900 */
[----:B-----5:R-:W-:-:S05]  /*61d0*/  IMAD.WIDE R22, R23, 0x14, R16 ;  /* 0x0000001417167825 */ /* 0x020fca00078e0210 */
[----:B------:R-:W5:Y:S04]  /*61e0*/  LD.E R43, desc[UR8][R22.64] ;  /* 0x00000008162b7980 */ /* 0x000f68000c101900 */
[----:B------:R-:W2:Y:S04]  /*61f0*/  LD.E R45, desc[UR8][R22.64+0x4] ;  /* 0x00000408162d7980 */ /* 0x000ea8000c101900 */
[----:B------:R-:W3:Y:S04]  /*6200*/  LD.E R32, desc[UR8][R22.64+0x8] ;  /* 0x0000080816207980 */ /* 0x000ee8000c101900 */
[----:B------:R-:W4:Y:S04]  /*6210*/  LD.E R34, desc[UR8][R22.64+0xc] ;  /* 0x00000c0816227980 */ /* 0x000f28000c101900 */
[----:B0-----:R-:W4:Y:S04]  /*6220*/  LD.E R33, desc[UR8][R22.64+0x10] ;  /* 0x0000100816217980 */ /* 0x001f28000c101900 */
[----:B-----5:R0:W-:Y:S04]  /*6230*/  STG.E desc[UR8][R20.64+0x14], R43 ;  /* 0x0000142b14007986 */ /* 0x0201e8000c101908 */
[----:B--2---:R-:W-:Y:S04]  /*6240*/  STG.E desc[UR8][R20.64+0x18], R45 ;  /* 0x0000182d14007986 */ /* 0x004fe8000c101908 */
[----:B---3--:R-:W-:Y:S04]  /*6250*/  STG.E desc[UR8][R20.64+0x1c], R32 ;  /* 0x00001c2014007986 */ /* 0x008fe8000c101908 */
[----:B----4-:R-:W-:Y:S04]  /*6260*/  STG.E desc[UR8][R20.64+0x20], R34 ;  /* 0x0000202214007986 */ /* 0x010fe8000c101908 */
[----:B------:R2:W-:Y:S04]  /*6270*/  STG.E desc[UR8][R20.64+0x24], R33 ;  /* 0x0000242114007986 */ /* 0x0005e8000c101908 */
[----:B------:R-:W3:Y:S02]  /*6280*/  LDG.E R25, desc[UR8][R18.64+0x8] ;  /* 0x0000080812197981 */ /* 0x000ee4000c1e1900 */
[----:B---3--:R-:W-:-:S05]  /*6290*/  IMAD.WIDE R24, R25, 0x14, R16 ;  /* 0x0000001419187825 */ /* 0x008fca00078e0210 */
[----:B-1----:R-:W3:Y:S04]  /*62a0*/  LD.E R35, desc[UR8][R24.64] ;  /* 0x0000000818237980 */ /* 0x002ee8000c101900 */
[----:B------:R-:W4:Y:S04]  /*62b0*/  LD.E R37, desc[UR8][R24.64+0x4] ;  /* 0x0000040818257980 */ /* 0x000f28000c101900 */
[----:B------:R-:W5:Y:S04]  /*62c0*/  LD.E R39, desc[UR8][R24.64+0x8] ;  /* 0x0000080818277980 */ /* 0x000f68000c101900 */
[----:B------:R-:W2:Y:S04]  /*62d0*/  LD.E R41, desc[UR8][R24.64+0xc] ;  /* 0x00000c0818297980 */ /* 0x000ea8000c101900 */
[----:B0-----:R-:W2:Y:S04]  /*62e0*/  LD.E R43, desc[UR8][R24.64+0x10] ;  /* 0x00001008182b7980 */ /* 0x001ea8000c101900 */
[----:B---3--:R0:W-:Y:S04]  /*62f0*/  STG.E desc[UR8][R20.64+0x28], R35 ;  /* 0x0000282314007986 */ /* 0x0081e8000c101908 */
[----:B----4-:R1:W-:Y:S04]  /*6300*/  STG.E desc[UR8][R20.64+0x2c], R37 ;  /* 0x00002c2514007986 */ /* 0x0103e8000c101908 */
[----:B-----5:R1:W-:Y:S04]  /*6310*/  STG.E desc[UR8][R20.64+0x30], R39 ;  /* 0x0000302714007986 */ /* 0x0203e8000c101908 */
[----:B--2---:R1:W-:Y:S04]  /*6320*/  STG.E desc[UR8][R20.64+0x34], R41 ;  /* 0x0000342914007986 */ /* 0x0043e8000c101908 */
[----:B------:R1:W-:Y:S04]  /*6330*/  STG.E desc[UR8][R20.64+0x38], R43 ;  /* 0x0000382b14007986 */ /* 0x0003e8000c101908 */
[----:B------:R-:W2:Y:S02]  /*6340*/  LDG.E R23, desc[UR8][R18.64+0xc] ;  /* 0x00000c0812177981 */ /* 0x000ea4000c1e1900 */
[----:B--2---:R-:W-:-:S05]  /*6350*/  IMAD.WIDE R22, R23, 0x14, R16 ;  /* 0x0000001417167825 */ /* 0x004fca00078e0210 */
[----:B------:R-:W2:Y:S04]  /*6360*/  LD.E R33, desc[UR8][R22.64] ;  /* 0x0000000816217980 */ /* 0x000ea8000c101900 */
[----:B------:R-:W3:Y:S04]  /*6370*/  LD.E R45, desc[UR8][R22.64+0x4] ;  /* 0x00000408162d7980 */ /* 0x000ee8000c101900 */
[----:B------:R-:W4:Y:S04]  /*6380*/  LD.E R32, desc[UR8][R22.64+0x8] ;  /* 0x0000080816207980 */ /* 0x000f28000c101900 */
[----:B------:R-:W5:Y:S04]  /*6390*/  LD.E R25, desc[UR8][R22.64+0xc] ;  /* 0x00000c0816197980 */ /* 0x000f68000c101900 */
[----:B0-----:R-:W5:Y:S01]  /*63a0*/  LD.E R35, desc[UR8][R22.64+0x10] ;  /* 0x0000100816237980 */ /* 0x001f62000c101900 */
[----:B------:R-:W-:-:S05]  /*63b0*/  VIADD R29, R29, 0x4 ;  /* 0x000000041d1d7836 */ /* 0x000fca0000000000 */
[----:B------:R-:W-:Y:S01]  /*63c0*/  ISETP.NE.AND P0, PT, R29, R31, PT ;  /* 0x0000001f1d00720c */ /* 0x000fe20003f05270 */
[----:B--2---:R1:W-:Y:S04]  /*63d0*/  STG.E desc[UR8][R20.64+0x3c], R33 ;  /* 0x00003c2114007986 */ /* 0x0043e8000c101908 */
[----:B---3--:R1:W-:Y:S04]  /*63e0*/  STG.E desc[UR8][R20.64+0x40], R45 ;  /* 0x0000402d14007986 */ /* 0x0083e8000c101908 */
[----:B----4-:R1:W-:Y:S04]  /*63f0*/  STG.E desc[UR8][R20.64+0x44], R32 ;  /* 0x0000442014007986 */ /* 0x0103e8000c101908 */
[----:B-----5:R1:W-:Y:S04]  /*6400*/  STG.E desc[UR8][R20.64+0x48], R25 ;  /* 0x0000481914007986 */ /* 0x0203e8000c101908 */
[----:B------:R1:W-:Y:S01]  /*6410*/  STG.E desc[UR8][R20.64+0x4c], R35 ;  /* 0x00004c2314007986 */ /* 0x0003e2000c101908 */
[----:B------:R-:W-:Y:S05]  /*6420*/  @P0 BRA `(.L_x_253) ;  /* 0xfffffffc001c0947 */ /* 0x000fea000383ffff */
.L_x_252:
[----:B------:R-:W-:Y:S05]  /*6430*/  BSYNC.RECONVERGENT B4 ;  /* 0x0000000000047941 */ /* 0x000fea0003800200 */
.L_x_251:
[----:B------:R-:W-:Y:S05]  /*6440*/  @!P1 BRA `(.L_x_250) ;  /* 0x0000000000b89947 */ /* 0x000fea0003800000 */
[----:B------:R-:W0:Y:S01]  /*6450*/  LDC.64 R18, c[0x0][0x408] ;  /* 0x00010200ff127b82 */ /* 0x000e220000000a00 */
[----:B-1----:R-:W-:-:S07]  /*6460*/  IMAD R21, R14, 0x64, R31 ;  /* 0x000000640e157824 */ /* 0x002fce00078e021f */
[----:B------:R-:W1:Y:S01]  /*6470*/  LDC.64 R22, c[0x0][0x400] ;  /* 0x00010000ff167b82 */ /* 0x000e620000000a00 */
[----:B0-----:R-:W-:-:S05]  /*6480*/  IMAD.WIDE R18, R21, 0x4, R18 ;  /* 0x0000000415127825 */ /* 0x001fca00078e0212 */
        /* <DEDUP_REMOVED lines=8> */
[----:B-1----:R-:W-:Y:S01]  /*6510*/  IMAD.WIDE R22, R31, 0x14, R22 ;  /* 0x000000141f167825 */ /* 0x002fe200078e0216 */
[----:B------:R-:W-:-:S04]  /*6520*/  ISETP.NE.AND P0, PT, R30, 0x1, PT ;  /* 0x000000011e00780c */ /* 0x000fc80003f05270 */
[----:B--2---:R0:W-:Y:S04]  /*6530*/  STG.E desc[UR8][R22.64], R25 ;  /* 0x0000001916007986 */ /* 0x0041e8000c101908 */
[----:B---3--:R0:W-:Y:S04]  /*6540*/  STG.E desc[UR8][R22.64+0x4], R29 ;  /* 0x0000041d16007986 */ /* 0x0081e8000c101908 */
[----:B----4-:R0:W-:Y:S04]  /*6550*/  STG.E desc[UR8][R22.64+0x8], R33 ;  /* 0x0000082116007986 */ /* 0x0101e8000c101908 */
[----:B-----5:R0:W-:Y:S04]  /*6560*/  STG.E desc[UR8][R22.64+0xc], R35 ;  /* 0x00000c2316007986 */ /* 0x0201e8000c101908 */
[----:B------:R0:W-:Y:S01]  /*6570*/  STG.E desc[UR8][R22.64+0x10], R37 ;  /* 0x0000102516007986 */ /* 0x0001e2000c101908 */
[----:B------:R-:W-:Y:S05]  /*6580*/  @!P0 BRA `(.L_x_250) ;  /* 0x0000000000688947 */ /* 0x000fea0003800000 */
[----:B------:R-:W2:Y:S02]  /*6590*/  LDG.E R21, desc[UR8][R18.64+0x4] ;  /* 0x0000040812157981 */ /* 0x000ea4000c1e1900 */
[----:B--2---:R-:W-:-:S05]  /*65a0*/  IMAD.WIDE R20, R21, 0x14, R16 ;  /* 0x0000001415147825 */ /* 0x004fca00078e0210 */
[----:B0-----:R-:W2:Y:S04]  /*65b0*/  LD.E R25, desc[UR8][R20.64] ;  /* 0x0000000814197980 */ /* 0x001ea8000c101900 */
[----:B------:R-:W3:Y:S04]  /*65c0*/  LD.E R29, desc[UR8][R20.64+0x4] ;  /* 0x00000408141d7980 */ /* 0x000ee8000c101900 */
[----:B------:R-:W4:Y:S04]  /*65d0*/  LD.E R31, desc[UR8][R20.64+0x8] ;  /* 0x00000808141f7980 */ /* 0x000f28000c101900 */
[----:B------:R-:W5:Y:S04]  /*65e0*/  LD.E R33, desc[UR8][R20.64+0xc] ;  /* 0x00000c0814217980 */ /* 0x000f68000c101900 */
[----:B------:R-:W5:Y:S01]  /*65f0*/  LD.E R35, desc[UR8][R20.64+0x10] ;  /* 0x0000100814237980 */ /* 0x000f62000c101900 */
[----:B------:R-:W-:-:S03]  /*6600*/  ISETP.NE.AND P0, PT, R30, 0x2, PT ;  /* 0x000000021e00780c */ /* 0x000fc60003f05270 */
[----:B--2---:R2:W-:Y:S04]  /*6610*/  STG.E desc[UR8][R22.64+0x14], R25 ;  /* 0x0000141916007986 */ /* 0x0045e8000c101908 */
[----:B---3--:R2:W-:Y:S04]  /*6620*/  STG.E desc[UR8][R22.64+0x18], R29 ;  /* 0x0000181d16007986 */ /* 0x0085e8000c101908 */
[----:B----4-:R2:W-:Y:S04]  /*6630*/  STG.E desc[UR8][R22.64+0x1c], R31 ;  /* 0x00001c1f16007986 */ /* 0x0105e8000c101908 */
[----:B-----5:R2:W-:Y:S04]  /*6640*/  STG.E desc[UR8][R22.64+0x20], R33 ;  /* 0x0000202116007986 */ /* 0x0205e8000c101908 */
[----:B------:R2:W-:Y:S01]  /*6650*/  STG.E desc[UR8][R22.64+0x24], R35 ;  /* 0x0000242316007986 */ /* 0x0005e2000c101908 */
[----:B------:R-:W-:Y:S05]  /*6660*/  @!P0 BRA `(.L_x_250) ;  /* 0x0000000000308947 */ /* 0x000fea0003800000 */
[----:B------:R-:W3:Y:S02]  /*6670*/  LDG.E R21, desc[UR8][R18.64+0x8] ;  /* 0x0000080812157981 */ /* 0x000ee4000c1e1900 */
[----:B---3--:R-:W-:-:S05]  /*6680*/  IMAD.WIDE R20, R21, 0x14, R16 ;  /* 0x0000001415147825 */ /* 0x008fca00078e0210 */
[----:B--2---:R-:W2:Y:S04]  /*6690*/  LD.E R25, desc[UR8][R20.64] ;  /* 0x0000000814197980 */ /* 0x004ea8000c101900 */
[----:B------:R-:W3:Y:S04]  /*66a0*/  LD.E R29, desc[UR8][R20.64+0x4] ;  /* 0x00000408141d7980 */ /* 0x000ee8000c101900 */
[----:B------:R-:W4:Y:S04]  /*66b0*/  LD.E R31, desc[UR8][R20.64+0x8] ;  /* 0x00000808141f7980 */ /* 0x000f28000c101900 */
[----:B------:R-:W5:Y:S04]  /*66c0*/  LD.E R33, desc[UR8][R20.64+0xc] ;  /* 0x00000c0814217980 */ /* 0x000f68000c101900 */
[----:B------:R-:W5:Y:S04]  /*66d0*/  LD.E R35, desc[UR8][R20.64+0x10] ;  /* 0x0000100814237980 */ /* 0x000f68000c101900 */
[----:B--2---:R0:W-:Y:S04]  /*66e0*/  STG.E desc[UR8][R22.64+0x28], R25 ;  /* 0x0000281916007986 */ /* 0x0041e8000c101908 */
[----:B---3--:R0:W-:Y:S04]  /*66f0*/  STG.E desc[UR8][R22.64+0x2c], R29 ;  /* 0x00002c1d16007986 */ /* 0x0081e8000c101908 */
[----:B----4-:R0:W-:Y:S04]  /*6700*/  STG.E desc[UR8][R22.64+0x30], R31 ;  /* 0x0000301f16007986 */ /* 0x0101e8000c101908 */
[----:B-----5:R0:W-:Y:S04]  /*6710*/  STG.E desc[UR8][R22.64+0x34], R33 ;  /* 0x0000342116007986 */ /* 0x0201e8000c101908 */
[----:B------:R0:W-:Y:S02]  /*6720*/  STG.E desc[UR8][R22.64+0x38], R35 ;  /* 0x0000382316007986 */ /* 0x0001e4000c101908 */
.L_x_250:
[----:B------:R-:W-:Y:S05]  /*6730*/  BSYNC.RECONVERGENT B2 ;  /* 0x0000000000027941 */ /* 0x000fea0003800200 */
.L_x_249:
[----:B------:R-:W-:Y:S01]  /*6740*/  LDS R18, [R5+0x8300] ;  /* 0x0083000005127984 */ /* 0x000fe20000000800 */
[----:B------:R-:W-:Y:S01]  /*6750*/  ISETP.GE.AND P0, PT, R27, 0x1, PT ;  /* 0x000000011b00780c */ /* 0x000fe20003f06270 */
[----:B------:R-:W-:Y:S02]  /*6760*/  BSSY.RECONVERGENT B2, `(.L_x_254) ;  /* 0x000003e000027945 */ /* 0x000fe40003800200 */
[----:B------:R-:W3:Y:S02]  /*6770*/  LDS R19, [R5+0x8280] ;  /* 0x0082800005137984 */ /* 0x000ee40000000800 */
[----:B---3--:R-:W-:-:S13]  /*6780*/  ISETP.LE.OR P0, PT, R18, R19, !P0 ;  /* 0x000000131200720c */ /* 0x008fda0004703670 */
[----:B------:R-:W-:Y:S05]  /*6790*/  @P0 BRA `(.L_x_255) ;  /* 0x0000000000e80947 */ /* 0x000fea0003800000 */
[C---:B------:R-:W-:Y:S01]  /*67a0*/  ISETP.GE.U32.AND P0, PT, R27.reuse, 0x4, PT ;  /* 0x000000041b00780c */ /* 0x040fe20003f06070 */
[----:B------:R-:W-:Y:S01]  /*67b0*/  BSSY.RECONVERGENT B4, `(.L_x_256) ;  /* 0x0000021000047945 */ /* 0x000fe20003800200 */
[----:B------:R-:W-:Y:S01]  /*67c0*/  LOP3.LUT R28, R27, 0x3, RZ, 0xc0, !PT ;  /* 0x000000031b1c7812 */ /* 0x000fe200078ec0ff */
[----:B0-2---:R-:W-:Y:S01]  /*67d0*/  IMAD.MOV.U32 R29, RZ, RZ, RZ ;  /* 0x000000ffff1d7224 */ /* 0x005fe200078e00ff */
[----:B------:R-:W-:Y:S02]  /*67e0*/  IADD3 R26, PT, PT, R26, R10, -R27 ;  /* 0x0000000a1a1a7210 */ /* 0x000fe40007ffe81b */
[----:B------:R-:W-:-:S07]  /*67f0*/  ISETP.NE.AND P1, PT, R28, RZ, PT ;  /* 0x000000ff1c00720c */ /* 0x000fce0003f25270 */
[----:B------:R-:W-:Y:S06]  /*6800*/  @!P0 BRA `(.L_x_257) ;  /* 0x00000000006c8947 */ /* 0x000fec0003800000 */
[----:B------:R-:W-:Y:S01]  /*6810*/  LOP3.LUT R29, R27, 0x7ffffffc, RZ, 0xc0, !PT ;  /* 0x7ffffffc1b1d7812 */ /* 0x000fe200078ec0ff */
[----:B------:R-:W-:-:S07]  /*6820*/  IMAD.MOV.U32 R27, RZ, RZ, RZ ;  /* 0x000000ffff1b7224 */ /* 0x000fce00078e00ff */
.L_x_258:
[----:B0-----:R-:W0:Y:S01]  /*6830*/  LDC.64 R18, c[0x0][0x3f8] ;  /* 0x0000fe00ff127b82 */ /* 0x001e220000000a00 */
[----:B-1----:R-:W-:-:S04]  /*6840*/  IMAD R21, R14, 0x64, R27 ;  /* 0x000000640e157824 */ /* 0x002fc800078e021b */
[----:B0-----:R-:W-:-:S03]  /*6850*/  IMAD.WIDE R18, R21, 0x4, R18 ;  /* 0x0000000415127825 */ /* 0x001fc600078e0212 */
[----:B------:R-:W0:Y:S02]  /*6860*/  LDC.64 R20, c[0x0][0x3f0] ;  /* 0x0000fc00ff147b82 */ /* 0x000e240000000a00 */
[----:B------:R-:W2:Y:S01]  /*6870*/  LDG.E R31, desc[UR8][R18.64] ;  /* 0x00000008121f7981 */ /* 0x000ea2000c1e1900 */
[----:B------:R-:W-:Y:S01]  /*6880*/  IADD3 R23, PT, PT, R26, R27, RZ ;  /* 0x0000001b1a177210 */ /* 0x000fe20007ffe0ff */
[----:B--2---:R-:W-:-:S05]  /*6890*/  IMAD.WIDE R30, R31, 0x14, R16 ;  /* 0x000000141f1e7825 */ /* 0x004fca00078e0210 */
[----:B------:R-:W2:Y:S01]  /*68a0*/  LD.E R33, desc[UR8][R30.64] ;  /* 0x000000081e217980 */ /* 0x000ea2000c101900 */
[----:B0-----:R-:W-:-:S05]  /*68b0*/  IMAD.WIDE R20, R23, 0x4, R20 ;  /* 0x0000000417147825 */ /* 0x001fca00078e0214 */
[----:B--2---:R0:W-:Y:S04]  /*68c0*/  STG.E desc[UR8][R20.64], R33 ;  /* 0x0000002114007986 */ /* 0x0041e8000c101908 */
[----:B------:R-:W2:Y:S02]  /*68d0*/  LDG.E R23, desc[UR8][R18.64+0x4] ;  /* 0x0000040812177981 */ /* 0x000ea4000c1e1900 */
[----:B--2---:R-:W-:-:S06]  /*68e0*/  IMAD.WIDE R22, R23, 0x14, R16 ;  /* 0x0000001417167825 */ /* 0x004fcc00078e0210 */
[----:B------:R-:W2:Y:S04]  /*68f0*/  LD.E R23, desc[UR8][R22.64] ;  /* 0x0000000816177980 */ /* 0x000ea8000c101900 */
[----:B--2---:R0:W-:Y:S04]  /*6900*/  STG.E desc[UR8][R20.64+0x4], R23 ;  /* 0x0000041714007986 */ /* 0x0041e8000c101908 */
[----:B------:R-:W2:Y:S02]  /*6910*/  LDG.E R25, desc[UR8][R18.64+0x8] ;  /* 0x0000080812197981 */ /* 0x000ea4000c1e1900 */
[----:B--2---:R-:W-:-:S06]  /*6920*/  IMAD.WIDE R24, R25, 0x14, R16 ;  /* 0x0000001419187825 */ /* 0x004fcc00078e0210 */
[----:B------:R-:W2:Y:S04]  /*6930*/  LD.E R25, desc[UR8][R24.64] ;  /* 0x0000000818197980 */ /* 0x000ea8000c101900 */
[----:B--2---:R0:W-:Y:S04]  /*6940*/  STG.E desc[UR8][R20.64+0x8], R25 ;  /* 0x0000081914007986 */ /* 0x0041e8000c101908 */
[----:B------:R-:W2:Y:S02]  /*6950*/  LDG.E R31, desc[UR8][R18.64+0xc] ;  /* 0x00000c08121f7981 */ /* 0x000ea4000c1e1900 */
[----:B--2---:R-:W-:-:S06]  /*6960*/  IMAD.WIDE R30, R31, 0x14, R16 ;  /* 0x000000141f1e7825 */ /* 0x004fcc00078e0210 */
[----:B------:R-:W2:Y:S01]  /*6970*/  LD.E R31, desc[UR8][R30.64] ;  /* 0x000000081e1f7980 */ /* 0x000ea2000c101900 */
[----:B------:R-:W-:-:S05]  /*6980*/  VIADD R27, R27, 0x4 ;  /* 0x000000041b1b7836 */ /* 0x000fca0000000000 */
[----:B------:R-:W-:Y:S01]  /*6990*/  ISETP.NE.AND P0, PT, R27, R29, PT ;  /* 0x0000001d1b00720c */ /* 0x000fe20003f05270 */
[----:B--2---:R0:W-:-:S12]  /*69a0*/  STG.E desc[UR8][R20.64+0xc], R31 ;  /* 0x00000c1f14007986 */ /* 0x0041d8000c101908 */
[----:B------:R-:W-:Y:S05]  /*69b0*/  @P0 BRA `(.L_x_258) ;  /* 0xfffffffc009c0947 */ /* 0x000fea000383ffff */
.L_x_257:
[----:B------:R-:W-:Y:S05]  /*69c0*/  BSYNC.RECONVERGENT B4 ;  /* 0x0000000000047941 */ /* 0x000fea0003800200 */
.L_x_256:
[----:B------:R-:W-:Y:S05]  /*69d0*/  @!P1 BRA `(.L_x_255) ;  /* 0x0000000000589947 */ /* 0x000fea0003800000 */
[----:B------:R-:W2:Y:S01]  /*69e0*/  LDC.64 R18, c[0x0][0x3f8] ;  /* 0x0000fe00ff127b82 */ /* 0x000ea20000000a00 */
[----:B01----:R-:W-:-:S04]  /*69f0*/  IMAD R21, R14, 0x64, R29 ;  /* 0x000000640e157824 */ /* 0x003fc800078e021d */
[----:B--2---:R-:W-:-:S03]  /*6a00*/  IMAD.WIDE R18, R21, 0x4, R18 ;  /* 0x0000000415127825 */ /* 0x004fc600078e0212 */
[----:B------:R-:W0:Y:S02]  /*6a10*/  LDC.64 R20, c[0x0][0x3f0] ;  /* 0x0000fc00ff147b82 */ /* 0x000e240000000a00 */
[----:B------:R-:W2:Y:S01]  /*6a20*/  LDG.E R23, desc[UR8][R18.64] ;  /* 0x0000000812177981 */ /* 0x000ea2000c1e1900 */
[----:B------:R-:W-:Y:S02]  /*6a30*/  IMAD.IADD R29, R26, 0x1, R29 ;  /* 0x000000011a1d7824 */ /* 0x000fe400078e021d */
[----:B--2---:R-:W-:-:S06]  /*6a40*/  IMAD.WIDE R22, R23, 0x14, R16 ;  /* 0x0000001417167825 */ /* 0x004fcc00078e0210 */
[----:B------:R-:W2:Y:S01]  /*6a50*/  LD.E R23, desc[UR8][R22.64] ;  /* 0x0000000816177980 */ /* 0x000ea2000c101900 */
[----:B0-----:R-:W-:Y:S01]  /*6a60*/  IMAD.WIDE R20, R29, 0x4, R20 ;  /* 0x000000041d147825 */ /* 0x001fe200078e0214 */
[----:B------:R-:W-:-:S04]  /*6a70*/  ISETP.NE.AND P0, PT, R28, 0x1, PT ;  /* 0x000000011c00780c */ /* 0x000fc80003f05270 */
[----:B--2---:R3:W-:Y:S09]  /*6a80*/  STG.E desc[UR8][R20.64], R23 ;  /* 0x0000001714007986 */ /* 0x0047f2000c101908 */
[----:B------:R-:W-:Y:S05]  /*6a90*/  @!P0 BRA `(.L_x_255) ;  /* 0x0000000000288947 */ /* 0x000fea0003800000 */
[----:B---3--:R-:W2:Y:S02]  /*6aa0*/  LDG.E R23, desc[UR8][R18.64+0x4] ;  /* 0x0000040812177981 */ /* 0x008ea4000c1e1900 */
[----:B--2---:R-:W-:-:S06]  /*6ab0*/  IMAD.WIDE R22, R23, 0x14, R16 ;  /* 0x0000001417167825 */ /* 0x004fcc00078e0210 */
[----:B------:R-:W2:Y:S01]  /*6ac0*/  LD.E R23, desc[UR8][R22.64] ;  /* 0x0000000816177980 */ /* 0x000ea2000c101900 */
[----:B------:R-:W-:-:S03]  /*6ad0*/  ISETP.NE.AND P0, PT, R28, 0x2, PT ;  /* 0x000000021c00780c */ /* 0x000fc60003f05270 */
[----:B--2---:R4:W-:Y:S10]  /*6ae0*/  STG.E desc[UR8][R20.64+0x4], R23 ;  /* 0x0000041714007986 */ /* 0x0049f4000c101908 */
[----:B------:R-:W-:Y:S05]  /*6af0*/  @!P0 BRA `(.L_x_255) ;  /* 0x0000000000108947 */ /* 0x000fea0003800000 */
[----:B----4-:R-:W2:Y:S02]  /*6b00*/  LDG.E R23, desc[UR8][R18.64+0x8] ;  /* 0x0000080812177981 */ /* 0x010ea4000c1e1900 */
[----:B--2---:R-:W-:-:S06]  /*6b10*/  IMAD.WIDE R22, R23, 0x14, R16 ;  /* 0x0000001417167825 */ /* 0x004fcc00078e0210 */
[----:B------:R-:W2:Y:S04]  /*6b20*/  LD.E R23, desc[UR8][R22.64] ;  /* 0x0000000816177980 */ /* 0x000ea8000c101900 */
[----:B--2---:R0:W-:Y:S02]  /*6b30*/  STG.E desc[UR8][R20.64+0x8], R23 ;  /* 0x0000081714007986 */ /* 0x0041e4000c101908 */
.L_x_255:
[----:B------:R-:W-:Y:S05]  /*6b40*/  BSYNC.RECONVERGENT B2 ;  /* 0x0000000000027941 */ /* 0x000fea0003800200 */
.L_x_254:
[----:B------:R-:W-:-:S03]  /*6b50*/  UMOV UR6, 0xffffffff ;  /* 0xffffffff00067882 */ /* 0x000fc60000000000 */
[----:B------:R-:W-:Y:S05]  /*6b60*/  BRA.DIV UR6, `(.L_x_259) ;  /* 0x000000e206207947 */ /* 0x000fea000b800000 */
[----:B------:R-:W-:Y:S01]  /*6b70*/  NOP ;  /* 0x0000000000007918 */ /* 0x000fe20000000000 */
.L_x_792:
[----:B------:R-:W5:Y:S02]  /*6b80*/  LDS R18, [R5+0x8300] ;  /* 0x0083000005127984 */ /* 0x000f640000000800 */
[----:B-----5:R-:W-:-:S13]  /*6b90*/  ISETP.GE.AND P0, PT, R18, 0x1, PT ;  /* 0x000000011200780c */ /* 0x020fda0003f06270 */
[----:B------:R-:W-:Y:S05]  /*6ba0*/  @!P0 BRA `(.L_x_260) ;  /* 0x000000b000d88947 */ /* 0x000fea0003800000 */
[----:B------:R0:W0:Y:S02]  /*6bb0*/  LDS R19, [R5+0x8280] ;  /* 0x0082800005137984 */ /* 0x0000240000000800 */
.L_x_648:
[----:B0-----:R-:W-:-:S13]  /*6bc0*/  ISETP.GE.AND P0, PT, R19, 0x1, PT ;  /* 0x000000011300780c */ /* 0x001fda0003f06270 */
[----:B-1-34-:R-:W-:Y:S05]  /*6bd0*/  @!P0 BRA `(.L_x_260) ;  /* 0x000000b000cc8947 */ /* 0x01afea0003800000 */
[----:B-1-34-:R-:W0:Y:S01]  /*6be0*/  LDS R20, [R5+0x8400] ;  /* 0x0084000005147984 */ /* 0x01ae220000000800 */
[----:B------:R-:W-:Y:S01]  /*6bf0*/  BSSY B2, `(.L_x_261) ;  /* 0x0000b28000027945 */ /* 0x000fe20003800000 */
[----:B0-----:R-:W-:-:S04]  /*6c00*/  LOP3.LUT R20, R20, 0x1, RZ, 0xc0, !PT ;  /* 0x0000000114147812 */ /* 0x001fc800078ec0ff */
[----:B------:R-:W-:-:S13]  /*6c10*/  ISETP.NE.U32.AND P0, PT, R20, 0x1, PT ;  /* 0x000000011400780c */ /* 0x000fda0003f05070 */
[----:B------:R-:W-:Y:S05]  /*6c20*/  @!P0 BRA `(.L_x_262) ;  /* 0x00000058009c8947 */ /* 0x000fea0003800000 */
[----:B------:R-:W-:Y:S01]  /*6c30*/  ISETP.GE.U32.AND P0, PT, R18, R19, PT ;  /* 0x000000131200720c */ /* 0x000fe20003f06070 */
[----:B------:R-:W-:-:S12]  /*6c40*/  BSSY B4, `(.L_x_263) ;  /* 0x000014b000047945 */ /* 0x000fd80003800000 */
[----:B------:R-:W-:Y:S05]  /*6c50*/  @!P0 BRA `(.L_x_264) ;  /* 0x0000000800148947 */ /* 0x000fea0003800000 */
[----:B------:R-:W0:Y:S01]  /*6c60*/  LDS R20, [R5+0x400] ;  /* 0x0004000005147984 */ /* 0x000e220000000800 */
[----:B------:R-:W-:Y:S01]  /*6c70*/  BSSY.RECONVERGENT B5, `(.L_x_265) ;  /* 0x0000043000057945 */ /* 0x000fe20003800200 */
[----:B0-----:R-:W-:-:S13]  /*6c80*/  ISETP.GE.AND P0, PT, R7, R20, PT ;  /* 0x000000140700720c */ /* 0x001fda0003f06270 */
[----:B------:R-:W-:Y:S05]  /*6c90*/  @P0 BRA `(.L_x_266) ;  /* 0x0000000400000947 */ /* 0x000fea0003800000 */
[----:B------:R-:W-:Y:S01]  /*6ca0*/  BSSY.RECONVERGENT B6, `(.L_x_267) ;  /* 0x000003e000067945 */ /* 0x000fe20003800200 */
[----:B------:R-:W-:-:S07]  /*6cb0*/  IMAD.MOV.U32 R27, RZ, RZ, R7 ;  /* 0x000000ffff1b7224 */ /* 0x000fce00078e0007 */
.L_x_276:
[----:B------:R-:W-:Y:S01]  /*6cc0*/  ISETP.GE.AND P0, PT, R19, 0x1, PT ;  /* 0x000000011300780c */ /* 0x000fe20003f06270 */
[----:B------:R-:W-:-:S12]  /*6cd0*/  BSSY.RECONVERGENT B7, `(.L_x_268) ;  /* 0x0000037000077945 */ /* 0x000fd80003800200 */
[----:B0----5:R-:W-:Y:S05]  /*6ce0*/  @!P0 BRA `(.L_x_269) ;  /* 0x0000000000d48947 */ /* 0x021fea0003800000 */
[----:B------:R-:W-:-:S05]  /*6cf0*/  IMAD.WIDE R20, R27, 0x14, R16 ;  /* 0x000000141b147825 */ /* 0x000fca00078e0210 */
[----:B------:R0:W5:Y:S01]  /*6d00*/  LD.E R26, desc[UR8][R20.64] ;  /* 0x00000008141a7980 */ /* 0x000162000c101900 */
[----:B------:R-:W-:Y:S01]  /*6d10*/  BSSY.RECONVERGENT B8, `(.L_x_270) ;  /* 0x0000031000087945 */ /* 0x000fe20003800200 */
[----:B------:R-:W-:-:S07]  /*6d20*/  IMAD.MOV.U32 R18, RZ, RZ, RZ ;  /* 0x000000ffff127224 */ /* 0x000fce00078e00ff */
.L_x_275:
[----:B-12---:R-:W1:Y:S01]  /*6d30*/  LDC.64 R22, c[0x0][0x3f0] ;  /* 0x0000fc00ff167b82 */ /* 0x006e620000000a00 */
[----:B------:R-:W-:-:S04]  /*6d40*/  IMAD.IADD R29, R10, 0x1, R18 ;  /* 0x000000010a1d7824 */ /* 0x000fc800078e0212 */
[----:B-1----:R-:W-:-:S03]  /*6d50*/  IMAD.WIDE R28, R29, 0x4, R22 ;  /* 0x000000041d1c7825 */ /* 0x002fc600078e0216 */
[----:B------:R-:W1:Y:S02]  /*6d60*/  LDC.64 R22, c[0x0][0x498] ;  /* 0x00012600ff167b82 */ /* 0x000e640000000a00 */
[----:B------:R-:W1:Y:S02]  /*6d70*/  LDG.E R25, desc[UR8][R28.64] ;  /* 0x000000081c197981 */ /* 0x000e64000c1e1900 */
[----:B-1----:R-:W-:-:S05]  /*6d80*/  IMAD.WIDE R24, R25, 0x8, R22 ;  /* 0x0000000819187825 */ /* 0x002fca00078e0216 */
[----:B------:R-:W2:Y:S04]  /*6d90*/  LDG.E R31, desc[UR8][R24.64+0x8] ;  /* 0x00000808181f7981 */ /* 0x000ea8000c1e1900 */
[----:B------:R-:W2:Y:S01]  /*6da0*/  LDG.E.64 R22, desc[UR8][R24.64] ;  /* 0x0000000818167981 */ /* 0x000ea2000c1e1b00 */
[----:B------:R-:W-:Y:S01]  /*6db0*/  BSSY.RECONVERGENT B9, `(.L_x_271) ;  /* 0x0000023000097945 */ /* 0x000fe20003800200 */
[----:B--2---:R-:W-:-:S05]  /*6dc0*/  IMAD.IADD R31, R31, 0x1, -R22 ;  /* 0x000000011f1f7824 */ /* 0x004fca00078e0a16 */
[----:B------:R-:W-:-:S13]  /*6dd0*/  ISETP.GE.AND P0, PT, R31, 0x1, PT ;  /* 0x000000011f00780c */ /* 0x000fda0003f06270 */
[----:B------:R-:W-:Y:S05]  /*6de0*/  @!P0 BRA `(.L_x_272) ;  /* 0x00000000007c8947 */ /* 0x000fea0003800000 */
[----:B------:R-:W1:Y:S01]  /*6df0*/  LDCU.64 UR6, c[0x0][0x490] ;  /* 0x00009200ff0677ac */ /* 0x000e620008000a00 */
[----:B------:R-:W-:-:S04]  /*6e00*/  IADD3 R28, PT, PT, R31, -0x1, RZ ;  /* 0xffffffff1f1c7810 */ /* 0x000fc80007ffe0ff */
[----:B------:R-:W-:-:S04]  /*6e10*/  SHF.R.U32.HI R29, RZ, 0x1, R28 ;  /* 0x00000001ff1d7819 */ /* 0x000fc8000001161c */
[----:B------:R-:W-:-:S05]  /*6e20*/  IADD3 R25, P0, PT, R22, R29, RZ ;  /* 0x0000001d16197210 */ /* 0x000fca0007f1e0ff */
[----:B------:R-:W-:Y:S01]  /*6e30*/  IMAD.X R30, RZ, RZ, R23, P0 ;  /* 0x000000ffff1e7224 */ /* 0x000fe200000e0617 */
[----:B-1----:R-:W-:-:S04]  /*6e40*/  LEA R24, P0, R25, UR6, 0x2 ;  /* 0x0000000619187c11 */ /* 0x002fc8000f8010ff */
[----:B------:R-:W-:-:S06]  /*6e50*/  LEA.HI.X R25, R25, UR7, R30, 0x2, P0 ;  /* 0x0000000719197c11 */ /* 0x000fcc00080f141e */
[----:B------:R-:W2:Y:S02]  /*6e60*/  LDG.E R25, desc[UR8][R24.64] ;  /* 0x0000000818197981 */ /* 0x000ea4000c1e1900 */
[----:B--2--5:R-:W-:-:S13]  /*6e70*/  ISETP.NE.AND P0, PT, R25, R26, PT ;  /* 0x0000001a1900720c */ /* 0x024fda0003f05270 */
[----:B------:R-:W-:Y:S05]  /*6e80*/  @!P0 BRA `(.L_x_273) ;  /* 0x0000000000448947 */ /* 0x000fea0003800000 */
[----:B------:R-:W-:Y:S02]  /*6e90*/  IMAD.MOV.U32 R31, RZ, RZ, R29 ;  /* 0x000000ffff1f7224 */ /* 0x000fe400078e001d */
[----:B------:R-:W-:-:S07]  /*6ea0*/  IMAD.MOV.U32 R29, RZ, RZ, RZ ;  /* 0x000000ffff1d7224 */ /* 0x000fce00078e00ff */
.L_x_274:
        /* <DEDUP_REMOVED lines=11> */
[----:B------:R-:W-:-:S06]  /*6f60*/  LEA.HI.X R25, R25, UR7, R30, 0x2, P0 ;  /* 0x0000000719197c11 */ /* 0x000fcc00080f141e */
[----:B------:R-:W2:Y:S02]  /*6f70*/  LDG.E R25, desc[UR8][R24.64] ;  /* 0x0000000818197981 */ /* 0x000ea4000c1e1900 */
[----:B--2---:R-:W-:-:S13]  /*6f80*/  ISETP.NE.AND P0, PT, R25, R26, PT ;  /* 0x0000001a1900720c */ /* 0x004fda0003f05270 */
[----:B------:R-:W-:Y:S05]  /*6f90*/  @P0 BRA `(.L_x_274) ;  /* 0xfffffffc00c40947 */ /* 0x000fea000383ffff */
.L_x_273:
[----:B------:R-:W2:Y:S02]  /*6fa0*/  LD.E R19, desc[UR8][R20.64+0xc] ;  /* 0x00000c0814137980 */ /* 0x000ea4000c101900 */
[----:B--2---:R-:W-:-:S05]  /*6fb0*/  VIADD R23, R19, 0xffffffff ;  /* 0xffffffff13177836 */ /* 0x004fca0000000000 */
[----:B------:R1:W-:Y:S04]  /*6fc0*/  ST.E desc[UR8][R20.64+0xc], R23 ;  /* 0x00000c1714007985 */ /* 0x0003e8000c101908 */
[----:B------:R1:W2:Y:S02]  /*6fd0*/  LDS R19, [R5+0x8280] ;  /* 0x0082800005137984 */ /* 0x0002a40000000800 */
.L_x_272:
[----:B------:R-:W-:Y:S05]  /*6fe0*/  BSYNC.RECONVERGENT B9 ;  /* 0x0000000000097941 */ /* 0x000fea0003800200 */
.L_x_271:
[----:B------:R-:W-:-:S05]  /*6ff0*/  VIADD R18, R18, 0x1 ;  /* 0x0000000112127836 */ /* 0x000fca0000000000 */
[----:B--2---:R-:W-:-:S13]  /*7000*/  ISETP.GE.AND P0, PT, R18, R19, PT ;  /* 0x000000131200720c */ /* 0x004fda0003f06270 */
[----:B------:R-:W-:Y:S05]  /*7010*/  @!P0 BRA `(.L_x_275) ;  /* 0xfffffffc00448947 */ /* 0x000fea000383ffff */
[----:B------:R-:W-:Y:S05]  /*7020*/  BSYNC.RECONVERGENT B8 ;  /* 0x0000000000087941 */ /* 0x000fea0003800200 */
.L_x_270:
[----:B01----:R0:W1:Y:S02]  /*7030*/  LDS R20, [R5+0x400] ;  /* 0x0004000005147984 */ /* 0x0030640000000800 */
.L_x_269:
[----:B------:R-:W-:Y:S05]  /*7040*/  BSYNC.RECONVERGENT B7 ;  /* 0x0000000000077941 */ /* 0x000fea0003800200 */
.L_x_268:
[----:B------:R-:W-:-:S05]  /*7050*/  VIADD R27, R27, 0x20 ;  /* 0x000000201b1b7836 */ /* 0x000fca0000000000 */
[----:B-1----:R-:W-:-:S13]  /*7060*/  ISETP.GE.AND P0, PT, R27, R20, PT ;  /* 0x000000141b00720c */ /* 0x002fda0003f06270 */
[----:B------:R-:W-:Y:S05]  /*7070*/  @!P0 BRA `(.L_x_276) ;  /* 0xfffffffc00108947 */ /* 0x000fea000383ffff */
[----:B------:R-:W-:Y:S05]  /*7080*/  BSYNC.RECONVERGENT B6 ;  /* 0x0000000000067941 */ /* 0x000fea0003800200 */
.L_x_267:
[----:B------:R1:W3:Y:S02]  /*7090*/  LDS R18, [R5+0x8300] ;  /* 0x0083000005127984 */ /* 0x0002e40000000800 */
.L_x_266:
[----:B------:R-:W-:Y:S05]  /*70a0*/  BSYNC.RECONVERGENT B5 ;  /* 0x0000000000057941 */ /* 0x000fea0003800200 */
.L_x_265:
[----:B---3--:R-:W-:Y:S01]  /*70b0*/  ISETP.GE.AND P0, PT, R7, R18, PT ;  /* 0x000000120700720c */ /* 0x008fe20003f06270 */
[----:B------:R-:W-:-:S12]  /*70c0*/  BSSY.RECONVERGENT B5, `(.L_x_277) ;  /* 0x000003d000057945 */ /* 0x000fd80003800200 */
[----:B------:R-:W-:Y:S05]  /*70d0*/  @P0 BRA `(.L_x_278) ;  /* 0x0000000000ec0947 */ /* 0x000fea0003800000 */
[----:B--2---:R-:W-:-:S07]  /*70e0*/  IMAD.MOV.U32 R29, RZ, RZ, R7 ;  /* 0x000000ffff1d7224 */ /* 0x004fce00078e0007 */
.L_x_286:
[----:B--23--:R-:W2:Y:S01]  /*70f0*/  LDC.64 R20, c[0x0][0x400] ;  /* 0x00010000ff147b82 */ /* 0x00cea20000000a00 */
[----:B------:R-:W-:Y:S01]  /*7100*/  ISETP.GE.AND P1, PT, R19, 0x1, PT ;  /* 0x000000011300780c */ /* 0x000fe20003f26270 */
[----:B------:R-:W-:Y:S01]  /*7110*/  IMAD.IADD R23, R10, 0x1, R29 ;  /* 0x000000010a177824 */ /* 0x000fe200078e021d */
[----:B------:R-:W-:Y:S01]  /*7120*/  BSSY.RECONVERGENT B6, `(.L_x_279) ;  /* 0x0000035000067945 */ /* 0x000fe20003800200 */
[----:B------:R-:W-:-:S05]  /*7130*/  VIADD R29, R29, 0x20 ;  /* 0x000000201d1d7836 */ /* 0x000fca0000000000 */
[----:B------:R-:W-:Y:S01]  /*7140*/  ISETP.GE.AND P0, PT, R29, R18, PT ;  /* 0x000000121d00720c */ /* 0x000fe20003f06270 */
[----:B--2---:R-:W-:-:S04]  /*7150*/  IMAD.WIDE R20, R23, 0x14, R20 ;  /* 0x0000001417147825 */ /* 0x004fc800078e0214 */
[----:B------:R-:W-:Y:S08]  /*7160*/  @!P1 BRA `(.L_x_280) ;  /* 0x0000000000c09947 */ /* 0x000ff00003800000 */
[----:B------:R2:W5:Y:S01]  /*7170*/  LDG.E R30, desc[UR8][R20.64] ;  /* 0x00000008141e7981 */ /* 0x000562000c1e1900 */
[----:B------:R-:W-:-:S07]  /*7180*/  HFMA2 R28, -RZ, RZ, 0, 0 ;  /* 0x00000000ff1c7431 */ /* 0x000fce00000001ff */
.L_x_285:
[----:B---3--:R-:W3:Y:S01]  /*7190*/  LDC.64 R22, c[0x0][0x3f0] ;  /* 0x0000fc00ff167b82 */ /* 0x008ee20000000a00 */
[----:B------:R-:W-:-:S04]  /*71a0*/  IMAD.IADD R25, R10, 0x1, R28 ;  /* 0x000000010a197824 */ /* 0x000fc800078e021c */
[----:B---3--:R-:W-:-:S03]  /*71b0*/  IMAD.WIDE R24, R25, 0x4, R22 ;  /* 0x0000000419187825 */ /* 0x008fc600078e0216 */
[----:B------:R-:W3:Y:S03]  /*71c0*/  LDC.64 R22, c[0x0][0x498] ;  /* 0x00012600ff167b82 */ /* 0x000ee60000000a00 */
[----:B------:R-:W3:Y:S02]  /*71d0*/  LDG.E R25, desc[UR8][R24.64] ;  /* 0x0000000818197981 */ /* 0x000ee4000c1e1900 */
[----:B---3-5:R-:W-:-:S05]  /*71e0*/  IMAD.WIDE R26, R25, 0x8, R22 ;  /* 0x00000008191a7825 */ /* 0x028fca00078e0216 */
[----:B------:R-:W3:Y:S04]  /*71f0*/  LDG.E R31, desc[UR8][R26.64+0x8] ;  /* 0x000008081a1f7981 */ /* 0x000ee8000c1e1900 */
[----:B------:R-:W3:Y:S01]  /*7200*/  LDG.E.64 R22, desc[UR8][R26.64] ;  /* 0x000000081a167981 */ /* 0x000ee2000c1e1b00 */
[----:B------:R-:W-:Y:S01]  /*7210*/  VIADD R28, R28, 0x1 ;  /* 0x000000011c1c7836 */ /* 0x000fe20000000000 */
[----:B------:R-:W-:Y:S04]  /*7220*/  BSSY.RECONVERGENT B7, `(.L_x_281) ;  /* 0x0000023000077945 */ /* 0x000fe80003800200 */
[----:B------:R-:W-:Y:S01]  /*7230*/  ISETP.GE.AND P1, PT, R28, R19, PT ;  /* 0x000000131c00720c */ /* 0x000fe20003f26270 */
[----:B---3--:R-:W-:-:S05]  /*7240*/  IMAD.IADD R31, R31, 0x1, -R22 ;  /* 0x000000011f1f7824 */ /* 0x008fca00078e0a16 */
[----:B------:R-:W-:-:S13]  /*7250*/  ISETP.GE.AND P2, PT, R31, 0x1, PT ;  /* 0x000000011f00780c */ /* 0x000fda0003f46270 */
[----:B------:R-:W-:Y:S05]  /*7260*/  @!P2 BRA `(.L_x_282) ;  /* 0x000000000078a947 */ /* 0x000fea0003800000 */
[----:B------:R-:W3:Y:S01]  /*7270*/  LDCU.64 UR6, c[0x0][0x490] ;  /* 0x00009200ff0677ac */ /* 0x000ee20008000a00 */
[----:B------:R-:W-:-:S05]  /*7280*/  VIADD R26, R31, 0xffffffff ;  /* 0xffffffff1f1a7836 */ /* 0x000fca0000000000 */
[----:B------:R-:W-:-:S04]  /*7290*/  SHF.R.U32.HI R27, RZ, 0x1, R26 ;  /* 0x00000001ff1b7819 */ /* 0x000fc8000001161a */
[----:B------:R-:W-:-:S05]  /*72a0*/  IADD3 R25, P2, PT, R22, R27, RZ ;  /* 0x0000001b16197210 */ /* 0x000fca0007f5e0ff */
[----:B------:R-:W-:Y:S01]  /*72b0*/  IMAD.X R32, RZ, RZ, R23, P2 ;  /* 0x000000ffff207224 */ /* 0x000fe200010e0617 */
[----:B---3--:R-:W-:-:S04]  /*72c0*/  LEA R24, P2, R25, UR6, 0x2 ;  /* 0x0000000619187c11 */ /* 0x008fc8000f8410ff */
[----:B------:R-:W-:-:S06]  /*72d0*/  LEA.HI.X R25, R25, UR7, R32, 0x2, P2 ;  /* 0x0000000719197c11 */ /* 0x000fcc00090f1420 */
[----:B------:R-:W3:Y:S02]  /*72e0*/  LDG.E R25, desc[UR8][R24.64] ;  /* 0x0000000818197981 */ /* 0x000ee4000c1e1900 */
[----:B---3--:R-:W-:-:S13]  /*72f0*/  ISETP.NE.AND P2, PT, R25, R30, PT ;  /* 0x0000001e1900720c */ /* 0x008fda0003f45270 */
[----:B------:R-:W-:Y:S05]  /*7300*/  @!P2 BRA `(.L_x_283) ;  /* 0x000000000044a947 */ /* 0x000fea0003800000 */
[----:B------:R-:W-:Y:S01]  /*7310*/  IMAD.MOV.U32 R31, RZ, RZ, R27 ;  /* 0x000000ffff1f7224 */ /* 0x000fe200078e001b */
[----:B------:R-:W-:-:S07]  /*7320*/  MOV R27, RZ ;  /* 0x000000ff001b7202 */ /* 0x000fce0000000f00 */
.L_x_284:
[----:B------:R-:W-:-:S13]  /*7330*/  ISETP.GT.AND P2, PT, R25, R30, PT ;  /* 0x0000001e1900720c */ /* 0x000fda0003f44270 */
[C---:B------:R-:W-:Y:S02]  /*7340*/  @!P2 VIADD R27, R31.reuse, 0x1 ;  /* 0x000000011f1ba836 */ /* 0x040fe40000000000 */
[----:B------:R-:W-:-:S05]  /*7350*/  @P2 VIADD R26, R31, 0xffffffff ;  /* 0xffffffff1f1a2836 */ /* 0x000fca0000000000 */
[----:B------:R-:W-:-:S13]  /*7360*/  ISETP.GT.AND P2, PT, R27, R26, PT ;  /* 0x0000001a1b00720c */ /* 0x000fda0003f44270 */
[----:B------:R-:W-:Y:S05]  /*7370*/  @P2 BRA `(.L_x_282) ;  /* 0x0000000000342947 */ /* 0x000fea0003800000 */
[----:B------:R-:W3:Y:S01]  /*7380*/  LDCU.64 UR6, c[0x0][0x490] ;  /* 0x00009200ff0677ac */ /* 0x000ee20008000a00 */
[----:B------:R-:W-:-:S05]  /*7390*/  IMAD.IADD R31, R26, 0x1, R27 ;  /* 0x000000011a1f7824 */ /* 0x000fca00078e021b */
[----:B------:R-:W-:-:S04]  /*73a0*/  SHF.R.U32.HI R31, RZ, 0x1, R31 ;  /* 0x00000001ff1f7819 */ /* 0x000fc8000001161f */
[----:B------:R-:W-:-:S05]  /*73b0*/  IADD3 R25, P2, PT, R22, R31, RZ ;  /* 0x0000001f16197210 */ /* 0x000fca0007f5e0ff */
[----:B------:R-:W-:Y:S01]  /*73c0*/  IMAD.X R32, RZ, RZ, R23, P2 ;  /* 0x000000ffff207224 */ /* 0x000fe200010e0617 */
[----:B---3--:R-:W-:-:S04]  /*73d0*/  LEA R24, P2, R25, UR6, 0x2 ;  /* 0x0000000619187c11 */ /* 0x008fc8000f8410ff */
[----:B------:R-:W-:-:S06]  /*73e0*/  LEA.HI.X R25, R25, UR7, R32, 0x2, P2 ;  /* 0x0000000719197c11 */ /* 0x000fcc00090f1420 */
[----:B------:R-:W3:Y:S02]  /*73f0*/  LDG.E R25, desc[UR8][R24.64] ;  /* 0x0000000818197981 */ /* 0x000ee4000c1e1900 */
[----:B---3--:R-:W-:-:S13]  /*7400*/  ISETP.NE.AND P2, PT, R25, R30, PT ;  /* 0x0000001e1900720c */ /* 0x008fda0003f45270 */
[----:B------:R-:W-:Y:S05]  /*7410*/  @P2 BRA `(.L_x_284) ;  /* 0xfffffffc00c42947 */ /* 0x000fea000383ffff */
.L_x_283:
[----:B------:R-:W3:Y:S02]  /*7420*/  LDG.E R22, desc[UR8][R20.64+0xc] ;  /* 0x00000c0814167981 */ /* 0x000ee4000c1e1900 */
[----:B---3--:R-:W-:-:S05]  /*7430*/  VIADD R23, R22, 0xffffffff ;  /* 0xffffffff16177836 */ /* 0x008fca0000000000 */
[----:B------:R3:W-:Y:S02]  /*7440*/  STG.E desc[UR8][R20.64+0xc], R23 ;  /* 0x00000c1714007986 */ /* 0x0007e4000c101908 */
.L_x_282:
[----:B------:R-:W-:Y:S05]  /*7450*/  BSYNC.RECONVERGENT B7 ;  /* 0x0000000000077941 */ /* 0x000fea0003800200 */
.L_x_281:
[----:B------:R-:W-:Y:S05]  /*7460*/  @!P1 BRA `(.L_x_285) ;  /* 0xfffffffc00489947 */ /* 0x000fea000383ffff */
.L_x_280:
[----:B------:R-:W-:Y:S05]  /*7470*/  BSYNC.RECONVERGENT B6 ;  /* 0x0000000000067941 */ /* 0x000fea0003800200 */
.L_x_279:
[----:B------:R-:W-:Y:S05]  /*7480*/  @!P0 BRA `(.L_x_286) ;  /* 0xfffffffc00188947 */ /* 0x000fea000383ffff */
.L_x_278:
[----:B------:R-:W-:Y:S05]  /*7490*/  BSYNC.RECONVERGENT B5 ;  /* 0x0000000000057941 */ /* 0x000fea0003800200 */
.L_x_277:
[----:B------:R-:W-:Y:S05]  /*74a0*/  BRA `(.L_x_287) ;  /* 0x0000000c00107947 */ /* 0x000fea0003800000 */
.L_x_264:
[----:B------:R-:W0:Y:S01]  /*74b0*/  LDS R20, [R5+0x400] ;  /* 0x0004000005147984 */ /* 0x000e220000000800 */
[----:B------:R-:W-:Y:S01]  /*74c0*/  BSSY.RECONVERGENT B5, `(.L_x_288) ;  /* 0x000000d000057945 */ /* 0x000fe20003800200 */
[----:B0-----:R-:W-:-:S13]  /*74d0*/  ISETP.GE.AND P0, PT, R7, R20, PT ;  /* 0x000000140700720c */ /* 0x001fda0003f06270 */
[----:B------:R-:W-:Y:S05]  /*74e0*/  @P0 BRA `(.L_x_289) ;  /* 0x0000000000280947 */ /* 0x000fea0003800000 */
[----:B------:R-:W-:Y:S01]  /*74f0*/  BSSY.RECONVERGENT B6, `(.L_x_290) ;  /* 0x0000008000067945 */ /* 0x000fe20003800200 */
[----:B------:R-:W-:-:S07]  /*7500*/  IMAD.MOV.U32 R21, RZ, RZ, R7 ;  /* 0x000000ffff157224 */ /* 0x000fce00078e0007 */
.L_x_291:
[C---:B------:R-:W-:Y:S01]  /*7510*/  IMAD.WIDE R18, R21.reuse, 0x14, R16 ;  /* 0x0000001415127825 */ /* 0x040fe200078e0210 */
[----:B------:R-:W-:-:S04]  /*7520*/  IADD3 R21, PT, PT, R21, 0x20, RZ ;  /* 0x0000002015157810 */ /* 0x000fc80007ffe0ff */
[----:B------:R-:W-:Y:S04]  /*7530*/  ST.E desc[UR8][R18.64+0xc], RZ ;  /* 0x00000cff12007985 */ /* 0x000fe8000c101908 */
[----:B------:R-:W0:Y:S02]  /*7540*/  LDS R20, [R5+0x400] ;  /* 0x0004000005147984 */ /* 0x000e240000000800 */
[----:B0-----:R-:W-:-:S13]  /*7550*/  ISETP.GE.AND P0, PT, R21, R20, PT ;  /* 0x000000141500720c */ /* 0x001fda0003f06270 */
[----:B------:R-:W-:Y:S05]  /*7560*/  @!P0 BRA `(.L_x_291) ;  /* 0xfffffffc00e88947 */ /* 0x000fea000383ffff */
[----:B------:R-:W-:Y:S05]  /*7570*/  BSYNC.RECONVERGENT B6 ;  /* 0x0000000000067941 */ /* 0x000fea0003800200 */
.L_x_290:
[----:B------:R0:W1:Y:S02]  /*7580*/  LDS R18, [R5+0x8300] ;  /* 0x0083000005127984 */ /* 0x0000640000000800 */
.L_x_289:
[----:B------:R-:W-:Y:S05]  /*7590*/  BSYNC.RECONVERGENT B5 ;  /* 0x0000000000057941 */ /* 0x000fea0003800200 */
.L_x_288:
[----:B-1----:R-:W-:Y:S01]  /*75a0*/  ISETP.GE.AND P0, PT, R7, R18, PT ;  /* 0x000000120700720c */ /* 0x002fe20003f06270 */
[----:B------:R-:W-:-:S12]  /*75b0*/  BSSY.RECONVERGENT B5, `(.L_x_292) ;  /* 0x000002e000057945 */ /* 0x000fd80003800200 */
[----:B------:R-:W-:Y:S05]  /*75c0*/  @P0 BRA `(.L_x_293) ;  /* 0x0000000000b00947 */ /* 0x000fea0003800000 */
[--C-:B------:R-:W-:Y:S01]  /*75d0*/  IMAD.IADD R19, R18, 0x1, -R7.reuse ;  /* 0x0000000112137824 */ /* 0x100fe200078e0a07 */
[----:B------:R-:W-:Y:S01]  /*75e0*/  BSSY.RECONVERGENT B6, `(.L_x_294) ;  /* 0x0000017000067945 */ /* 0x000fe20003800200 */
[----:B------:R-:W-:Y:S01]  /*75f0*/  PLOP3.LUT P0, PT, PT, PT, PT, 0x80, 0x8 ;  /* 0x000000000008781c */ /* 0x000fe20003f0f070 */
[----:B--2---:R-:W-:Y:S02]  /*7600*/  IMAD.MOV.U32 R31, RZ, RZ, R7 ;  /* 0x000000ffff1f7224 */ /* 0x004fe400078e0007 */
[----:B------:R-:W-:-:S13]  /*7610*/  ISETP.GT.AND P1, PT, R19, 0x60, PT ;  /* 0x000000601300780c */ /* 0x000fda0003f24270 */
[----:B------:R-:W-:Y:S05]  /*7620*/  @!P1 BRA `(.L_x_295) ;  /* 0x0000000000489947 */ /* 0x000fea0003800000 */
[----:B------:R-:W1:Y:S01]  /*7630*/  LDC.64 R20, c[0x0][0x400] ;  /* 0x00010000ff147b82 */ /* 0x000e620000000a00 */
[----:B------:R-:W-:Y:S01]  /*7640*/  PLOP3.LUT P0, PT, PT, PT, PT, 0x8, 0x80 ;  /* 0x000000000080781c */ /* 0x000fe20003f0e170 */
[----:B------:R-:W-:-:S12]  /*7650*/  VIADD R30, R18, 0xffffffa0 ;  /* 0xffffffa0121e7836 */ /* 0x000fd80000000000 */
.L_x_296:
[C-C-:B------:R-:W-:Y:S01]  /*7660*/  IMAD.IADD R23, R10.reuse, 0x1, R31.reuse ;  /* 0x000000010a177824 */ /* 0x140fe200078e021f */
[C-C-:B------:R-:W-:Y:S02]  /*7670*/  IADD3 R25, PT, PT, R10.reuse, 0x20, R31.reuse ;  /* 0x000000200a197810 */ /* 0x140fe40007ffe01f */
[C---:B------:R-:W-:Y:S01]  /*7680*/  IADD3 R27, PT, PT, R10.reuse, 0x40, R31 ;  /* 0x000000400a1b7810 */ /* 0x040fe20007ffe01f */
[----:B-1----:R-:W-:Y:S01]  /*7690*/  IMAD.WIDE R22, R23, 0x14, R20 ;  /* 0x0000001417167825 */ /* 0x002fe200078e0214 */
[----:B------:R-:W-:-:S03]  /*76a0*/  IADD3 R29, PT, PT, R10, 0x60, R31 ;  /* 0x000000600a1d7810 */ /* 0x000fc60007ffe01f */
[--C-:B------:R-:W-:Y:S01]  /*76b0*/  IMAD.WIDE R24, R25, 0x14, R20.reuse ;  /* 0x0000001419187825 */ /* 0x100fe200078e0214 */
[----:B------:R2:W-:Y:S03]  /*76c0*/  STG.E desc[UR8][R22.64+0xc], RZ ;  /* 0x00000cff16007986 */ /* 0x0005e6000c101908 */
[--C-:B------:R-:W-:Y:S01]  /*76d0*/  IMAD.WIDE R26, R27, 0x14, R20.reuse ;  /* 0x000000141b1a7825 */ /* 0x100fe200078e0214 */
[----:B------:R2:W-:Y:S03]  /*76e0*/  STG.E desc[UR8][R24.64+0xc], RZ ;  /* 0x00000cff18007986 */ /* 0x0005e6000c101908 */
[----:B------:R-:W-:Y:S01]  /*76f0*/  IMAD.WIDE R28, R29, 0x14, R20 ;  /* 0x000000141d1c7825 */ /* 0x000fe200078e0214 */
[----:B------:R2:W-:Y:S03]  /*7700*/  STG.E desc[UR8][R26.64+0xc], RZ ;  /* 0x00000cff1a007986 */ /* 0x0005e6000c101908 */
[----:B------:R-:W-:Y:S01]  /*7710*/  VIADD R31, R31, 0x80 ;  /* 0x000000801f1f7836 */ /* 0x000fe20000000000 */
[----:B------:R2:W-:Y:S04]  /*7720*/  STG.E desc[UR8][R28.64+0xc], RZ ;  /* 0x00000cff1c007986 */ /* 0x0005e8000c101908 */
[----:B------:R-:W-:-:S13]  /*7730*/  ISETP.GE.AND P1, PT, R31, R30, PT ;  /* 0x0000001e1f00720c */ /* 0x000fda0003f26270 */
[----:B--2---:R-:W-:Y:S05]  /*7740*/  @!P1 BRA `(.L_x_296) ;  /* 0xfffffffc00c49947 */ /* 0x004fea000383ffff */
.L_x_295:
[----:B------:R-:W-:Y:S05]  /*7750*/  BSYNC.RECONVERGENT B6 ;  /* 0x0000000000067941 */ /* 0x000fea0003800200 */
.L_x_294:
[----:B------:R-:W-:Y:S01]  /*7760*/  IMAD.IADD R19, R18, 0x1, -R31 ;  /* 0x0000000112137824 */ /* 0x000fe200078e0a1f */
[----:B------:R-:W-:Y:S04]  /*7770*/  BSSY.RECONVERGENT B6, `(.L_x_297) ;  /* 0x000000c000067945 */ /* 0x000fe80003800200 */
[----:B------:R-:W-:-:S13]  /*7780*/  ISETP.GT.AND P1, PT, R19, 0x20, PT ;  /* 0x000000201300780c */ /* 0x000fda0003f24270 */
[----:B------:R-:W-:Y:S05]  /*7790*/  @!P1 BRA `(.L_x_298) ;  /* 0x0000000000249947 */ /* 0x000fea0003800000 */
[----:B------:R-:W1:Y:S01]  /*77a0*/  LDC.64 R22, c[0x0][0x400] ;  /* 0x00010000ff167b82 */ /* 0x000e620000000a00 */
[C---:B------:R-:W-:Y:S02]  /*77b0*/  IADD3 R21, PT, PT, R10.reuse, R31, RZ ;  /* 0x0000001f0a157210 */ /* 0x040fe40007ffe0ff */
[----:B------:R-:W-:Y:S01]  /*77c0*/  IADD3 R19, PT, PT, R10, 0x20, R31 ;  /* 0x000000200a137810 */ /* 0x000fe20007ffe01f */
[----:B------:R-:W-:Y:S01]  /*77d0*/  VIADD R31, R31, 0x40 ;  /* 0x000000401f1f7836 */ /* 0x000fe20000000000 */
[----:B------:R-:W-:Y:S01]  /*77e0*/  PLOP3.LUT P0, PT, PT, PT, PT, 0x8, 0x80 ;  /* 0x000000000080781c */ /* 0x000fe20003f0e170 */
[----:B-1----:R-:W-:-:S04]  /*77f0*/  IMAD.WIDE R20, R21, 0x14, R22 ;  /* 0x0000001415147825 */ /* 0x002fc800078e0216 */
[----:B------:R-:W-:Y:S01]  /*7800*/  IMAD.WIDE R22, R19, 0x14, R22 ;  /* 0x0000001413167825 */ /* 0x000fe200078e0216 */
[----:B------:R1:W-:Y:S04]  /*7810*/  STG.E desc[UR8][R20.64+0xc], RZ ;  /* 0x00000cff14007986 */ /* 0x0003e8000c101908 */
[----:B------:R1:W-:Y:S03]  /*7820*/  STG.E desc[UR8][R22.64+0xc], RZ ;  /* 0x00000cff16007986 */ /* 0x0003e6000c101908 */
.L_x_298:
[----:B------:R-:W-:Y:S05]  /*7830*/  BSYNC.RECONVERGENT B6 ;  /* 0x0000000000067941 */ /* 0x000fea0003800200 */
.L_x_297:
[----:B------:R-:W-:-:S13]  /*7840*/  ISETP.LT.OR P0, PT, R31, R18, P0 ;  /* 0x000000121f00720c */ /* 0x000fda0000701670 */
[----:B------:R-:W2:Y:S01]  /*7850*/  @P0 LDC.64 R18, c[0x0][0x400] ;  /* 0x00010000ff120b82 */ /* 0x000ea20000000a00 */
[----:B-1----:R-:W-:-:S04]  /*7860*/  @P0 IMAD.IADD R21, R10, 0x1, R31 ;  /* 0x000000010a150824 */ /* 0x002fc800078e021f */
[----:B--2---:R-:W-:-:S05]  /*7870*/  @P0 IMAD.WIDE R18, R21, 0x14, R18 ;  /* 0x0000001415120825 */ /* 0x004fca00078e0212 */
[----:B------:R1:W-:Y:S02]  /*7880*/  @P0 STG.E desc[UR8][R18.64+0xc], RZ ;  /* 0x00000cff12000986 */ /* 0x0003e4000c101908 */
.L_x_293:
[----:B------:R-:W-:Y:S05]  /*7890*/  BSYNC.RECONVERGENT B5 ;  /* 0x0000000000057941 */ /* 0x000fea0003800200 */
.L_x_292:
[----:B------:R-:W-:-:S03]  /*78a0*/  UMOV UR6, 0xffffffff ;  /* 0xffffffff00067882 */ /* 0x000fc60000000000 */
[----:B------:R-:W-:Y:S05]  /*78b0*/  BRA.DIV UR6, `(.L_x_299) ;  /* 0x000000d206e87947 */ /* 0x000fea000b800000 */
[----:B------:R-:W-:Y:S01]  /*78c0*/  NOP ;  /* 0x0000000000007918 */ /* 0x000fe20000000000 */
.L_x_795:
[----:B-1----:R-:W1:Y:S01]  /*78d0*/  LDS R18, [R5+0x400] ;  /* 0x0004000005127984 */ /* 0x002e620000000800 */
[----:B------:R-:W-:Y:S03]  /*78e0*/  BSSY.RECONVERGENT B5, `(.L_x_300) ;  /* 0x0000041000057945 */ /* 0x000fe60003800200 */
[----:B------:R3:W4:Y:S01]  /*78f0*/  LDS R24, [R5+0x8300] ;  /* 0x0083000005187984 */ /* 0x0007220000000800 */
[----:B-1----:R-:W-:-:S13]  /*7900*/  ISETP.GE.AND P0, PT, R7, R18, PT ;  /* 0x000000120700720c */ /* 0x002fda0003f06270 */
[----:B---34-:R-:W-:Y:S05]  /*7910*/  @P0 BRA `(.L_x_301) ;  /* 0x0000000000f40947 */ /* 0x018fea0003800000 */
[----:B--2---:R-:W-:-:S07]  /*7920*/  IMAD.MOV.U32 R25, RZ, RZ, R7 ;  /* 0x000000ffff197224 */ /* 0x004fce00078e0007 */
.L_x_310:
[----:B------:R-:W-:Y:S01]  /*7930*/  ISETP.GE.AND P0, PT, R24, 0x1, PT ;  /* 0x000000011800780c */ /* 0x000fe20003f06270 */
[----:B------:R-:W-:-:S12]  /*7940*/  BSSY.RECONVERGENT B6, `(.L_x_302) ;  /* 0x0000037000067945 */ /* 0x000fd80003800200 */
[----:B-1---5:R-:W-:Y:S05]  /*7950*/  @!P0 BRA `(.L_x_303) ;  /* 0x0000000000d48947 */ /* 0x022fea0003800000 */
[----:B------:R-:W-:-:S05]  /*7960*/  IMAD.WIDE R18, R25, 0x14, R16 ;  /* 0x0000001419127825 */ /* 0x000fca00078e0210 */
[----:B------:R1:W5:Y:S01]  /*7970*/  LD.E R26, desc[UR8][R18.64] ;  /* 0x00000008121a7980 */ /* 0x000362000c101900 */
[----:B------:R-:W-:Y:S01]  /*7980*/  BSSY.RECONVERGENT B7, `(.L_x_304) ;  /* 0x0000031000077945 */ /* 0x000fe20003800200 */
[----:B------:R-:W-:-:S07]  /*7990*/  IMAD.MOV.U32 R27, RZ, RZ, RZ ;  /* 0x000000ffff1b7224 */ /* 0x000fce00078e00ff */
.L_x_309:
[----:B--2---:R-:W2:Y:S01]  /*79a0*/  LDC.64 R20, c[0x0][0x400] ;  /* 0x00010000ff147b82 */ /* 0x004ea20000000a00 */
[----:B------:R-:W-:-:S04]  /*79b0*/  IMAD.IADD R29, R10, 0x1, R27 ;  /* 0x000000010a1d7824 */ /* 0x000fc800078e021b */
[----:B--2---:R-:W-:-:S03]  /*79c0*/  IMAD.WIDE R28, R29, 0x14, R20 ;  /* 0x000000141d1c7825 */ /* 0x004fc600078e0214 */
[----:B------:R-:W2:Y:S02]  /*79d0*/  LDC.64 R20, c[0x0][0x498] ;  /* 0x00012600ff147b82 */ /* 0x000ea40000000a00 */
[----:B------:R-:W2:Y:S02]  /*79e0*/  LDG.E R23, desc[UR8][R28.64] ;  /* 0x000000081c177981 */ /* 0x000ea4000c1e1900 */
[----:B--2---:R-:W-:-:S05]  /*79f0*/  IMAD.WIDE R22, R23, 0x8, R20 ;  /* 0x0000000817167825 */ /* 0x004fca00078e0214 */
[----:B------:R-:W2:Y:S04]  /*7a00*/  LDG.E R31, desc[UR8][R22.64+0x8] ;  /* 0x00000808161f7981 */ /* 0x000ea8000c1e1900 */
[----:B------:R-:W2:Y:S01]  /*7a10*/  LDG.E.64 R20, desc[UR8][R22.64] ;  /* 0x0000000816147981 */ /* 0x000ea2000c1e1b00 */
[----:B------:R-:W-:Y:S01]  /*7a20*/  BSSY.RECONVERGENT B8, `(.L_x_305) ;  /* 0x0000023000087945 */ /* 0x000fe20003800200 */
[----:B--2---:R-:W-:-:S05]  /*7a30*/  IMAD.IADD R31, R31, 0x1, -R20 ;  /* 0x000000011f1f7824 */ /* 0x004fca00078e0a14 */
[----:B------:R-:W-:-:S13]  /*7a40*/  ISETP.GE.AND P0, PT, R31, 0x1, PT ;  /* 0x000000011f00780c */ /* 0x000fda0003f06270 */
[----:B------:R-:W-:Y:S05]  /*7a50*/  @!P0 BRA `(.L_x_306) ;  /* 0x00000000007c8947 */ /* 0x000fea0003800000 */
[----:B------:R-:W2:Y:S01]  /*7a60*/  LDCU.64 UR6, c[0x0][0x490] ;  /* 0x00009200ff0677ac */ /* 0x000ea20008000a00 */
[----:B------:R-:W-:-:S04]  /*7a70*/  IADD3 R28, PT, PT, R31, -0x1, RZ ;  /* 0xffffffff1f1c7810 */ /* 0x000fc80007ffe0ff */
[----:B------:R-:W-:-:S04]  /*7a80*/  SHF.R.U32.HI R29, RZ, 0x1, R28 ;  /* 0x00000001ff1d7819 */ /* 0x000fc8000001161c */
[----:B------:R-:W-:-:S05]  /*7a90*/  IADD3 R23, P0, PT, R20, R29, RZ ;  /* 0x0000001d14177210 */ /* 0x000fca0007f1e0ff */
[----:B------:R-:W-:Y:S01]  /*7aa0*/  IMAD.X R30, RZ, RZ, R21, P0 ;  /* 0x000000ffff1e7224 */ /* 0x000fe200000e0615 */
[----:B--2---:R-:W-:-:S04]  /*7ab0*/  LEA R22, P0, R23, UR6, 0x2 ;  /* 0x0000000617167c11 */ /* 0x004fc8000f8010ff */
[----:B------:R-:W-:-:S06]  /*7ac0*/  LEA.HI.X R23, R23, UR7, R30, 0x2, P0 ;  /* 0x0000000717177c11 */ /* 0x000fcc00080f141e */
[----:B------:R-:W2:Y:S02]  /*7ad0*/  LDG.E R23, desc[UR8][R22.64] ;  /* 0x0000000816177981 */ /* 0x000ea4000c1e1900 */
[----:B--2--5:R-:W-:-:S13]  /*7ae0*/  ISETP.NE.AND P0, PT, R23, R26, PT ;  /* 0x0000001a1700720c */ /* 0x024fda0003f05270 */
[----:B------:R-:W-:Y:S05]  /*7af0*/  @!P0 BRA `(.L_x_307) ;  /* 0x0000000000448947 */ /* 0x000fea0003800000 */
[----:B------:R-:W-:Y:S02]  /*7b00*/  IMAD.MOV.U32 R31, RZ, RZ, R29 ;  /* 0x000000ffff1f7224 */ /* 0x000fe400078e001d */
[----:B------:R-:W-:-:S07]  /*7b10*/  IMAD.MOV.U32 R29, RZ, RZ, RZ ;  /* 0x000000ffff1d7224 */ /* 0x000fce00078e00ff */
.L_x_308:
[----:B------:R-:W-:-:S13]  /*7b20*/  ISETP.GT.AND P0, PT, R23, R26, PT ;  /* 0x0000001a1700720c */ /* 0x000fda0003f04270 */
[C---:B------:R-:W-:Y:S02]  /*7b30*/  @!P0 VIADD R29, R31.reuse, 0x1 ;  /* 0x000000011f1d8836 */ /* 0x040fe40000000000 */
[----:B------:R-:W-:-:S05]  /*7b40*/  @P0 VIADD R28, R31, 0xffffffff ;  /* 0xffffffff1f1c0836 */ /* 0x000fca0000000000 */
[----:B------:R-:W-:-:S13]  /*7b50*/  ISETP.GT.AND P0, PT, R29, R28, PT ;  /* 0x0000001c1d00720c */ /* 0x000fda0003f04270 */
[----:B------:R-:W-:Y:S05]  /*7b60*/  @P0 BRA `(.L_x_306) ;  /* 0x0000000000380947 */ /* 0x000fea0003800000 */
[----:B------:R-:W2:Y:S01]  /*7b70*/  LDCU.64 UR6, c[0x0][0x490] ;  /* 0x00009200ff0677ac */ /* 0x000ea20008000a00 */
[----:B------:R-:W-:-:S05]  /*7b80*/  IMAD.IADD R31, R28, 0x1, R29 ;  /* 0x000000011c1f7824 */ /* 0x000fca00078e021d */
[----:B------:R-:W-:-:S04]  /*7b90*/  SHF.R.U32.HI R31, RZ, 0x1, R31 ;  /* 0x00000001ff1f7819 */ /* 0x000fc8000001161f */
[----:B------:R-:W-:-:S04]  /*7ba0*/  IADD3 R23, P0, PT, R20, R31, RZ ;  /* 0x0000001f14177210 */ /* 0x000fc80007f1e0ff */
[----:B------:R-:W-:Y:S02]  /*7bb0*/  IADD3.X R30, PT, PT, RZ, R21, RZ, P0, !PT ;  /* 0x00000015ff1e7210 */ /* 0x000fe400007fe4ff */
[----:B--2---:R-:W-:-:S04]  /*7bc0*/  LEA R22, P0, R23, UR6, 0x2 ;  /* 0x0000000617167c11 */ /* 0x004fc8000f8010ff */
[----:B------:R-:W-:-:S06]  /*7bd0*/  LEA.HI.X R23, R23, UR7, R30, 0x2, P0 ;  /* 0x0000000717177c11 */ /* 0x000fcc00080f141e */
[----:B------:R-:W2:Y:S02]  /*7be0*/  LDG.E R23, desc[UR8][R22.64] ;  /* 0x0000000816177981 */ /* 0x000ea4000c1e1900 */
[----:B--2---:R-:W-:-:S13]  /*7bf0*/  ISETP.NE.AND P0, PT, R23, R26, PT ;  /* 0x0000001a1700720c */ /* 0x004fda0003f05270 */
[----:B------:R-:W-:Y:S05]  /*7c00*/  @P0 BRA `(.L_x_308) ;  /* 0xfffffffc00c40947 */ /* 0x000fea000383ffff */
.L_x_307:
[----:B------:R-:W2:Y:S02]  /*7c10*/  LD.E R20, desc[UR8][R18.64+0xc] ;  /* 0x00000c0812147980 */ /* 0x000ea4000c101900 */
[----:B--2---:R-:W-:-:S05]  /*7c20*/  VIADD R21, R20, 0x1 ;  /* 0x0000000114157836 */ /* 0x004fca0000000000 */
[----:B------:R2:W-:Y:S04]  /*7c30*/  ST.E desc[UR8][R18.64+0xc], R21 ;  /* 0x00000c1512007985 */ /* 0x0005e8000c101908 */
[----:B------:R2:W3:Y:S02]  /*7c40*/  LDS R24, [R5+0x8300] ;  /* 0x0083000005187984 */ /* 0x0004e40000000800 */
.L_x_306:
[----:B------:R-:W-:Y:S05]  /*7c50*/  BSYNC.RECONVERGENT B8 ;  /* 0x0000000000087941 */ /* 0x000fea0003800200 */
.L_x_305:
[----:B------:R-:W-:-:S05]  /*7c60*/  VIADD R27, R27, 0x1 ;  /* 0x000000011b1b7836 */ /* 0x000fca0000000000 */
[----:B---3--:R-:W-:-:S13]  /*7c70*/  ISETP.GE.AND P0, PT, R27, R24, PT ;  /* 0x000000181b00720c */ /* 0x008fda0003f06270 */
[----:B------:R-:W-:Y:S05]  /*7c80*/  @!P0 BRA `(.L_x_309) ;  /* 0xfffffffc00448947 */ /* 0x000fea000383ffff */
[----:B------:R-:W-:Y:S05]  /*7c90*/  BSYNC.RECONVERGENT B7 ;  /* 0x0000000000077941 */ /* 0x000fea0003800200 */
.L_x_304:
[----:B-12---:R1:W2:Y:S02]  /*7ca0*/  LDS R18, [R5+0x400] ;  /* 0x0004000005127984 */ /* 0x0062a40000000800 */
.L_x_303:
[----:B------:R-:W-:Y:S05]  /*7cb0*/  BSYNC.RECONVERGENT B6 ;  /* 0x0000000000067941 */ /* 0x000fea0003800200 */
.L_x_302:
[----:B------:R-:W-:-:S05]  /*7cc0*/  VIADD R25, R25, 0x20 ;  /* 0x0000002019197836 */ /* 0x000fca0000000000 */
[----:B--2---:R-:W-:-:S13]  /*7cd0*/  ISETP.GE.AND P0, PT, R25, R18, PT ;  /* 0x000000121900720c */ /* 0x004fda0003f06270 */
[----:B------:R-:W-:Y:S05]  /*7ce0*/  @!P0 BRA `(.L_x_310) ;  /* 0xfffffffc00108947 */ /* 0x000fea000383ffff */
.L_x_301:
[----:B------:R-:W-:Y:S05]  /*7cf0*/  BSYNC.RECONVERGENT B5 ;  /* 0x0000000000057941 */ /* 0x000fea0003800200 */
.L_x_300:
[----:B------:R-:W-:-:S13]  /*7d00*/  ISETP.GE.AND P0, PT, R7, R24, PT ;  /* 0x000000180700720c */ /* 0x000fda0003f06270 */
[----:B------:R-:W-:Y:S05]  /*7d10*/  @P0 BRA `(.L_x_287) ;  /* 0x0000000000f40947 */ /* 0x000fea0003800000 */
[----:B--2---:R-:W-:-:S07]  /*7d20*/  IMAD.MOV.U32 R25, RZ, RZ, R7 ;  /* 0x000000ffff197224 */ /* 0x004fce00078e0007 */
.L_x_318:
[----:B--23--:R-:W2:Y:S01]  /*7d30*/  LDC.64 R18, c[0x0][0x400] ;  /* 0x00010000ff127b82 */ /* 0x00cea20000000a00 */
[----:B------:R-:W-:Y:S01]  /*7d40*/  ISETP.GE.AND P0, PT, R24, 0x1, PT ;  /* 0x000000011800780c */ /* 0x000fe20003f06270 */
[----:B------:R-:W-:Y:S01]  /*7d50*/  IMAD.IADD R21, R10, 0x1, R25 ;  /* 0x000000010a157824 */ /* 0x000fe200078e0219 */
[----:B------:R-:W-:Y:S03]  /*7d60*/  BSSY.RECONVERGENT B5, `(.L_x_311) ;  /* 0x0000035000057945 */ /* 0x000fe60003800200 */
[----:B--2---:R-:W-:-:S08]  /*7d70*/  IMAD.WIDE R18, R21, 0x14, R18 ;  /* 0x0000001415127825 */ /* 0x004fd000078e0212 */
[----:B------:R-:W-:Y:S05]  /*7d80*/  @!P0 BRA `(.L_x_312) ;  /* 0x0000000000c88947 */ /* 0x000fea0003800000 */
[----:B-----5:R2:W5:Y:S01]  /*7d90*/  LDG.E R26, desc[UR8][R18.64] ;  /* 0x00000008121a7981 */ /* 0x020562000c1e1900 */
[----:B------:R-:W-:-:S07]  /*7da0*/  IMAD.MOV.U32 R27, RZ, RZ, RZ ;  /* 0x000000ffff1b7224 */ /* 0x000fce00078e00ff */
.L_x_317:
[----:B------:R-:W-:Y:S01]  /*7db0*/  ISETP.NE.AND P0, PT, R27, R25, PT ;  /* 0x000000191b00720c */ /* 0x000fe20003f05270 */
[----:B------:R-:W-:-:S12]  /*7dc0*/  BSSY.RECONVERGENT B6, `(.L_x_313) ;  /* 0x000002b000067945 */ /* 0x000fd80003800200 */
[----:B---3--:R-:W-:Y:S05]  /*7dd0*/  @!P0 BRA `(.L_x_314) ;  /* 0x0000000000a48947 */ /* 0x008fea0003800000 */
[----:B------:R-:W3:Y:S01]  /*7de0*/  LDC.64 R20, c[0x0][0x400] ;  /* 0x00010000ff147b82 */ /* 0x000ee20000000a00 */
[----:B------:R-:W-:-:S05]  /*7df0*/  IADD3 R29, PT, PT, R10, R27, RZ ;  /* 0x0000001b0a1d7210 */ /* 0x000fca0007ffe0ff */
[----:B---3--:R-:W-:Y:S02]  /*7e00*/  IMAD.WIDE R28, R29, 0x14, R20 ;  /* 0x000000141d1c7825 */ /* 0x008fe400078e0214 */
[----:B------:R-:W3:Y:S03]  /*7e10*/  LDC.64 R20, c[0x0][0x498] ;  /* 0x00012600ff147b82 */ /* 0x000ee60000000a00 */
[----:B------:R-:W3:Y:S02]  /*7e20*/  LDG.E R23, desc[UR8][R28.64] ;  /* 0x000000081c177981 */ /* 0x000ee4000c1e1900 */
[----:B---3--:R-:W-:-:S05]  /*7e30*/  IMAD.WIDE R22, R23, 0x8, R20 ;  /* 0x0000000817167825 */ /* 0x008fca00078e0214 */
[----:B------:R-:W3:Y:S04]  /*7e40*/  LDG.E R31, desc[UR8][R22.64+0x8] ;  /* 0x00000808161f7981 */ /* 0x000ee8000c1e1900 */
[----:B------:R-:W3:Y:S02]  /*7e50*/  LDG.E.64 R20, desc[UR8][R22.64] ;  /* 0x0000000816147981 */ /* 0x000ee4000c1e1b00 */
        /* <DEDUP_REMOVED lines=11> */
[----:B---3-5:R-:W-:-:S13]  /*7f10*/  ISETP.NE.AND P0, PT, R23, R26, PT ;  /* 0x0000001a1700720c */ /* 0x028fda0003f05270 */
[----:B------:R-:W-:Y:S05]  /*7f20*/  @!P0 BRA `(.L_x_315) ;  /* 0x0000000000448947 */ /* 0x000fea0003800000 */
[----:B------:R-:W-:Y:S02]  /*7f30*/  IMAD.MOV.U32 R31, RZ, RZ, R29 ;  /* 0x000000ffff1f7224 */ /* 0x000fe400078e001d */
[----:B------:R-:W-:-:S07]  /*7f40*/  IMAD.MOV.U32 R29, RZ, RZ, RZ ;  /* 0x000000ffff1d7224 */ /* 0x000fce00078e00ff */
.L_x_316:
[----:B------:R-:W-:-:S13]  /*7f50*/  ISETP.GT.AND P0, PT, R23, R26, PT ;  /* 0x0000001a1700720c */ /* 0x000fda0003f04270 */
[C---:B------:R-:W-:Y:S01]  /*7f60*/  @!P0 VIADD R29, R31.reuse, 0x1 ;  /* 0x000000011f1d8836 */ /* 0x040fe20000000000 */
[----:B------:R-:W-:-:S04]  /*7f70*/  @P0 IADD3 R28, PT, PT, R31, -0x1, RZ ;  /* 0xffffffff1f1c0810 */ /* 0x000fc80007ffe0ff */
        /* <DEDUP_REMOVED lines=12> */
.L_x_315:
[----:B------:R-:W3:Y:S02]  /*8040*/  LDG.E R20, desc[UR8][R18.64+0xc] ;  /* 0x00000c0812147981 */ /* 0x000ee4000c1e1900 */
[----:B---3--:R-:W-:-:S05]  /*8050*/  VIADD R21, R20, 0x1 ;  /* 0x0000000114157836 */ /* 0x008fca0000000000 */
[----:B------:R3:W-:Y:S02]  /*8060*/  STG.E desc[UR8][R18.64+0xc], R21 ;  /* 0x00000c1512007986 */ /* 0x0007e4000c101908 */
.L_x_314:
[----:B------:R-:W-:Y:S05]  /*8070*/  BSYNC.RECONVERGENT B6 ;  /* 0x0000000000067941 */ /* 0x000fea0003800200 */
.L_x_313:
[----:B------:R-:W-:-:S05]  /*8080*/  VIADD R27, R27, 0x1 ;  /* 0x000000011b1b7836 */ /* 0x000fca0000000000 */
[----:B------:R-:W-:-:S13]  /*8090*/  ISETP.GE.AND P0, PT, R27, R24, PT ;  /* 0x000000181b00720c */ /* 0x000fda0003f06270 */
[----:B------:R-:W-:Y:S05]  /*80a0*/  @!P0 BRA `(.L_x_317) ;  /* 0xfffffffc00408947 */ /* 0x000fea000383ffff */
.L_x_312:
[----:B------:R-:W-:Y:S05]  /*80b0*/  BSYNC.RECONVERGENT B5 ;  /* 0x0000000000057941 */ /* 0x000fea0003800200 */
.L_x_311:
[----:B------:R-:W-:-:S05]  /*80c0*/  VIADD R25, R25, 0x20 ;  /* 0x0000002019197836 */ /* 0x000fca0000000000 */
[----:B------:R-:W-:-:S13]  /*80d0*/  ISETP.GE.AND P0, PT, R25, R24, PT ;  /* 0x000000181900720c */ /* 0x000fda0003f06270 */
[----:B------:R-:W-:Y:S05]  /*80e0*/  @!P0 BRA `(.L_x_318) ;  /* 0xfffffffc00108947 */ /* 0x000fea000383ffff */
.L_x_287:
[----:B------:R-:W-:Y:S05]  /*80f0*/  BSYNC B4 ;  /* 0x0000000000047941 */ /* 0x000fea0003800000 */
.L_x_263:
[----:B------:R-:W-:-:S03]  /*8100*/  UMOV UR6, 0xffffffff ;  /* 0xffffffff00067882 */ /* 0x000fc60000000000 */
[----:B------:R-:W-:Y:S05]  /*8110*/  BRA.DIV UR6, `(.L_x_319) ;  /* 0x000000ca06ec7947 */ /* 0x000fea000b800000 */
[----:B------:R-:W-:Y:S01]  /*8120*/  NOP ;  /* 0x0000000000007918 */ /* 0x000fe20000000000 */
.L_x_798:
[----:B-----5:R-:W4:Y:S01]  /*8130*/  LDS R26, [R5+0x8300] ;  /* 0x00830000051a7984 */ /* 0x020f220000000800 */
[----:B------:R-:W-:Y:S01]  /*8140*/  BSSY.RECONVERGENT B4, `(.L_x_320) ;  /* 0x0000036000047945 */ /* 0x000fe20003800200 */
[----:B------:R-:W-:Y:S01]  /*8150*/  IMAD.MOV.U32 R27, RZ, RZ, RZ ;  /* 0x000000ffff1b7224 */ /* 0x000fe200078e00ff */
[----:B----4-:R-:W-:-:S13]  /*8160*/  ISETP.GE.AND P0, PT, R7, R26, PT ;  /* 0x0000001a0700720c */ /* 0x010fda0003f06270 */
[----:B------:R-:W-:Y:S05]  /*8170*/  @P0 BRA `(.L_x_321) ;  /* 0x0000000000c80947 */ /* 0x000fea0003800000 */
[----:B--23--:R-:W2:Y:S01]  /*8180*/  LDC.64 R18, c[0x0][0x448] ;  /* 0x00011200ff127b82 */ /* 0x00cea20000000a00 */
[----:B------:R-:W-:Y:S02]  /*8190*/  HFMA2 R27, -RZ, RZ, 0, 0 ;  /* 0x00000000ff1b7431 */ /* 0x000fe400000001ff */
[----:B------:R-:W-:-:S07]  /*81a0*/  IMAD.MOV.U32 R29, RZ, RZ, R7 ;  /* 0x000000ffff1d7224 */ /* 0x000fce00078e0007 */
.L_x_326:
[----:B--2---:R-:W2:Y:S01]  /*81b0*/  LDG.E R31, desc[UR8][R18.64] ;  /* 0x00000008121f7981 */ /* 0x004ea2000c1e1900 */
[----:B---3--:R-:W3:Y:S01]  /*81c0*/  LDC.64 R22, c[0x0][0x400] ;  /* 0x00010000ff167b82 */ /* 0x008ee20000000a00 */
[----:B------:R-:W-:-:S07]  /*81d0*/  IMAD.IADD R25, R10, 0x1, R29 ;  /* 0x000000010a197824 */ /* 0x000fce00078e021d */
[----:B------:R-:W2:Y:S01]  /*81e0*/  LDC.64 R20, c[0x0][0x440] ;  /* 0x00011000ff147b82 */ /* 0x000ea20000000a00 */
[----:B---3--:R-:W-:-:S05]  /*81f0*/  IMAD.WIDE R22, R25, 0x14, R22 ;  /* 0x0000001419167825 */ /* 0x008fca00078e0216 */
[----:B------:R-:W3:Y:S04]  /*8200*/  LDG.E R28, desc[UR8][R22.64+0x8] ;  /* 0x00000808161c7981 */ /* 0x000ee8000c1e1900 */
[----:B------:R-:W3:Y:S01]  /*8210*/  LDG.E R30, desc[UR8][R22.64+0xc] ;  /* 0x00000c08161e7981 */ /* 0x000ee2000c1e1900 */
[----:B--2---:R-:W-:-:S06]  /*8220*/  IMAD.WIDE R24, R31, 0x4, R20 ;  /* 0x000000041f187825 */ /* 0x004fcc00078e0214 */
[----:B------:R-:W2:Y:S01]  /*8230*/  LDG.E R24, desc[UR8][R24.64] ;  /* 0x0000000818187981 */ /* 0x000ea2000c1e1900 */
[----:B------:R-:W-:Y:S01]  /*8240*/  VIADD R29, R29, 0x20 ;  /* 0x000000201d1d7836 */ /* 0x000fe20000000000 */
[----:B------:R-:W-:Y:S04]  /*8250*/  BSSY.RECONVERGENT B5, `(.L_x_322) ;  /* 0x0000023000057945 */ /* 0x000fe80003800200 */
[----:B------:R-:W-:Y:S01]  /*8260*/  ISETP.GE.AND P1, PT, R29, R26, PT ;  /* 0x0000001a1d00720c */ /* 0x000fe20003f26270 */
[----:B---3--:R-:W-:-:S05]  /*8270*/  IMAD.IADD R33, R28, 0x1, R30 ;  /* 0x000000011c217824 */ /* 0x008fca00078e021e */
[----:B--2---:R-:W-:-:S13]  /*8280*/  ISETP.GE.AND P0, PT, R33, R24, PT ;  /* 0x000000182100720c */ /* 0x004fda0003f06270 */
[----:B------:R-:W-:Y:S05]  /*8290*/  @!P0 BRA `(.L_x_323) ;  /* 0x0000000000788947 */ /* 0x000fea0003800000 */
[----:B------:R-:W2:Y:S01]  /*82a0*/  LDS R25, [R5+0x400] ;  /* 0x0004000005197984 */ /* 0x000ea20000000800 */
[----:B------:R-:W-:Y:S01]  /*82b0*/  BSSY.RECONVERGENT B6, `(.L_x_324) ;  /* 0x0000007000067945 */ /* 0x000fe20003800200 */
[----:B------:R-:W-:Y:S01]  /*82c0*/  IMAD.MOV.U32 R22, RZ, RZ, R24 ;  /* 0x000000ffff167224 */ /* 0x000fe200078e0018 */
[----:B--2---:R-:W-:-:S04]  /*82d0*/  IADD3 R23, PT, PT, R30, 0x1, R25 ;  /* 0x000000011e177810 */ /* 0x004fc80007ffe019 */
[----:B------:R-:W-:-:S13]  /*82e0*/  ISETP.GE.AND P0, PT, R23, R31, PT ;  /* 0x0000001f1700720c */ /* 0x000fda0003f06270 */
[----:B------:R-:W-:Y:S05]  /*82f0*/  @!P0 BRA `(.L_x_325) ;  /* 0x0000000000088947 */ /* 0x000fea0003800000 */
[----:B------:R-:W-:-:S06]  /*8300*/  IMAD.WIDE R22, R23, 0x4, R20 ;  /* 0x0000000417167825 */ /* 0x000fcc00078e0214 */
[----:B------:R2:W5:Y:S02]  /*8310*/  LDG.E R22, desc[UR8][R22.64] ;  /* 0x0000000816167981 */ /* 0x000564000c1e1900 */
.L_x_325:
[----:B------:R-:W-:Y:S05]  /*8320*/  BSYNC.RECONVERGENT B6 ;  /* 0x0000000000067941 */ /* 0x000fea0003800200 */
.L_x_324:
[----:B-----5:R-:W-:-:S13]  /*8330*/  ISETP.GE.AND P0, PT, R33, R22, PT ;  /* 0x000000162100720c */ /* 0x020fda0003f06270 */
[----:B------:R-:W-:Y:S05]  /*8340*/  @!P0 BRA `(.L_x_323) ;  /* 0x00000000004c8947 */ /* 0x000fea0003800000 */
[----:B------:R-:W3:Y:S02]  /*8350*/  LDS R22, [R5+0x8480] ;  /* 0x0084800005167984 */ /* 0x000ee40000000800 */
[----:B---3--:R-:W-:-:S13]  /*8360*/  ISETP.GE.AND P0, PT, R33, R22, PT ;  /* 0x000000162100720c */ /* 0x008fda0003f06270 */
[----:B------:R-:W-:Y:S05]  /*8370*/  @!P0 BRA `(.L_x_323) ;  /* 0x0000000000408947 */ /* 0x000fea0003800000 */
[----:B------:R-:W3:Y:S04]  /*8380*/  LDS R22, [R5+0x8500] ;  /* 0x0085000005167984 */ /* 0x000ee80000000800 */
[----:B--2---:R-:W2:Y:S01]  /*8390*/  LDS R23, [R5+0x8580] ;  /* 0x0085800005177984 */ /* 0x004ea20000000800 */
[----:B---3--:R-:W-:-:S04]  /*83a0*/  IMAD.IADD R22, R25, 0x1, R22 ;  /* 0x0000000119167824 */ /* 0x008fc800078e0216 */
[----:B------:R-:W-:-:S06]  /*83b0*/  IMAD.WIDE R20, R22, 0x4, R20 ;  /* 0x0000000416147825 */ /* 0x000fcc00078e0214 */
[----:B------:R-:W3:Y:S01]  /*83c0*/  LDG.E R20, desc[UR8][R20.64] ;  /* 0x0000000814147981 */ /* 0x000ee2000c1e1900 */
[----:B------:R-:W-:Y:S02]  /*83d0*/  ISETP.GE.AND P0, PT, R22, R31, PT ;  /* 0x0000001f1600720c */ /* 0x000fe40003f06270 */
[----:B--2---:R-:W-:Y:S02]  /*83e0*/  IADD3 R23, PT, PT, R28, R23, RZ ;  /* 0x000000171c177210 */ /* 0x004fe40007ffe0ff */
[----:B---3--:R-:W-:-:S04]  /*83f0*/  SEL R24, R24, R20, !P0 ;  /* 0x0000001418187207 */ /* 0x008fc80004000000 */
[----:B------:R-:W-:-:S04]  /*8400*/  ISETP.GE.AND P0, PT, R33, R24, PT ;  /* 0x000000182100720c */ /* 0x000fc80003f06270 */
[----:B------:R-:W-:-:S13]  /*8410*/  ISETP.LE.OR P0, PT, R23, R20, !P0 ;  /* 0x000000141700720c */ /* 0x000fda0004703670 */
[----:B------:R-:W2:Y:S01]  /*8420*/  @!P0 LDC.64 R22, c[0x0][0x418] ;  /* 0x00010600ff168b82 */ /* 0x000ea20000000a00 */
[----:B------:R-:W-:Y:S02]  /*8430*/  @!P0 IMAD R25, R14, 0x64, R27 ;  /* 0x000000640e198824 */ /* 0x000fe400078e021b */
[----:B------:R-:W-:-:S04]  /*8440*/  @!P0 VIADD R20, R27, 0x1 ;  /* 0x000000011b148836 */ /* 0x000fc80000000000 */
[----:B------:R-:W-:Y:S02]  /*8450*/  @!P0 IMAD.MOV.U32 R27, RZ, RZ, R20 ;  /* 0x000000ffff1b8224 */ /* 0x000fe400078e0014 */
[----:B--2---:R-:W-:-:S05]  /*8460*/  @!P0 IMAD.WIDE R22, R25, 0x4, R22 ;  /* 0x0000000419168825 */ /* 0x004fca00078e0216 */
[----:B------:R3:W-:Y:S02]  /*8470*/  @!P0 STG.E desc[UR8][R22.64], R28 ;  /* 0x0000001c16008986 */ /* 0x0007e4000c101908 */
.L_x_323:
[----:B------:R-:W-:Y:S05]  /*8480*/  BSYNC.RECONVERGENT B5 ;  /* 0x0000000000057941 */ /* 0x000fea0003800200 */
.L_x_322:
[----:B------:R-:W-:Y:S05]  /*8490*/  @!P1 BRA `(.L_x_326) ;  /* 0xfffffffc00449947 */ /* 0x000fea000383ffff */
.L_x_321:
[----:B------:R-:W-:Y:S05]  /*84a0*/  BSYNC.RECONVERGENT B4 ;  /* 0x0000000000047941 */ /* 0x000fea0003800200 */
.L_x_320:
[----:B------:R-:W-:Y:S01]  /*84b0*/  UMOV UR6, 0xffffffff ;  /* 0xffffffff00067882 */ /* 0x000fe20000000000 */
[C---:B------:R-:W-:Y:S02]  /*84c0*/  ISETP.GE.AND P1, PT, R7.reuse, 0x10, PT ;  /* 0x000000100700780c */ /* 0x040fe40003f26270 */
[C---:B------:R-:W-:Y:S02]  /*84d0*/  ISETP.GE.AND P2, PT, R7.reuse, 0x8, PT ;  /* 0x000000080700780c */ /* 0x040fe40003f46270 */
[C---:B------:R-:W-:Y:S02]  /*84e0*/  ISETP.GE.AND P3, PT, R7.reuse, 0x4, PT ;  /* 0x000000040700780c */ /* 0x040fe40003f66270 */
[C---:B------:R-:W-:Y:S02]  /*84f0*/  ISETP.GE.AND P4, PT, R7.reuse, 0x2, PT ;  /* 0x000000020700780c */ /* 0x040fe40003f86270 */
[----:B------:R-:W-:Y:S02]  /*8500*/  ISETP.GT.AND P5, PT, R7, RZ, PT ;  /* 0x000000ff0700720c */ /* 0x000fe40003fa4270 */
[----:B------:R-:W-:Y:S01]  /*8510*/  ISETP.NE.AND P6, PT, R0, 0x1f, PT ;  /* 0x0000001f0000780c */ /* 0x000fe20003fc5270 */
[----:B------:R-:W-:-:S12]  /*8520*/  BRA.DIV UR6, `(.L_x_327) ;  /* 0x000000ca06047947 */ /* 0x000fd8000b800000 */
[----:B--23--:R-:W2:Y:S01]  /*8530*/  SHFL.UP PT, R21, R27, 0x1, RZ ;  /* 0x042000001b157989 */ /* 0x00cea200000e00ff */
[----:B------:R-:W-:Y:S01]  /*8540*/  NOP ;  /* 0x0000000000007918 */ /* 0x000fe20000000000 */
[----:B------:R-:W-:Y:S01]  /*8550*/  NOP ;  /* 0x0000000000007918 */ /* 0x000fe20000000000 */
[----:B------:R-:W-:Y:S01]  /*8560*/  NOP ;  /* 0x0000000000007918 */ /* 0x000fe20000000000 */
[----:B------:R-:W-:Y:S01]  /*8570*/  NOP ;  /* 0x0000000000007918 */ /* 0x000fe20000000000 */
[----:B--2---:R-:W-:Y:S01]  /*8580*/  SEL R18, R21, RZ, P5 ;  /* 0x000000ff15127207 */ /* 0x004fe20002800000 */
[----:B------:R-:W-:-:S04]  /*8590*/  NOP ;  /* 0x0000000000007918 */ /* 0x000fc80000000000 */
[----:B------:R-:W-:Y:S01]  /*85a0*/  IMAD.IADD R22, R18, 0x1, R27 ;  /* 0x0000000112167824 */ /* 0x000fe200078e021b */
[----:B------:R-:W-:-:S04]  /*85b0*/  NOP ;  /* 0x0000000000007918 */ /* 0x000fc80000000000 */
[----:B------:R-:W2:Y:S02]  /*85c0*/  SHFL.UP PT, R21, R22, 0x2, RZ ;  /* 0x0440000016157989 */ /* 0x000ea400000e00ff */
[----:B--2---:R-:W-:-:S05]  /*85d0*/  SEL R21, R21, RZ, P4 ;  /* 0x000000ff15157207 */ /* 0x004fca0002000000 */
[----:B------:R-:W-:-:S05]  /*85e0*/  IMAD.IADD R23, R22, 0x1, R21 ;  /* 0x0000000116177824 */ /* 0x000fca00078e0215 */
[----:B------:R-:W2:Y:S02]  /*85f0*/  SHFL.UP PT, R21, R23, 0x4, RZ ;  /* 0x0480000017157989 */ /* 0x000ea400000e00ff */
[----:B--2---:R-:W-:-:S05]  /*8600*/  SEL R18, R21, RZ, P3 ;  /* 0x000000ff15127207 */ /* 0x004fca0001800000 */
[----:B------:R-:W-:-:S05]  /*8610*/  IMAD.IADD R24, R23, 0x1, R18 ;  /* 0x0000000117187824 */ /* 0x000fca00078e0212 */
[----:B------:R-:W2:Y:S02]  /*8620*/  SHFL.UP PT, R21, R24, 0x8, RZ ;  /* 0x0500000018157989 */ /* 0x000ea400000e00ff */
[----:B--2---:R-:W-:-:S05]  /*8630*/  SEL R21, R21, RZ, P2 ;  /* 0x000000ff15157207 */ /* 0x004fca0001000000 */
[----:B------:R-:W-:-:S05]  /*8640*/  IMAD.IADD R25, R24, 0x1, R21 ;  /* 0x0000000118197824 */ /* 0x000fca00078e0215 */
[----:B------:R-:W2:Y:S02]  /*8650*/  SHFL.UP PT, R21, R25, 0x10, RZ ;  /* 0x0600000019157989 */ /* 0x000ea400000e00ff */
[----:B--2---:R-:W-:-:S04]  /*8660*/  SEL R18, R21, RZ, P1 ;  /* 0x000000ff15127207 */ /* 0x004fc80000800000 */
[----:B------:R-:W-:-:S07]  /*8670*/  IADD3 R22, PT, PT, R25, R18, RZ ;  /* 0x0000001219167210 */ /* 0x000fce0007ffe0ff */
.L_x_811:
[----:B------:R2:W-:Y:S01]  /*8680*/  @!P6 STS [R5+0x8380], R22 ;  /* 0x008380160500e388 */ /* 0x0005e20000000800 */
[----:B------:R-:W-:Y:S01]  /*8690*/  ISETP.GE.AND P0, PT, R27, 0x1, PT ;  /* 0x000000011b00780c */ /* 0x000fe20003f06270 */
[----:B------:R-:W-:-:S12]  /*86a0*/  BSSY.RECONVERGENT B4, `(.L_x_328) ;  /* 0x000002e000047945 */ /* 0x000fd80003800200 */
[----:B--2---:R-:W-:Y:S05]  /*86b0*/  @!P0 BRA `(.L_x_329) ;  /* 0x0000000000b08947 */ /* 0x004fea0003800000 */
[C---:B------:R-:W-:Y:S01]  /*86c0*/  ISETP.GE.U32.AND P0, PT, R27.reuse, 0x4, PT ;  /* 0x000000041b00780c */ /* 0x040fe20003f06070 */
[----:B------:R-:W-:Y:S01]  /*86d0*/  BSSY.RECONVERGENT B5, `(.L_x_330) ;  /* 0x0000019000057945 */ /* 0x000fe20003800200 */
[----:B------:R-:W-:Y:S01]  /*86e0*/  LOP3.LUT R24, R27, 0x3, RZ, 0xc0, !PT ;  /* 0x000000031b187812 */ /* 0x000fe200078ec0ff */
[----:B------:R-:W-:Y:S01]  /*86f0*/  IMAD.MOV.U32 R23, RZ, RZ, RZ ;  /* 0x000000ffff177224 */ /* 0x000fe200078e00ff */
[----:B------:R-:W-:Y:S02]  /*8700*/  IADD3 R26, PT, PT, R22, R10, -R27 ;  /* 0x0000000a161a7210 */ /* 0x000fe40007ffe81b */
[----:B------:R-:W-:-:S07]  /*8710*/  ISETP.NE.AND P1, PT, R24, RZ, PT ;  /* 0x000000ff1800720c */ /* 0x000fce0003f25270 */
[----:B------:R-:W-:Y:S06]  /*8720*/  @!P0 BRA `(.L_x_331) ;  /* 0x00000000004c8947 */ /* 0x000fec0003800000 */
[----:B------:R-:W-:Y:S01]  /*8730*/  LOP3.LUT R23, R27, 0x7ffffffc, RZ, 0xc0, !PT ;  /* 0x7ffffffc1b177812 */ /* 0x000fe200078ec0ff */
[----:B------:R-:W-:-:S07]  /*8740*/  IMAD.MOV.U32 R22, RZ, RZ, RZ ;  /* 0x000000ffff167224 */ /* 0x000fce00078e00ff */
.L_x_332:
[----:B--2---:R-:W2:Y:S01]  /*8750*/  LDC.64 R18, c[0x0][0x418] ;  /* 0x00010600ff127b82 */ /* 0x004ea20000000a00 */
[----:B------:R-:W-:-:S04]  /*8760*/  IMAD R21, R14, 0x64, R22 ;  /* 0x000000640e157824 */ /* 0x000fc800078e0216 */
[----:B--2---:R-:W-:-:S03]  /*8770*/  IMAD.WIDE R18, R21, 0x4, R18 ;  /* 0x0000000415127825 */ /* 0x004fc600078e0212 */
[----:B------:R-:W2:Y:S02]  /*8780*/  LDC.64 R20, c[0x0][0x410] ;  /* 0x00010400ff147b82 */ /* 0x000ea40000000a00 */
[----:B------:R-:W3:Y:S01]  /*8790*/  LDG.E R25, desc[UR8][R18.64] ;  /* 0x0000000812197981 */ /* 0x000ee2000c1e1900 */
[----:B------:R-:W-:-:S04]  /*87a0*/  IMAD.IADD R27, R26, 0x1, R22 ;  /* 0x000000011a1b7824 */ /* 0x000fc800078e0216 */
[----:B--2---:R-:W-:-:S05]  /*87b0*/  IMAD.WIDE R20, R27, 0x4, R20 ;  /* 0x000000041b147825 */ /* 0x004fca00078e0214 */
[----:B---3--:R2:W-:Y:S04]  /*87c0*/  STG.E desc[UR8][R20.64], R25 ;  /* 0x0000001914007986 */ /* 0x0085e8000c101908 */
[----:B------:R-:W3:Y:S04]  /*87d0*/  LDG.E R27, desc[UR8][R18.64+0x4] ;  /* 0x00000408121b7981 */ /* 0x000ee8000c1e1900 */
[----:B---3--:R2:W-:Y:S04]  /*87e0*/  STG.E desc[UR8][R20.64+0x4], R27 ;  /* 0x0000041b14007986 */ /* 0x0085e8000c101908 */
[----:B------:R-:W3:Y:S04]  /*87f0*/  LDG.E R29, desc[UR8][R18.64+0x8] ;  /* 0x00000808121d7981 */ /* 0x000ee8000c1e1900 */
[----:B---3--:R2:W-:Y:S04]  /*8800*/  STG.E desc[UR8][R20.64+0x8], R29 ;  /* 0x0000081d14007986 */ /* 0x0085e8000c101908 */
[----:B------:R-:W3:Y:S01]  /*8810*/  LDG.E R31, desc[UR8][R18.64+0xc] ;  /* 0x00000c08121f7981 */ /* 0x000ee2000c1e1900 */
[----:B------:R-:W-:-:S05]  /*8820*/  VIADD R22, R22, 0x4 ;  /* 0x0000000416167836 */ /* 0x000fca0000000000 */
[----:B------:R-:W-:Y:S01]  /*8830*/  ISETP.NE.AND P0, PT, R22, R23, PT ;  /* 0x000000171600720c */ /* 0x000fe20003f05270 */
[----:B---3--:R2:W-:-:S12]  /*8840*/  STG.E desc[UR8][R20.64+0xc], R31 ;  /* 0x00000c1f14007986 */ /* 0x0085d8000c101908 */
[----:B------:R-:W-:Y:S05]  /*8850*/  @P0 BRA `(.L_x_332) ;  /* 0xfffffffc00bc0947 */ /* 0x000fea000383ffff */
.L_x_331:
[----:B------:R-:W-:Y:S05]  /*8860*/  BSYNC.RECONVERGENT B5 ;  /* 0x0000000000057941 */ /* 0x000fea0003800200 */
.L_x_330:
[----:B------:R-:W-:Y:S05]  /*8870*/  @!P1 BRA `(.L_x_329) ;  /* 0x0000000000409947 */ /* 0x000fea0003800000 */
[----:B------:R-:W3:Y:S01]  /*8880*/  LDC.64 R18, c[0x0][0x418] ;  /* 0x00010600ff127b82 */ /* 0x000ee20000000a00 */
[----:B--2---:R-:W-:-:S04]  /*8890*/  IMAD R21, R14, 0x64, R23 ;  /* 0x000000640e157824 */ /* 0x004fc800078e0217 */
[----:B---3--:R-:W-:-:S03]  /*88a0*/  IMAD.WIDE R18, R21, 0x4, R18 ;  /* 0x0000000415127825 */ /* 0x008fc600078e0212 */
[----:B------:R-:W2:Y:S02]  /*88b0*/  LDC.64 R20, c[0x0][0x410] ;  /* 0x00010400ff147b82 */ /* 0x000ea40000000a00 */
[----:B------:R-:W3:Y:S01]  /*88c0*/  LDG.E R25, desc[UR8][R18.64] ;  /* 0x0000000812197981 */ /* 0x000ee2000c1e1900 */
[----:B------:R-:W-:Y:S01]  /*88d0*/  IMAD.IADD R23, R26, 0x1, R23 ;  /* 0x000000011a177824 */ /* 0x000fe200078e0217 */
[----:B------:R-:W-:-:S03]  /*88e0*/  ISETP.NE.AND P0, PT, R24, 0x1, PT ;  /* 0x000000011800780c */ /* 0x000fc60003f05270 */
[----:B--2---:R-:W-:-:S05]  /*88f0*/  IMAD.WIDE R20, R23, 0x4, R20 ;  /* 0x0000000417147825 */ /* 0x004fca00078e0214 */
[----:B---3--:R3:W-:Y:S05]  /*8900*/  STG.E desc[UR8][R20.64], R25 ;  /* 0x0000001914007986 */ /* 0x0087ea000c101908 */
[----:B------:R-:W-:Y:S05]  /*8910*/  @!P0 BRA `(.L_x_329) ;  /* 0x0000000000188947 */ /* 0x000fea0003800000 */
[----:B------:R-:W2:Y:S01]  /*8920*/  LDG.E R23, desc[UR8][R18.64+0x4] ;  /* 0x0000040812177981 */ /* 0x000ea2000c1e1900 */
[----:B------:R-:W-:-:S03]  /*8930*/  ISETP.NE.AND P0, PT, R24, 0x2, PT ;  /* 0x000000021800780c */ /* 0x000fc60003f05270 */
[----:B--2---:R4:W-:Y:S10]  /*8940*/  STG.E desc[UR8][R20.64+0x4], R23 ;  /* 0x0000041714007986 */ /* 0x0049f4000c101908 */
[----:B------:R-:W-:Y:S05]  /*8950*/  @!P0 BRA `(.L_x_329) ;  /* 0x0000000000088947 */ /* 0x000fea0003800000 */
[----:B------:R-:W2:Y:S04]  /*8960*/  LDG.E R19, desc[UR8][R18.64+0x8] ;  /* 0x0000080812137981 */ /* 0x000ea8000c1e1900 */
[----:B--2---:R2:W-:Y:S02]  /*8970*/  STG.E desc[UR8][R20.64+0x8], R19 ;  /* 0x0000081314007986 */ /* 0x0045e4000c101908 */
.L_x_329:
[----:B------:R-:W-:Y:S05]  /*8980*/  BSYNC.RECONVERGENT B4 ;  /* 0x0000000000047941 */ /* 0x000fea0003800200 */
.L_x_328:
[----:B------:R-:W-:-:S03]  /*8990*/  UMOV UR6, 0xffffffff ;  /* 0xffffffff00067882 */ /* 0x000fc60000000000 */
[----:B------:R-:W-:Y:S05]  /*89a0*/  BRA.DIV UR6, `(.L_x_333) ;  /* 0x000000c606d07947 */ /* 0x000fea000b800000 */
[----:B------:R-:W-:Y:S01]  /*89b0*/  NOP ;  /* 0x0000000000007918 */ /* 0x000fe20000000000 */
.L_x_814:
[----:B------:R-:W5:Y:S01]  /*89c0*/  LDS R38, [R5+0x8380] ;  /* 0x0083800005267984 */ /* 0x000f620000000800 */
[----:B------:R-:W-:Y:S01]  /*89d0*/  BSSY B4, `(.L_x_334) ;  /* 0x0000022000047945 */ /* 0x000fe20003800000 */
[----:B-----5:R-:W-:-:S13]  /*89e0*/  ISETP.GE.AND P0, PT, R38, 0x1, PT ;  /* 0x000000012600780c */ /* 0x020fda0003f06270 */
[----:B------:R-:W-:Y:S05]  /*89f0*/  @!P0 BRA `(.L_x_335) ;  /* 0x00000000007c8947 */ /* 0x000fea0003800000 */
[----:B--234-:R-:W-:Y:S01]  /*8a00*/  HFMA2 R21, -RZ, RZ, 0, 0 ;  /* 0x00000000ff157431 */ /* 0x01cfe200000001ff */
[----:B------:R-:W-:Y:S01]  /*8a10*/  BSSY B5, `(.L_x_336) ;  /* 0x000001c000057945 */ /* 0x000fe20003800000 */
[----:B------:R-:W-:-:S07]  /*8a20*/  VIADD R22, R38, 0xffffffff ;  /* 0xffffffff26167836 */ /* 0x000fce0000000000 */
.L_x_341:
[C---:B------:R-:W-:Y:S01]  /*8a30*/  LOP3.LUT R18, R21.reuse, 0x1, RZ, 0xc0, !PT ;  /* 0x0000000115127812 */ /* 0x040fe200078ec0ff */
[----:B------:R-:W-:Y:S01]  /*8a40*/  VIADD R21, R21, 0x1 ;  /* 0x0000000115157836 */ /* 0x000fe20000000000 */
[----:B------:R-:W-:Y:S03]  /*8a50*/  BSSY.RECONVERGENT B6, `(.L_x_337) ;  /* 0x0000013000067945 */ /* 0x000fe60003800200 */
[----:B------:R-:W-:Y:S01]  /*8a60*/  IMAD R18, R7, 0x2, R18 ;  /* 0x0000000207127824 */ /* 0x000fe200078e0212 */
[----:B------:R-:W-:-:S04]  /*8a70*/  ISETP.NE.AND P1, PT, R21, R38, PT ;  /* 0x000000261500720c */ /* 0x000fc80003f25270 */
[----:B------:R-:W-:-:S13]  /*8a80*/  ISETP.GE.AND P0, PT, R18, R22, PT ;  /* 0x000000161200720c */ /* 0x000fda0003f06270 */
[----:B------:R-:W-:Y:S05]  /*8a90*/  @P0 BRA `(.L_x_338) ;  /* 0x0000000000380947 */ /* 0x000fea0003800000 */
[----:B------:R-:W-:-:S07]  /*8aa0*/  IMAD.MOV.U32 R23, RZ, RZ, R18 ;  /* 0x000000ffff177224 */ /* 0x000fce00078e0012 */
.L_x_339:
[----:B------:R-:W2:Y:S01]  /*8ab0*/  LDCU.64 UR6, c[0x0][0x410] ;  /* 0x00008200ff0677ac */ /* 0x000ea20008000a00 */
[----:B------:R-:W-:-:S04]  /*8ac0*/  IADD3 R19, P0, PT, R10, R23, RZ ;  /* 0x000000170a137210 */ /* 0x000fc80007f1e0ff */
[----:B------:R-:W-:Y:S02]  /*8ad0*/  LEA.HI.X.SX32 R20, R23, R6, 0x1, P0 ;  /* 0x0000000617147211 */ /* 0x000fe400000f0eff */
[----:B--2---:R-:W-:-:S04]  /*8ae0*/  LEA R18, P0, R19, UR6, 0x2 ;  /* 0x0000000613127c11 */ /* 0x004fc8000f8010ff */
        /* <DEDUP_REMOVED lines=9> */
.L_x_338:
[----:B------:R-:W-:Y:S05]  /*8b80*/  BSYNC.RECONVERGENT B6 ;  /* 0x0000000000067941 */ /* 0x000fea0003800200 */
.L_x_337:
[----:B------:R-:W-:-:S03]  /*8b90*/  UMOV UR6, 0xffffffff ;  /* 0xffffffff00067882 */ /* 0x000fc60000000000 */
[----:B------:R-:W-:Y:S05]  /*8ba0*/  BRA.DIV UR6, `(.L_x_340) ;  /* 0x000000c6066c7947 */ /* 0x000fea000b800000 */
[----:B------:R-:W-:Y:S01]  /*8bb0*/  NOP ;  /* 0x0000000000007918 */ /* 0x000fe20000000000 */
.L_x_817:
[----:B------:R-:W-:Y:S05]  /*8bc0*/  @P1 BRA `(.L_x_341) ;  /* 0xfffffffc00981947 */ /* 0x000fea000383ffff */
[----:B------:R-:W-:Y:S05]  /*8bd0*/  BSYNC B5 ;  /* 0x0000000000057941 */ /* 0x000fea0003800000 */
.L_x_336:
[----:B------:R2:W3:Y:S02]  /*8be0*/  LDS R38, [R5+0x8380] ;  /* 0x0083800005267984 */ /* 0x0004e40000000800 */
.L_x_335:
[----:B------:R-:W-:Y:S05]  /*8bf0*/  BSYNC B4 ;  /* 0x0000000000047941 */ /* 0x000fea0003800000 */
.L_x_334:
[----:B--234-:R2:W5:Y:S04]  /*8c00*/  LD.E R20, desc[UR8][R16.64+0x8] ;  /* 0x0000080810147980 */ /* 0x01c568000c101900 */
[----:B------:R2:W5:Y:S01]  /*8c10*/  LD.E R24, desc[UR8][R16.64+0xc] ;  /* 0x00000c0810187980 */ /* 0x000562000c101900 */
[----:B------:R-:W-:Y:S01]  /*8c20*/  LOP3.LUT R21, R14, 0x1f, RZ, 0xc0, !PT ;  /* 0x0000001f0e157812 */ /* 0x000fe200078ec0ff */
[----:B------:R-:W-:Y:S03]  /*8c30*/  BSSY.RECONVERGENT B4, `(.L_x_342) ;  /* 0x000001a000047945 */ /* 0x000fe60003800200 */
[----:B------:R-:W-:-:S13]  /*8c40*/  ISETP.NE.AND P0, PT, R21, RZ, PT ;  /* 0x000000ff1500720c */ /* 0x000fda0003f05270 */
[----:B--2---:R-:W-:Y:S05]  /*8c50*/  @P0 BRA `(.L_x_343) ;  /* 0x00000000005c0947 */ /* 0x004fea0003800000 */
[----:B------:R-:W-:Y:S01]  /*8c60*/  STS.U8 [R4+0x8900], RZ ;  /* 0x008900ff04007388 */ /* 0x000fe20000000000 */
[----:B------:R-:W2:Y:S03]  /*8c70*/  LDC.64 R26, c[0x0][0x448] ;  /* 0x00011200ff1a7b82 */ /* 0x000ea60000000a00 */
[----:B------:R-:W-:Y:S04]  /*8c80*/  STS [R5+0x8880], RZ ;  /* 0x008880ff05007388 */ /* 0x000fe80000000800 */
[----:B------:R-:W-:Y:S01]  /*8c90*/  STS [R5+0x8600], RZ ;  /* 0x008600ff05007388 */ /* 0x000fe20000000800 */
[----:B------:R-:W3:Y:S03]  /*8ca0*/  LDC.64 R18, c[0x0][0x440] ;  /* 0x00011000ff127b82 */ /* 0x000ee60000000a00 */
[----:B------:R-:W4:Y:S04]  /*8cb0*/  LD.E R28, desc[UR8][R16.64+0x8] ;  /* 0x00000808101c7980 */ /* 0x000f28000c101900 */
[----:B------:R-:W0:Y:S04]  /*8cc0*/  LDS R29, [R5+0x400] ;  /* 0x00040000051d7984 */ /* 0x000e280000000800 */
[----:B--2---:R-:W2:Y:S04]  /*8cd0*/  LDG.E R27, desc[UR8][R26.64] ;  /* 0x000000081a1b7981 */ /* 0x004ea8000c1e1900 */
[----:B----4-:R4:W-:Y:S04]  /*8ce0*/  STS [R5+0x8680], R28 ;  /* 0x0086801c05007388 */ /* 0x0109e80000000800 */
[----:B------:R-:W4:Y:S01]  /*8cf0*/  LD.E R30, desc[UR8][R16.64+0xc] ;  /* 0x00000c08101e7980 */ /* 0x000f22000c101900 */
[----:B0-----:R-:W-:-:S05]  /*8d00*/  VIADD R22, R29, 0x1 ;  /* 0x000000011d167836 */ /* 0x001fca0000000000 */
[----:B--2---:R-:W-:-:S13]  /*8d10*/  ISETP.GE.AND P0, PT, R22, R27, PT ;  /* 0x0000001b1600720c */ /* 0x004fda0003f06270 */
[----:B---3--:R-:W-:-:S05]  /*8d20*/  @!P0 IMAD.WIDE R22, R27, 0x4, R18 ;  /* 0x000000041b168825 */ /* 0x008fca00078e0212 */
[----:B------:R-:W2:Y:S04]  /*8d30*/  @!P0 LDG.E R32, desc[UR8][R22.64] ;  /* 0x0000000816208981 */ /* 0x000ea8000c1e1900 */
[----:B----4-:R3:W-:Y:S04]  /*8d40*/  STS [R5+0x8700], R30 ;  /* 0x0087001e05007388 */ /* 0x0107e80000000800 */
[----:B------:R-:W4:Y:S01]  /*8d50*/  LD.E R25, desc[UR8][R16.64+0x8] ;  /* 0x0000080810197980 */ /* 0x000f22000c101900 */
[----:B------:R-:W-:-:S05]  /*8d60*/  @P0 IMAD.WIDE R18, R29, 0x4, R18 ;  /* 0x000000041d120825 */ /* 0x000fca00078e0212 */
[----:B------:R-:W2:Y:S01]  /*8d70*/  @P0 LDG.E R32, desc[UR8][R18.64+0x4] ;  /* 0x0000040812200981 */ /* 0x000ea2000c1e1900 */
[----:B----4-:R-:W-:-:S05]  /*8d80*/  IMAD.IADD R26, R30, 0x1, R25 ;  /* 0x000000011e1a7824 */ /* 0x010fca00078e0219 */
[----:B------:R3:W-:Y:S04]  /*8d90*/  STS [R5+0x8780], R26 ;  /* 0x0087801a05007388 */ /* 0x0007e80000000800 */
[----:B------:R-:W4:Y:S04]  /*8da0*/  LD.E R28, desc[UR8][R16.64+0x8] ;  /* 0x00000808101c7980 */ /* 0x000f28000c101900 */
[----:B--2---:R3:W-:Y:S04]  /*8db0*/  STS [R5+0x8480], R32 ;  /* 0x0084802005007388 */ /* 0x0047e80000000800 */
[----:B----4-:R3:W-:Y:S02]  /*8dc0*/  STS [R5+0x8800], R28 ;  /* 0x0088001c05007388 */ /* 0x0107e40000000800 */
.L_x_343:
[----:B------:R-:W-:Y:S05]  /*8dd0*/  BSYNC.RECONVERGENT B4 ;  /* 0x0000000000047941 */ /* 0x000fea0003800200 */
.L_x_342:
[----:B------:R-:W-:Y:S01]  /*8de0*/  UMOV UR6, 0xffffffff ;  /* 0xffffffff00067882 */ /* 0x000fe20000000000 */
[----:B------:R-:W-:Y:S01]  /*8df0*/  IADD3 R25, PT, PT, R7, 0x1, RZ ;  /* 0x0000000107197810 */ /* 0x000fe20007ffe0ff */
[----:B-----5:R-:W-:Y:S01]  /*8e00*/  IMAD.IADD R22, R20, 0x1, R24 ;  /* 0x0000000114167824 */ /* 0x020fe200078e0218 */
[----:B------:R-:W-:Y:S06]  /*8e10*/  BRA.DIV UR6, `(.L_x_344) ;  /* 0x000000c206ec7947 */ /* 0x000fec000b800000 */
[----:B------:R-:W-:Y:S01]  /*8e20*/  NOP ;  /* 0x0000000000007918 */ /* 0x000fe20000000000 */
.L_x_820:
[----:B------:R-:W2:Y:S01]  /*8e30*/  LDS R23, [R5+0x400] ;  /* 0x0004000005177984 */ /* 0x000ea20000000800 */
[----:B------:R-:W-:Y:S01]  /*8e40*/  BSSY.RECONVERGENT B4, `(.L_x_345) ;  /* 0x0000016000047945 */ /* 0x000fe20003800200 */
[----:B---3--:R-:W-:Y:S01]  /*8e50*/  IMAD.MOV.U32 R26, RZ, RZ, RZ ;  /* 0x000000ffff1a7224 */ /* 0x008fe200078e00ff */
[----:B--2---:R-:W-:-:S13]  /*8e60*/  ISETP.GE.AND P0, PT, R25, R23, PT ;  /* 0x000000171900720c */ /* 0x004fda0003f06270 */
[----:B------:R-:W-:Y:S05]  /*8e70*/  @P0 BRA `(.L_x_346) ;  /* 0x0000000000480947 */ /* 0x000fea0003800000 */
[----:B------:R-:W-:-:S07]  /*8e80*/  IMAD.MOV.U32 R26, RZ, RZ, RZ ;  /* 0x000000ffff1a7224 */ /* 0x000fce00078e00ff */
.L_x_349:
        /* <DEDUP_REMOVED lines=13> */
.L_x_348:
[----:B------:R-:W-:Y:S05]  /*8f60*/  BSYNC.RECONVERGENT B5 ;  /* 0x0000000000057941 */ /* 0x000fea0003800200 */
.L_x_347:
[----:B------:R-:W-:Y:S02]  /*8f70*/  IADD3 R26, PT, PT, R29, R26, RZ ;  /* 0x0000001a1d1a7210 */ /* 0x000fe40007ffe0ff */
[----:B------:R-:W-:Y:S01]  /*8f80*/  VIADDMNMX R22, R27, R29, R22, PT ;  /* 0x0000001d1b167246 */ /* 0x000fe20003800116 */
[----:B------:R-:W-:Y:S06]  /*8f90*/  @!P1 BRA `(.L_x_349) ;  /* 0xfffffffc00bc9947 */ /* 0x000fec000383ffff */
.L_x_346:
[----:B------:R-:W-:Y:S05]  /*8fa0*/  BSYNC.RECONVERGENT B4 ;  /* 0x0000000000047941 */ /* 0x000fea0003800200 */
.L_x_345:
[----:B------:R-:W-:Y:S01]  /*8fb0*/  UMOV UR6, 0xffffffff ;  /* 0xffffffff00067882 */ /* 0x000fe20000000000 */
[----:B------:R-:W-:Y:S02]  /*8fc0*/  ISETP.NE.AND P0, PT, R21, RZ, PT ;  /* 0x000000ff1500720c */ /* 0x000fe40003f05270 */
[----:B------:R-:W-:Y:S11]  /*8fd0*/  BRA.DIV UR6, `(.L_x_350) ;  /* 0x000000c206987947 */ /* 0x000ff6000b800000 */
[----:B------:R-:W2:Y:S04]  /*8fe0*/  SHFL.BFLY PT, R25, R26, 0x1, 0x1f ;  /* 0x0c201f001a197f89 */ /* 0x000ea800000e0000 */
[----:B------:R-:W-:Y:S01]  /*8ff0*/  @!P0 LDS R30, [R5+0x8800] ;  /* 0x00880000051e8984 */ /* 0x000fe20000000800 */
[----:B--2---:R-:W-:-:S05]  /*9000*/  IMAD.IADD R23, R25, 0x1, R26 ;  /* 0x0000000119177824 */ /* 0x004fca00078e021a */
[----:B------:R-:W2:Y:S02]  /*9010*/  SHFL.BFLY PT, R25, R23, 0x2, 0x1f ;  /* 0x0c401f0017197f89 */ /* 0x000ea400000e0000 */
[----:B--2---:R-:W-:-:S05]  /*9020*/  IMAD.IADD R27, R23, 0x1, R25 ;  /* 0x00000001171b7824 */ /* 0x004fca00078e0219 */
[----:B------:R-:W2:Y:S02]  /*9030*/  SHFL.BFLY PT, R25, R27, 0x4, 0x1f ;  /* 0x0c801f001b197f89 */ /* 0x000ea400000e0000 */
[----:B--2---:R-:W-:-:S05]  /*9040*/  IMAD.IADD R28, R27, 0x1, R25 ;  /* 0x000000011b1c7824 */ /* 0x004fca00078e0219 */
[----:B------:R-:W2:Y:S02]  /*9050*/  SHFL.BFLY PT, R25, R28, 0x8, 0x1f ;  /* 0x0d001f001c197f89 */ /* 0x000ea400000e0000 */
[----:B--2---:R-:W-:-:S05]  /*9060*/  IMAD.IADD R29, R28, 0x1, R25 ;  /* 0x000000011c1d7824 */ /* 0x004fca00078e0219 */
[----:B------:R-:W2:Y:S02]  /*9070*/  SHFL.BFLY PT, R25, R29, 0x10, 0x1f ;  /* 0x0e001f001d197f89 */ /* 0x000ea400000e0000 */
[----:B--2---:R-:W-:-:S05]  /*9080*/  @!P0 IADD3 R30, PT, PT, R30, R25, R29 ;  /* 0x000000191e1e8210 */ /* 0x004fca0007ffe01d */
[----:B------:R2:W-:Y:S01]  /*9090*/  @!P0 STS [R5+0x8800], R30 ;  /* 0x0088001e05008388 */ /* 0x0005e20000000800 */
[----:B------:R-:W-:Y:S01]  /*90a0*/  NOP ;  /* 0x0000000000007918 */ /* 0x000fe20000000000 */
.L_x_828:
[----:B------:R-:W-:Y:S01]  /*90b0*/  BSSY B4, `(.L_x_351) ;  /* 0x00000ca000047945 */ /* 0x000fe20003800000 */
[----:B------:R-:W-:-:S07]  /*90c0*/  IMAD.MOV.U32 R26, RZ, RZ, RZ ;  /* 0x000000ffff1a7224 */ /* 0x000fce00078e00ff */
.L_x_398:
[----:B------:R-:W-:Y:S01]  /*90d0*/  ISETP.NE.AND P1, PT, R7, R26, PT ;  /* 0x0000001a0700720c */ /* 0x000fe20003f25270 */
[----:B------:R-:W-:-:S12]  /*90e0*/  BSSY.RECONVERGENT B5, `(.L_x_352) ;  /* 0x0000011000057945 */ /* 0x000fd80003800200 */
[----:B0--34-:R-:W-:Y:S05]  /*90f0*/  @P1 BRA `(.L_x_353) ;  /* 0x00000000003c1947 */ /* 0x019fea0003800000 */
[----:B------:R-:W3:Y:S01]  /*9100*/  LDS R19, [R5+0x8680] ;  /* 0x0086800005137984 */ /* 0x000ee20000000800 */
[----:B------:R-:W-:Y:S03]  /*9110*/  BSSY.RECONVERGENT B6, `(.L_x_353) ;  /* 0x000000d000067945 */ /* 0x000fe60003800200 */
[----:B------:R-:W4:Y:S01]  /*9120*/  LDS R21, [R5+0x8780] ;  /* 0x0087800005157984 */ /* 0x000f220000000800 */
[----:B---3--:R-:W-:Y:S02]  /*9130*/  ISETP.GE.AND P1, PT, R20, R19, PT ;  /* 0x000000131400720c */ /* 0x008fe40003f26270 */
[----:B----4-:R-:W-:-:S11]  /*9140*/  ISETP.GE.AND P2, PT, R22, R21, PT ;  /* 0x000000151600720c */ /* 0x010fd60003f46270 */
[----:B------:R3:W-:Y:S04]  /*9150*/  @!P1 STS [R5+0x8680], R20 ;  /* 0x0086801405009388 */ /* 0x0007e80000000800 */
[----:B------:R3:W-:Y:S04]  /*9160*/  @!P2 STS [R5+0x8780], R22 ;  /* 0x008780160500a388 */ /* 0x0007e80000000800 */
[----:B------:R3:W-:Y:S01]  /*9170*/  @!P1 STS [R5+0x8700], R24 ;  /* 0x0087001805009388 */ /* 0x0007e20000000800 */
[----:B------:R-:W-:Y:S05]  /*9180*/  @!P1 BRA `(.L_x_354) ;  /* 0x0000000000149947 */ /* 0x000fea0003800000 */
[----:B------:R-:W-:-:S13]  /*9190*/  ISETP.NE.AND P1, PT, R20, R19, PT ;  /* 0x000000131400720c */ /* 0x000fda0003f25270 */
[----:B------:R-:W-:Y:S05]  /*91a0*/  @P1 BRA `(.L_x_354) ;  /* 0x00000000000c1947 */ /* 0x000fea0003800000 */
[----:B------:R-:W4:Y:S02]  /*91b0*/  LDS R19, [R5+0x8700] ;  /* 0x0087000005137984 */ /* 0x000f240000000800 */
[----:B----4-:R-:W-:-:S13]  /*91c0*/  ISETP.GE.AND P1, PT, R24, R19, PT ;  /* 0x000000131800720c */ /* 0x010fda0003f26270 */
[----:B------:R4:W-:Y:S02]  /*91d0*/  @!P1 STS [R5+0x8700], R24 ;  /* 0x0087001805009388 */ /* 0x0009e40000000800 */
.L_x_354:
[----:B------:R-:W-:Y:S05]  /*91e0*/  BSYNC.RECONVERGENT B6 ;  /* 0x0000000000067941 */ /* 0x000fea0003800200 */
.L_x_353:
[----:B------:R-:W-:Y:S05]  /*91f0*/  BSYNC.RECONVERGENT B5 ;  /* 0x0000000000057941 */ /* 0x000fea0003800200 */
.L_x_352:
[----:B------:R-:W-:-:S03]  /*9200*/  UMOV UR6, 0xffffffff ;  /* 0xffffffff00067882 */ /* 0x000fc60000000000 */
[----:B------:R-:W-:Y:S05]  /*9210*/  BRA.DIV UR6, `(.L_x_355) ;  /* 0x000000c206b07947 */ /* 0x000fea000b800000 */
[----:B------:R-:W-:Y:S01]  /*9220*/  NOP ;  /* 0x0000000000007918 */ /* 0x000fe20000000000 */
.L_x_831:
        /* <DEDUP_REMOVED lines=15> */
.L_x_359:
[----:B------:R0:W-:Y:S04]  /*9320*/  STS [R5+0x8680], R20 ;  /* 0x0086801405007388 */ /* 0x0001e80000000800 */
[----:B------:R0:W-:Y:S02]  /*9330*/  STS [R5+0x8700], R24 ;  /* 0x0087001805007388 */ /* 0x0001e40000000800 */
.L_x_360:
[----:B------:R-:W-:Y:S05]  /*9340*/  BSYNC.RECONVERGENT B6 ;  /* 0x0000000000067941 */ /* 0x000fea0003800200 */
.L_x_358:
[----:B------:R-:W5:Y:S02]  /*9350*/  LDS R19, [R5+0x8780] ;  /* 0x0087800005137984 */ /* 0x000f640000000800 */
[----:B-----5:R-:W-:-:S13]  /*9360*/  ISETP.GE.AND P1, PT, R22, R19, PT ;  /* 0x000000131600720c */ /* 0x020fda0003f26270 */
[----:B------:R0:W-:Y:S02]  /*9370*/  @!P1 STS [R5+0x8780], R22 ;  /* 0x0087801605009388 */ /* 0x0001e40000000800 */
.L_x_357:
[----:B------:R-:W-:Y:S05]  /*9380*/  BSYNC.RECONVERGENT B5 ;  /* 0x0000000000057941 */ /* 0x000fea0003800200 */
.L_x_356:
[----:B------:R-:W-:-:S03]  /*9390*/  UMOV UR6, 0xffffffff ;  /* 0xffffffff00067882 */ /* 0x000fc60000000000 */
[----:B------:R-:W-:Y:S05]  /*93a0*/  BRA.DIV UR6, `(.L_x_361) ;  /* 0x000000c206687947 */ /* 0x000fea000b800000 */
[----:B------:R-:W-:Y:S01]  /*93b0*/  NOP ;  /* 0x0000000000007918 */ /* 0x000fe20000000000 */
.L_x_834:
        /* <DEDUP_REMOVED lines=15> */
.L_x_365:
[----:B------:R0:W-:Y:S04]  /*94b0*/  STS [R5+0x8680], R20 ;  /* 0x0086801405007388 */ /* 0x0001e80000000800 */
[----:B------:R0:W-:Y:S02]  /*94c0*/  STS [R5+0x8700], R24 ;  /* 0x0087001805007388 */ /* 0x0001e40000000800 */
.L_x_366:
[----:B------:R-:W-:Y:S05]  /*94d0*/  BSYNC.RECONVERGENT B6 ;  /* 0x0000000000067941 */ /* 0x000fea0003800200 */
.L_x_364:
[----:B------:R-:W5:Y:S02]  /*94e0*/  LDS R19, [R5+0x8780] ;  /* 0x0087800005137984 */ /* 0x000f640000000800 */
[----:B-----5:R-:W-:-:S13]  /*94f0*/  ISETP.GE.AND P1, PT, R22, R19, PT ;  /* 0x000000131600720c */ /* 0x020fda0003f26270 */
[----:B------:R0:W-:Y:S02]  /*9500*/  @!P1 STS [R5+0x8780], R22 ;  /* 0x0087801605009388 */ /* 0x0001e40000000800 */
.L_x_363:
[----:B------:R-:W-:Y:S05]  /*9510*/  BSYNC.RECONVERGENT B5 ;  /* 0x0000000000057941 */ /* 0x000fea0003800200 */
.L_x_362:
[----:B------:R-:W-:-:S03]  /*9520*/  UMOV UR6, 0xffffffff ;  /* 0xffffffff00067882 */ /* 0x000fc60000000000 */
[----:B------:R-:W-:Y:S05]  /*9530*/  BRA.DIV UR6, `(.L_x_367) ;  /* 0x000000c206207947 */ /* 0x000fea000b800000 */
[----:B------:R-:W-:Y:S01]  /*9540*/  NOP ;  /* 0x0000000000007918 */ /* 0x000fe20000000000 */
.L_x_837:
        /* <DEDUP_REMOVED lines=15> */
.L_x_371:
[----:B------:R0:W-:Y:S04]  /*9640*/  STS [R5+0x8680], R20 ;  /* 0x0086801405007388 */ /* 0x0001e80000000800 */
[----:B------:R0:W-:Y:S02]  /*9650*/  STS [R5+0x8700], R24 ;  /* 0x0087001805007388 */ /* 0x0001e40000000800 */
.L_x_372:
[----:B------:R-:W-:Y:S05]  /*9660*/  BSYNC.RECONVERGENT B6 ;  /* 0x0000000000067941 */ /* 0x000fea0003800200 */
.L_x_370:
[----:B------:R-:W5:Y:S02]  /*9670*/  LDS R19, [R5+0x8780] ;  /* 0x0087800005137984 */ /* 0x000f640000000800 */
[----:B-----5:R-:W-:-:S13]  /*9680*/  ISETP.GE.AND P1, PT, R22, R19, PT ;  /* 0x000000131600720c */ /* 0x020fda0003f26270 */
[----:B------:R0:W-:Y:S02]  /*9690*/  @!P1 STS [R5+0x8780], R22 ;  /* 0x0087801605009388 */ /* 0x0001e40000000800 */
.L_x_369:
[----:B------:R-:W-:Y:S05]  /*96a0*/  BSYNC.RECONVERGENT B5 ;  /* 0x0000000000057941 */ /* 0x000fea0003800200 */
.L_x_368:
[----:B------:R-:W-:-:S03]  /*96b0*/  UMOV UR6, 0xffffffff ;  /* 0xffffffff00067882 */ /* 0x000fc60000000000 */
[----:B------:R-:W-:Y:S05]  /*96c0*/  BRA.DIV UR6, `(.L_x_373) ;  /* 0x000000be06d87947 */ /* 0x000fea000b800000 */
[----:B------:R-:W-:Y:S01]  /*96d0*/  NOP ;  /* 0x0000000000007918 */ /* 0x000fe20000000000 */
.L_x_840:
        /* <DEDUP_REMOVED lines=15> */
.L_x_377:
[----:B------:R0:W-:Y:S04]  /*97d0*/  STS [R5+0x8680], R20 ;  /* 0x0086801405007388 */ /* 0x0001e80000000800 */
[----:B------:R0:W-:Y:S02]  /*97e0*/  STS [R5+0x8700], R24 ;  /* 0x0087001805007388 */ /* 0x0001e40000000800 */
.L_x_378:
[----:B------:R-:W-:Y:S05]  /*97f0*/  BSYNC.RECONVERGENT B6 ;  /* 0x0000000000067941 */ /* 0x000fea0003800200 */
.L_x_376:
[----:B------:R-:W5:Y:S02]  /*9800*/  LDS R19, [R5+0x8780] ;  /* 0x0087800005137984 */ /* 0x000f640000000800 */
[----:B-----5:R-:W-:-:S13]  /*9810*/  ISETP.GE.AND P1, PT, R22, R19, PT ;  /* 0x000000131600720c */ /* 0x020fda0003f26270 */
[----:B------:R0:W-:Y:S02]  /*9820*/  @!P1 STS [R5+0x8780], R22 ;  /* 0x0087801605009388 */ /* 0x0001e40000000800 */
.L_x_375:
[----:B------:R-:W-:Y:S05]  /*9830*/  BSYNC.RECONVERGENT B5 ;  /* 0x0000000000057941 */ /* 0x000fea0003800200 */
.L_x_374:
[----:B------:R-:W-:-:S03]  /*9840*/  UMOV UR6, 0xffffffff ;  /* 0xffffffff00067882 */ /* 0x000fc60000000000 */
[----:B------:R-:W-:Y:S05]  /*9850*/  BRA.DIV UR6, `(.L_x_379) ;  /* 0x000000be06907947 */ /* 0x000fea000b800000 */
[----:B------:R-:W-:Y:S01]  /*9860*/  NOP ;  /* 0x0000000000007918 */ /* 0x000fe20000000000 */
.L_x_843:
        /* <DEDUP_REMOVED lines=15> */
.L_x_383:
[----:B------:R0:W-:Y:S04]  /*9960*/  STS [R5+0x8680], R20 ;  /* 0x0086801405007388 */ /* 0x0001e80000000800 */
[----:B------:R0:W-:Y:S02]  /*9970*/  STS [R5+0x8700], R24 ;  /* 0x0087001805007388 */ /* 0x0001e40000000800 */
.L_x_384:
[----:B------:R-:W-:Y:S05]  /*9980*/  BSYNC.RECONVERGENT B6 ;  /* 0x0000000000067941 */ /* 0x000fea0003800200 */
.L_x_382:
[----:B------:R-:W5:Y:S02]  /*9990*/  LDS R19, [R5+0x8780] ;  /* 0x0087800005137984 */ /* 0x000f640000000800 */
[----:B-----5:R-:W-:-:S13]  /*99a0*/  ISETP.GE.AND P1, PT, R22, R19, PT ;  /* 0x000000131600720c */ /* 0x020fda0003f26270 */
[----:B------:R0:W-:Y:S02]  /*99b0*/  @!P1 STS [R5+0x8780], R22 ;  /* 0x0087801605009388 */ /* 0x0001e40000000800 */
.L_x_381:
[----:B------:R-:W-:Y:S05]  /*99c0*/  BSYNC.RECONVERGENT B5 ;  /* 0x0000000000057941 */ /* 0x000fea0003800200 */
.L_x_380:
[----:B------:R-:W-:-:S03]  /*99d0*/  UMOV UR6, 0xffffffff ;  /* 0xffffffff00067882 */ /* 0x000fc60000000000 */
[----:B------:R-:W-:Y:S05]  /*99e0*/  BRA.DIV UR6, `(.L_x_385) ;  /* 0x000000be06487947 */ /* 0x000fea000b800000 */
[----:B------:R-:W-:Y:S01]  /*99f0*/  NOP ;  /* 0x0000000000007918 */ /* 0x000fe20000000000 */
.L_x_846:
        /* <DEDUP_REMOVED lines=15> */
.L_x_389:
[----:B------:R0:W-:Y:S04]  /*9af0*/  STS [R5+0x8680], R20 ;  /* 0x0086801405007388 */ /* 0x0001e80000000800 */
[----:B------:R0:W-:Y:S02]  /*9b00*/  STS [R5+0x8700], R24 ;  /* 0x0087001805007388 */ /* 0x0001e40000000800 */
.L_x_390:
[----:B------:R-:W-:Y:S05]  /*9b10*/  BSYNC.RECONVERGENT B6 ;  /* 0x0000000000067941 */ /* 0x000fea0003800200 */
.L_x_388:
[----:B------:R-:W5:Y:S02]  /*9b20*/  LDS R19, [R5+0x8780] ;  /* 0x0087800005137984 */ /* 0x000f640000000800 */
[----:B-----5:R-:W-:-:S13]  /*9b30*/  ISETP.GE.AND P1, PT, R22, R19, PT ;  /* 0x000000131600720c */ /* 0x020fda0003f26270 */
[----:B------:R0:W-:Y:S02]  /*9b40*/  @!P1 STS [R5+0x8780], R22 ;  /* 0x0087801605009388 */ /* 0x0001e40000000800 */
.L_x_387:
[----:B------:R-:W-:Y:S05]  /*9b50*/  BSYNC.RECONVERGENT B5 ;  /* 0x0000000000057941 */ /* 0x000fea0003800200 */
.L_x_386:
[----:B------:R-:W-:-:S03]  /*9b60*/  UMOV UR6, 0xffffffff ;  /* 0xffffffff00067882 */ /* 0x000fc60000000000 */
[----:B------:R-:W-:Y:S05]  /*9b70*/  BRA.DIV UR6, `(.L_x_391) ;  /* 0x000000be06007947 */ /* 0x000fea000b800000 */
[----:B------:R-:W-:Y:S01]  /*9b80*/  NOP ;  /* 0x0000000000007918 */ /* 0x000fe20000000000 */
.L_x_849:
        /* <DEDUP_REMOVED lines=15> */
.L_x_395:
[----:B------:R0:W-:Y:S04]  /*9c80*/  STS [R5+0x8680], R20 ;  /* 0x0086801405007388 */ /* 0x0001e80000000800 */
[----:B------:R0:W-:Y:S02]  /*9c90*/  STS [R5+0x8700], R24 ;  /* 0x0087001805007388 */ /* 0x0001e40000000800 */
.L_x_396:
[----:B------:R-:W-:Y:S05]  /*9ca0*/  BSYNC.RECONVERGENT B6 ;  /* 0x0000000000067941 */ /* 0x000fea0003800200 */
.L_x_394:
[----:B------:R-:W5:Y:S02]  /*9cb0*/  LDS R19, [R5+0x8780] ;  /* 0x0087800005137984 */ /* 0x000f640000000800 */
[----:B-----5:R-:W-:-:S13]  /*9cc0*/  ISETP.GE.AND P1, PT, R22, R19, PT ;  /* 0x000000131600720c */ /* 0x020fda0003f26270 */
[----:B------:R0:W-:Y:S02]  /*9cd0*/  @!P1 STS [R5+0x8780], R22 ;  /* 0x0087801605009388 */ /* 0x0001e40000000800 */
.L_x_393:
[----:B------:R-:W-:Y:S05]  /*9ce0*/  BSYNC.RECONVERGENT B5 ;  /* 0x0000000000057941 */ /* 0x000fea0003800200 */
.L_x_392:
[----:B------:R-:W-:-:S03]  /*9cf0*/  UMOV UR6, 0xffffffff ;  /* 0xffffffff00067882 */ /* 0x000fc60000000000 */
[----:B------:R-:W-:Y:S05]  /*9d00*/  BRA.DIV UR6, `(.L_x_397) ;  /* 0x000000ba06b87947 */ /* 0x000fea000b800000 */
[----:B------:R-:W-:Y:S01]  /*9d10*/  NOP ;  /* 0x0000000000007918 */ /* 0x000fe20000000000 */
.L_x_852:
[----:B------:R-:W-:-:S05]  /*9d20*/  VIADD R26, R26, 0x8 ;  /* 0x000000081a1a7836 */ /* 0x000fca0000000000 */
[----:B------:R-:W-:-:S13]  /*9d30*/  ISETP.NE.AND P1, PT, R26, 0x20, PT ;  /* 0x000000201a00780c */ /* 0x000fda0003f25270 */
[----:B------:R-:W-:Y:S05]  /*9d40*/  @P1 BRA `(.L_x_398) ;  /* 0xfffffff000e01947 */ /* 0x000fea000383ffff */
[----:B------:R-:W-:Y:S05]  /*9d50*/  BSYNC B4 ;  /* 0x0000000000047941 */ /* 0x000fea0003800000 */
.L_x_351:
[----:B------:R-:W-:Y:S04]  /*9d60*/  BSSY.RECONVERGENT B6, `(.L_x_399) ;  /* 0x00000f7000067945 */ /* 0x000fe80003800200 */
[----:B------:R-:W-:Y:S05]  /*9d70*/  @P0 BRA `(.L_x_400) ;  /* 0x0000000c00d40947 */ /* 0x000fea0003800000 */
[----:B------:R-:W5:Y:S01]  /*9d80*/  LDS R35, [R5+0x400] ;  /* 0x0004000005237984 */ /* 0x000f620000000800 */
[----:B------:R-:W1:Y:S03]  /*9d90*/  LDCU.64 UR6, c[0x0][0x440] ;  /* 0x00008800ff0677ac */ /* 0x000e660008000a00 */
[----:B0--34-:R-:W0:Y:S01]  /*9da0*/  LDS R24, [R5+0x8680] ;  /* 0x0086800005187984 */ /* 0x019e220000000800 */
[----:B-1----:R-:W-:Y:S01]  /*9db0*/  MOV R18, UR6 ;  /* 0x0000000600127c02 */ /* 0x002fe20008000f00 */
[----:B------:R-:W-:-:S04]  /*9dc0*/  IMAD.U32 R19, RZ, RZ, UR7 ;  /* 0x00000007ff137e24 */ /* 0x000fc8000f8e00ff */
[----:B-----5:R-:W-:-:S05]  /*9dd0*/  IMAD.WIDE R22, R35, 0x4, R18 ;  /* 0x0000000423167825 */ /* 0x020fca00078e0212 */
[----:B------:R-:W0:Y:S01]  /*9de0*/  LDG.E R21, desc[UR8][R22.64] ;  /* 0x0000000816157981 */ /* 0x000e22000c1e1900 */
[----:B------:R-:W-:Y:S01]  /*9df0*/  BSSY.RECONVERGENT B5, `(.L_x_401) ;  /* 0x00000e4000057945 */ /* 0x000fe20003800200 */
[----:B0-----:R-:W-:-:S13]  /*9e00*/  ISETP.GE.AND P0, PT, R24, R21, PT ;  /* 0x000000151800720c */ /* 0x001fda0003f06270 */
[----:B------:R-:W-:Y:S05]  /*9e10*/  @P0 BRA `(.L_x_402) ;  /* 0x0000000c004c0947 */ /* 0x000fea0003800000 */
[----:B------:R-:W0:Y:S01]  /*9e20*/  LDC.64 R22, c[0x0][0x448] ;  /* 0x00011200ff167b82 */ /* 0x000e220000000a00 */
[----:B------:R1:W3:Y:S04]  /*9e30*/  LDS R26, [R5+0x8700] ;  /* 0x00870000051a7984 */ /* 0x0002e80000000800 */
[----:B0-----:R-:W4:Y:S01]  /*9e40*/  LDG.E R22, desc[UR8][R22.64] ;  /* 0x0000000816167981 */ /* 0x001f22000c1e1900 */
[----:B------:R-:W-:Y:S01]  /*9e50*/  BSSY.RECONVERGENT B4, `(.L_x_403) ;  /* 0x0000005000047945 */ /* 0x000fe20003800200 */
[----:B----4-:R-:W-:-:S13]  /*9e60*/  ISETP.GE.AND P0, PT, R35, R22, PT ;  /* 0x000000162300720c */ /* 0x010fda0003f06270 */
[----:B-1-3--:R-:W-:Y:S05]  /*9e70*/  @P0 BRA `(.L_x_404) ;  /* 0x0000000000080947 */ /* 0x00afea0003800000 */
[----:B------:R-:W-:-:S05]  /*9e80*/  IMAD.WIDE R22, R22, 0x4, R18 ;  /* 0x0000000416167825 */ /* 0x000fca00078e0212 */
[----:B------:R0:W5:Y:S02]  /*9e90*/  LDG.E R21, desc[UR8][R22.64] ;  /* 0x0000000816157981 */ /* 0x000164000c1e1900 */
.L_x_404:
[----:B------:R-:W-:Y:S05]  /*9ea0*/  BSYNC.RECONVERGENT B4 ;  /* 0x0000000000047941 */ /* 0x000fea0003800200 */
.L_x_403:
[----:B-----5:R-:W-:Y:S01]  /*9eb0*/  IMAD.IADD R37, R21, 0x1, -R20 ;  /* 0x0000000115257824 */ /* 0x020fe200078e0a14 */
[----:B------:R-:W-:Y:S04]  /*9ec0*/  BSSY.RECONVERGENT B4, `(.L_x_405) ;  /* 0x0000010000047945 */ /* 0x000fe80003800200 */
[----:B------:R1:W-:Y:S01]  /*9ed0*/  STS [R5+0x8500], R37 ;  /* 0x0085002505007388 */ /* 0x0003e20000000800 */
[----:B------:R-:W-:-:S13]  /*9ee0*/  ISETP.GT.AND P0, PT, R37, R26, PT ;  /* 0x0000001a2500720c */ /* 0x000fda0003f04270 */
[----:B-1----:R-:W-:Y:S05]  /*9ef0*/  @P0 BRA `(.L_x_406) ;  /* 0x0000000000300947 */ /* 0x002fea0003800000 */
[----:B------:R-:W1:Y:S02]  /*9f00*/  LDC.64 R18, c[0x0][0x440] ;  /* 0x00011000ff127b82 */ /* 0x000e640000000a00 */
.L_x_407:
[----:B------:R-:W-:-:S04]  /*9f10*/  IMAD.IADD R21, R35, 0x1, R37 ;  /* 0x0000000123157824 */ /* 0x000fc800078e0225 */
[----:B-1-3--:R-:W-:-:S06]  /*9f20*/  IMAD.WIDE R20, R21, 0x4, R18 ;  /* 0x0000000415147825 */ /* 0x00afcc00078e0212 */
[----:B------:R-:W3:Y:S01]  /*9f30*/  LDG.E R21, desc[UR8][R20.64] ;  /* 0x0000000814157981 */ /* 0x000ee2000c1e1900 */
[----:B0-----:R-:W-:-:S05]  /*9f40*/  IMAD.IADD R22, R24, 0x1, R37 ;  /* 0x0000000118167824 */ /* 0x001fca00078e0225 */
[----:B---3--:R-:W-:-:S13]  /*9f50*/  ISETP.GE.AND P0, PT, R22, R21, PT ;  /* 0x000000151600720c */ /* 0x008fda0003f06270 */
[----:B------:R-:W-:Y:S05]  /*9f60*/  @P0 BRA `(.L_x_406) ;  /* 0x0000000000140947 */ /* 0x000fea0003800000 */
[C---:B------:R-:W-:Y:S01]  /*9f70*/  VIADD R20, R37.reuse, 0x1 ;  /* 0x0000000125147836 */ /* 0x040fe20000000000 */
[----:B------:R-:W-:-:S03]  /*9f80*/  ISETP.GE.AND P0, PT, R37, R26, PT ;  /* 0x0000001a2500720c */ /* 0x000fc60003f06270 */
[----:B------:R-:W-:Y:S01]  /*9f90*/  IMAD.MOV.U32 R37, RZ, RZ, R20 ;  /* 0x000000ffff257224 */ /* 0x000fe200078e0014 */
[----:B------:R3:W-:Y:S09]  /*9fa0*/  STS [R5+0x8500], R20 ;  /* 0x0085001405007388 */ /* 0x0007f20000000800 */
[----:B------:R-:W-:Y:S05]  /*9fb0*/  @!P0 BRA `(.L_x_407) ;  /* 0xfffffffc00d48947 */ /* 0x000fea000383ffff */
.L_x_406:
[----:B------:R-:W-:Y:S05]  /*9fc0*/  BSYNC.RECONVERGENT B4 ;  /* 0x0000000000047941 */ /* 0x000fea0003800200 */
.L_x_405:
[----:B---3--:R-:W1:Y:S01]  /*9fd0*/  LDC.64 R20, c[0x0][0x438] ;  /* 0x00010e00ff147b82 */ /* 0x008e620000000a00 */
[----:B0-----:R-:W-:-:S05]  /*9fe0*/  IADD3 R23, PT, PT, R35, R37, RZ ;  /* 0x0000002523177210 */ /* 0x001fca0007ffe0ff */
[----:B------:R-:W-:-:S06]  /*9ff0*/  IMAD.WIDE R22, R23, 0x4, R18 ;  /* 0x0000000417167825 */ /* 0x000fcc00078e0212 */
[----:B------:R-:W3:Y:S04]  /*a000*/  LDG.E R23, desc[UR8][R22.64] ;  /* 0x0000000816177981 */ /* 0x000ee8000c1e1900 */
[----:B-1----:R-:W4:Y:S01]  /*a010*/  LDG.E.64 R20, desc[UR8][R20.64] ;  /* 0x0000000814147981 */ /* 0x002f22000c1e1b00 */
[----:B------:R-:W-:Y:S01]  /*a020*/  IMAD.IADD R24, R24, 0x1, R37 ;  /* 0x0000000118187824 */ /* 0x000fe200078e0225 */
[----:B------:R-:W-:Y:S01]  /*a030*/  BSSY.RECONVERGENT B7, `(.L_x_408) ;  /* 0x0000017000077945 */ /* 0x000fe20003800200 */
[----:B------:R-:W-:Y:S02]  /*a040*/  IMAD.MOV.U32 R19, RZ, RZ, 0x1 ;  /* 0x00000001ff137424 */ /* 0x000fe400078e00ff */
[----:B------:R-:W-:Y:S01]  /*a050*/  IMAD.MOV.U32 R26, RZ, RZ, 0x1 ;  /* 0x00000001ff1a7424 */ /* 0x000fe200078e00ff */
[----:B---3--:R-:W-:Y:S01]  /*a060*/  ISETP.GE.AND P0, PT, R24, R23, PT ;  /* 0x000000171800720c */ /* 0x008fe20003f06270 */
[----:B----4-:R-:W0:-:S12]  /*a070*/  MUFU.RCP64H R27, R21 ;  /* 0x00000015001b7308 */ /* 0x010e180000001800 */
        /* <DEDUP_REMOVED lines=17> */
[----:B--2---:R-:W-:Y:S05]  /*a190*/  CALL.REL.NOINC `($__internal_0_$__cuda_sm20_div_rn_f64_full) ;  /* 0x000000d000487944 */ /* 0x004fea0003c00000 */
.L_x_409:
[----:B------:R-:W-:Y:S05]  /*a1a0*/  BSYNC.RECONVERGENT B7 ;  /* 0x0000000000077941 */ /* 0x000fea0003800200 */
.L_x_408:
        /* <DEDUP_REMOVED lines=19> */
[----:B------:R-:W-:Y:S02]  /*a2e0*/  PLOP3.LUT P0, PT, PT, PT, PT, 0x8, 0x80 ;  /* 0x000000000080781c */ /* 0x000fe40003f0e170 */
[----:B------:R-:W-:-:S11]  /*a2f0*/  IADD3 R31, PT, PT, R37, -0x3, RZ ;  /* 0xfffffffd251f7810 */ /* 0x000fd60007ffe0ff */
.L_x_415:
[----:B0-----:R-:W0:Y:S01]  /*a300*/  LDC.64 R18, c[0x0][0x410] ;  /* 0x00010400ff127b82 */ /* 0x001e220000000a00 */
[----:B------:R-:W-:-:S04]  /*a310*/  IMAD R25, R11, 0xc80, R26 ;  /* 0x00000c800b197824 */ /* 0x000fc800078e021a */
[C---:B------:R-:W-:Y:S02]  /*a320*/  VIADD R21, R25.reuse, 0x1 ;  /* 0x0000000119157836 */ /* 0x040fe40000000000 */
[C---:B------:R-:W-:Y:S02]  /*a330*/  VIADD R27, R25.reuse, 0x2 ;  /* 0x00000002191b7836 */ /* 0x040fe40000000000 */
[C---:B------:R-:W-:Y:S02]  /*a340*/  VIADD R29, R25.reuse, 0x3 ;  /* 0x00000003191d7836 */ /* 0x040fe40000000000 */
[----:B0-----:R-:W-:-:S04]  /*a350*/  IMAD.WIDE R22, R25, 0x4, R18 ;  /* 0x0000000419167825 */ /* 0x001fc800078e0212 */
[--C-:B------:R-:W-:Y:S02]  /*a360*/  IMAD.WIDE R20, R21, 0x4, R18.reuse ;  /* 0x0000000415147825 */ /* 0x100fe400078e0212 */
[----:B------:R-:W1:Y:S02]  /*a370*/  LDG.E R23, desc[UR8][R22.64] ;  /* 0x0000000816177981 */ /* 0x000e64000c1e1900 */
[--C-:B------:R-:W-:Y:S02]  /*a380*/  IMAD.WIDE R24, R27, 0x4, R18.reuse ;  /* 0x000000041b187825 */ /* 0x100fe400078e0212 */
[----:B------:R-:W3:Y:S02]  /*a390*/  LDG.E R21, desc[UR8][R20.64] ;  /* 0x0000000814157981 */ /* 0x000ee4000c1e1900 */
[----:B------:R-:W-:Y:S02]  /*a3a0*/  IMAD.WIDE R18, R29, 0x4, R18 ;  /* 0x000000041d127825 */ /* 0x000fe400078e0212 */
[----:B------:R-:W4:Y:S04]  /*a3b0*/  LDG.E R25, desc[UR8][R24.64] ;  /* 0x0000000818197981 */ /* 0x000f28000c1e1900 */
[----:B------:R-:W5:Y:S01]  /*a3c0*/  LDG.E R19, desc[UR8][R18.64] ;  /* 0x0000000812137981 */ /* 0x000f62000c1e1900 */
[----:B------:R-:W-:-:S05]  /*a3d0*/  VIADD R26, R26, 0x4 ;  /* 0x000000041a1a7836 */ /* 0x000fca0000000000 */
[----:B------:R-:W-:Y:S01]  /*a3e0*/  ISETP.GE.AND P1, PT, R26, R31, PT ;  /* 0x0000001f1a00720c */ /* 0x000fe20003f26270 */
[----:B-1----:R-:W-:-:S04]  /*a3f0*/  IMAD.IADD R28, R23, 0x1, R28 ;  /* 0x00000001171c7824 */ /* 0x002fc800078e021c */
[----:B---3--:R-:W-:-:S04]  /*a400*/  IMAD.IADD R28, R28, 0x1, R21 ;  /* 0x000000011c1c7824 */ /* 0x008fc800078e0215 */
[----:B----4-:R-:W-:-:S05]  /*a410*/  IMAD.IADD R28, R28, 0x1, R25 ;  /* 0x000000011c1c7824 */ /* 0x010fca00078e0219 */
[----:B-----5:R-:W-:-:S05]  /*a420*/  IADD3 R28, PT, PT, R28, R19, RZ ;  /* 0x000000131c1c7210 */ /* 0x020fca0007ffe0ff */
[----:B------:R0:W-:Y:S01]  /*a430*/  STS [R5+0x8880], R28 ;  /* 0x0088801c05007388 */ /* 0x0001e20000000800 */
[----:B------:R-:W-:Y:S05]  /*a440*/  @!P1 BRA `(.L_x_415) ;  /* 0xfffffffc00ac9947 */ /* 0x000fea000383ffff */
.L_x_414:
[----:B------:R-:W-:Y:S05]  /*a450*/  BSYNC.RECONVERGENT B7 ;  /* 0x0000000000077941 */ /* 0x000fea0003800200 */
.L_x_413:
[----:B------:R-:W-:Y:S01]  /*a460*/  IMAD.IADD R18, R37, 0x1, -R26 ;  /* 0x0000000125127824 */ /* 0x000fe200078e0a1a */
[----:B------:R-:W-:Y:S04]  /*a470*/  BSSY.RECONVERGENT B7, `(.L_x_416) ;  /* 0x000000f000077945 */ /* 0x000fe80003800200 */
[----:B------:R-:W-:-:S13]  /*a480*/  ISETP.GT.AND P1, PT, R18, 0x1, PT ;  /* 0x000000011200780c */ /* 0x000fda0003f24270 */
[----:B------:R-:W-:Y:S05]  /*a490*/  @!P1 BRA `(.L_x_417) ;  /* 0x0000000000309947 */ /* 0x000fea0003800000 */
[----:B------:R-:W3:Y:S01]  /*a4a0*/  LDC.64 R20, c[0x0][0x410] ;  /* 0x00010400ff147b82 */ /* 0x000ee20000000a00 */
[----:B------:R-:W-:-:S04]  /*a4b0*/  IMAD R19, R11, 0xc80, R26 ;  /* 0x00000c800b137824 */ /* 0x000fc800078e021a */
[C---:B------:R-:W-:Y:S02]  /*a4c0*/  VIADD R23, R19.reuse, 0x1 ;  /* 0x0000000113177836 */ /* 0x040fe40000000000 */
[----:B---3--:R-:W-:-:S04]  /*a4d0*/  IMAD.WIDE R18, R19, 0x4, R20 ;  /* 0x0000000413127825 */ /* 0x008fc800078e0214 */
[----:B------:R-:W-:Y:S02]  /*a4e0*/  IMAD.WIDE R20, R23, 0x4, R20 ;  /* 0x0000000417147825 */ /* 0x000fe400078e0214 */
[----:B------:R-:W0:Y:S04]  /*a4f0*/  LDG.E R19, desc[UR8][R18.64] ;  /* 0x0000000812137981 */ /* 0x000e28000c1e1900 */
[----:B------:R-:W3:Y:S01]  /*a500*/  LDG.E R21, desc[UR8][R20.64] ;  /* 0x0000000814157981 */ /* 0x000ee2000c1e1900 */
[----:B------:R-:W-:Y:S01]  /*a510*/  PLOP3.LUT P0, PT, PT, PT, PT, 0x8, 0x80 ;  /* 0x000000000080781c */ /* 0x000fe20003f0e170 */
[----:B------:R-:W-:Y:S02]  /*a520*/  VIADD R26, R26, 0x2 ;  /* 0x000000021a1a7836 */ /* 0x000fe40000000000 */
[----:B01----:R-:W-:-:S04]  /*a530*/  IMAD.IADD R28, R28, 0x1, R19 ;  /* 0x000000011c1c7824 */ /* 0x003fc800078e0213 */
[----:B---3--:R-:W-:-:S05]  /*a540*/  IMAD.IADD R28, R28, 0x1, R21 ;  /* 0x000000011c1c7824 */ /* 0x008fca00078e0215 */
[----:B------:R3:W-:Y:S02]  /*a550*/  STS [R5+0x8880], R28 ;  /* 0x0088801c05007388 */ /* 0x0007e40000000800 */
.L_x_417:
[----:B------:R-:W-:Y:S05]  /*a560*/  BSYNC.RECONVERGENT B7 ;  /* 0x0000000000077941 */ /* 0x000fea0003800200 */
.L_x_416:
[----:B------:R-:W-:-:S13]  /*a570*/  ISETP.LT.OR P0, PT, R26, R37, P0 ;  /* 0x000000251a00720c */ /* 0x000fda0000701670 */
[----:B------:R-:W-:Y:S05]  /*a580*/  @!P0 BRA `(.L_x_412) ;  /* 0x00000000001c8947 */ /* 0x000fea0003800000 */
[----:B------:R-:W4:Y:S01]  /*a590*/  LDC.64 R18, c[0x0][0x410] ;  /* 0x00010400ff127b82 */ /* 0x000f220000000a00 */
[----:B------:R-:W-:-:S04]  /*a5a0*/  IMAD R21, R11, 0xc80, R26 ;  /* 0x00000c800b157824 */ /* 0x000fc800078e021a */
[----:B----4-:R-:W-:-:S06]  /*a5b0*/  IMAD.WIDE R18, R21, 0x4, R18 ;  /* 0x0000000415127825 */ /* 0x010fcc00078e0212 */
[----:B------:R-:W0:Y:S01]  /*a5c0*/  LDG.E R19, desc[UR8][R18.64] ;  /* 0x0000000812137981 */ /* 0x000e22000c1e1900 */
[----:B------:R-:W-:Y:S01]  /*a5d0*/  VIADD R26, R26, 0x1 ;  /* 0x000000011a1a7836 */ /* 0x000fe20000000000 */
[----:B01-3--:R-:W-:-:S05]  /*a5e0*/  IADD3 R28, PT, PT, R28, R19, RZ ;  /* 0x000000131c1c7210 */ /* 0x00bfca0007ffe0ff */
[----:B------:R4:W-:Y:S02]  /*a5f0*/  STS [R5+0x8880], R28 ;  /* 0x0088801c05007388 */ /* 0x0009e40000000800 */
.L_x_412:
[----:B------:R-:W-:Y:S05]  /*a600*/  BSYNC.RECONVERGENT B4 ;  /* 0x0000000000047941 */ /* 0x000fea0003800200 */
.L_x_411:
[----:B------:R0:W0:Y:S01]  /*a610*/  LDS R23, [R5+0x8800] ;  /* 0x0088000005177984 */ /* 0x0000220000000800 */
[----:B------:R-:W0:Y:S01]  /*a620*/  LDC.64 R18, c[0x0][0x440] ;  /* 0x00011000ff127b82 */ /* 0x000e220000000a00 */
[----:B------:R-:W-:Y:S01]  /*a630*/  ISETP.GE.AND P0, PT, R26, R38, PT ;  /* 0x000000261a00720c */ /* 0x000fe20003f06270 */
[----:B------:R-:W-:-:S12]  /*a640*/  BSSY.RECONVERGENT B4, `(.L_x_418) ;  /* 0x0000013000047945 */ /* 0x000fd80003800200 */
[----:B------:R-:W-:Y:S05]  /*a650*/  @P0 BRA `(.L_x_419) ;  /* 0x0000000000440947 */ /* 0x000fea0003800000 */
.L_x_420:
[----:B------:R-:W5:Y:S01]  /*a660*/  LDC.64 R20, c[0x0][0x440] ;  /* 0x00011000ff147b82 */ /* 0x000f620000000a00 */
[----:B------:R-:W-:-:S04]  /*a670*/  IMAD.IADD R25, R35, 0x1, R26 ;  /* 0x0000000123197824 */ /* 0x000fc800078e021a */
[----:B-----5:R-:W-:-:S06]  /*a680*/  IMAD.WIDE R20, R25, 0x4, R20 ;  /* 0x0000000419147825 */ /* 0x020fcc00078e0214 */
[----:B------:R-:W5:Y:S01]  /*a690*/  LDG.E R20, desc[UR8][R20.64] ;  /* 0x0000000814147981 */ /* 0x000f62000c1e1900 */
[----:B01----:R-:W-:Y:S02]  /*a6a0*/  IMAD.IADD R22, R28, 0x1, R23 ;  /* 0x000000011c167824 */ /* 0x003fe400078e0217 */
[----:B-----5:R-:W-:-:S05]  /*a6b0*/  IMAD R25, R35, R20, RZ ;  /* 0x0000001423197224 */ /* 0x020fca00078e02ff */
[----:B------:R-:W-:-:S13]  /*a6c0*/  ISETP.GE.AND P0, PT, R22, R25, PT ;  /* 0x000000191600720c */ /* 0x000fda0003f06270 */
[----:B------:R-:W-:Y:S05]  /*a6d0*/  @P0 BRA `(.L_x_419) ;  /* 0x0000000000240947 */ /* 0x000fea0003800000 */
[----:B------:R-:W0:Y:S01]  /*a6e0*/  LDC.64 R20, c[0x0][0x410] ;  /* 0x00010400ff147b82 */ /* 0x000e220000000a00 */
[----:B------:R-:W-:-:S04]  /*a6f0*/  IMAD R25, R11, 0xc80, R26 ;  /* 0x00000c800b197824 */ /* 0x000fc800078e021a */
[----:B0-----:R-:W-:-:S06]  /*a700*/  IMAD.WIDE R20, R25, 0x4, R20 ;  /* 0x0000000419147825 */ /* 0x001fcc00078e0214 */
[----:B------:R-:W3:Y:S01]  /*a710*/  LDG.E R21, desc[UR8][R20.64] ;  /* 0x0000000814157981 */ /* 0x000ee2000c1e1900 */
[----:B------:R-:W-:-:S05]  /*a720*/  VIADD R26, R26, 0x1 ;  /* 0x000000011a1a7836 */ /* 0x000fca0000000000 */
[----:B------:R-:W-:Y:S01]  /*a730*/  ISETP.GE.AND P0, PT, R26, R38, PT ;  /* 0x000000261a00720c */ /* 0x000fe20003f06270 */
[----:B---34-:R-:W-:-:S05]  /*a740*/  IMAD.IADD R28, R28, 0x1, R21 ;  /* 0x000000011c1c7824 */ /* 0x018fca00078e0215 */
[----:B------:R0:W-:Y:S07]  /*a750*/  STS [R5+0x8880], R28 ;  /* 0x0088801c05007388 */ /* 0x0001ee0000000800 */
[----:B------:R-:W-:Y:S05]  /*a760*/  @!P0 BRA `(.L_x_420) ;  /* 0xfffffffc00bc8947 */ /* 0x000fea000383ffff */
.L_x_419:
[----:B------:R-:W-:Y:S05]  /*a770*/  BSYNC.RECONVERGENT B4 ;  /* 0x0000000000047941 */ /* 0x000fea0003800200 */
.L_x_418:
[----:B------:R-:W-:-:S04]  /*a780*/  IMAD.IADD R21, R35, 0x1, R26 ;  /* 0x0000000123157824 */ /* 0x000fc800078e021a */
[----:B0-----:R-:W-:-:S06]  /*a790*/  IMAD.WIDE R18, R21, 0x4, R18 ;  /* 0x0000000415127825 */ /* 0x001fcc00078e0212 */
[----:B------:R-:W5:Y:S01]  /*a7a0*/  LDG.E R18, desc[UR8][R18.64] ;  /* 0x0000000812127981 */ /* 0x000f62000c1e1900 */
[----:B-1----:R-:W-:Y:S01]  /*a7b0*/  IADD3 R21, PT, PT, R28, R23, RZ ;  /* 0x000000171c157210 */ /* 0x002fe20007ffe0ff */
        /* <DEDUP_REMOVED lines=11> */
[--C-:B------:R-:W-:Y:S02]  /*a870*/  IMAD.MOV.U32 R22, RZ, RZ, R26.reuse ;  /* 0x000000ffff167224 */ /* 0x100fe400078e001a */
[----:B------:R-:W-:-:S07]  /*a880*/  IMAD.MOV.U32 R24, RZ, RZ, R26 ;  /* 0x000000ffff187224 */ /* 0x000fce00078e001a */
.L_x_423:
[----:B0-----:R-:W0:Y:S01]  /*a890*/  LDC.64 R20, c[0x0][0x410] ;  /* 0x00010400ff147b82 */ /* 0x001e220000000a00 */
[----:B------:R-:W5:Y:S01]  /*a8a0*/  LDCU.64 UR6, c[0x0][0x440] ;  /* 0x00008800ff0677ac */ /* 0x000f620008000a00 */
[----:B------:R-:W-:Y:S01]  /*a8b0*/  IADD3 R25, P0, PT, R35, R24, RZ ;  /* 0x0000001823197210 */ /* 0x000fe20007f1e0ff */
[--C-:B-1----:R-:W-:Y:S01]  /*a8c0*/  IMAD R19, R11, 0xc80, R24.reuse ;  /* 0x00000c800b137824 */ /* 0x102fe200078e0218 */
[----:B------:R-:W-:-:S04]  /*a8d0*/  SHF.R.S32.HI R18, RZ, 0x1f, R24 ;  /* 0x0000001fff127819 */ /* 0x000fc80000011418 */
[----:B--2---:R-:W-:Y:S02]  /*a8e0*/  LEA.HI.X.SX32 R30, R35, R18, 0x1, P0 ;  /* 0x00000012231e7211 */ /* 0x004fe400000f0eff */
[----:B-----5:R-:W-:Y:S01]  /*a8f0*/  LEA R18, P0, R25, UR6, 0x2 ;  /* 0x0000000619127c11 */ /* 0x020fe2000f8010ff */
[----:B0-----:R-:W-:-:S03]  /*a900*/  IMAD.WIDE R20, R19, 0x4, R20 ;  /* 0x0000000413147825 */ /* 0x001fc600078e0214 */
[----:B------:R-:W-:-:S03]  /*a910*/  LEA.HI.X R19, R25, UR7, R30, 0x2, P0 ;  /* 0x0000000719137c11 */ /* 0x000fc600080f141e */
[----:B------:R-:W3:Y:S04]  /*a920*/  LDG.E R21, desc[UR8][R20.64] ;  /* 0x0000000814157981 */ /* 0x000ee8000c1e1900 */
[----:B------:R-:W2:Y:S01]  /*a930*/  LDG.E R18, desc[UR8][R18.64+0x4] ;  /* 0x0000040812127981 */ /* 0x000ea2000c1e1900 */
[----:B---34-:R-:W-:Y:S02]  /*a940*/  IMAD.IADD R28, R21, 0x1, R28 ;  /* 0x00000001151c7824 */ /* 0x018fe400078e021c */
[----:B--2---:R-:W-:-:S03]  /*a950*/  IMAD R30, R35, R18, RZ ;  /* 0x00000012231e7224 */ /* 0x004fc600078e02ff */
[----:B------:R0:W-:Y:S01]  /*a960*/  STS [R5+0x8880], R28 ;  /* 0x0088801c05007388 */ /* 0x0001e20000000800 */
[----:B------:R-:W-:-:S05]  /*a970*/  IMAD.IADD R25, R23, 0x1, R28 ;  /* 0x0000000117197824 */ /* 0x000fca00078e021c */
[----:B------:R-:W-:Y:S02]  /*a980*/  ISETP.GE.AND P0, PT, R25, R30, PT ;  /* 0x0000001e1900720c */ /* 0x000fe40003f06270 */
[----:B------:R-:W-:-:S04]  /*a990*/  IADD3 R25, PT, PT, R24, 0x1, RZ ;  /* 0x0000000118197810 */ /* 0x000fc80007ffe0ff */
[----:B------:R-:W-:Y:S01]  /*a9a0*/  ISETP.GE.AND P1, PT, R25, R38, PT ;  /* 0x000000261900720c */ /* 0x000fe20003f26270 */
[----:B------:R-:W-:-:S06]  /*a9b0*/  IMAD.MOV.U32 R24, RZ, RZ, R25 ;  /* 0x000000ffff187224 */ /* 0x000fcc00078e0019 */
[----:B------:R0:W-:Y:S01]  /*a9c0*/  @P0 STS [R5+0x8600], R25 ;  /* 0x0086001905000388 */ /* 0x0001e20000000800 */
[----:B------:R-:W-:-:S05]  /*a9d0*/  @P0 IMAD.MOV.U32 R22, RZ, RZ, R25 ;  /* 0x000000ffff160224 */ /* 0x000fca00078e0019 */
[----:B------:R-:W-:Y:S05]  /*a9e0*/  @!P1 BRA `(.L_x_423) ;  /* 0xfffffffc00a89947 */ /* 0x000fea000383ffff */
.L_x_422:
[----:B------:R-:W-:Y:S05]  /*a9f0*/  BSYNC.RECONVERGENT B4 ;  /* 0x0000000000047941 */ /* 0x000fea0003800200 */
.L_x_421:
[----:B------:R-:W-:Y:S01]  /*aa00*/  ISETP.GT.AND P0, PT, R38, R22, PT ;  /* 0x000000162600720c */ /* 0x000fe20003f04270 */
[----:B------:R0:W-:Y:S01]  /*aa10*/  STS [R5+0x8500], R26 ;  /* 0x0085001a05007388 */ /* 0x0001e20000000800 */
[----:B------:R-:W-:Y:S01]  /*aa20*/  ISETP.GE.AND P1, PT, R26, 0x2, PT ;  /* 0x000000021a00780c */ /* 0x000fe20003f26270 */
[----:B------:R-:W-:-:S10]  /*aa30*/  IMAD.MOV.U32 R37, RZ, RZ, R26 ;  /* 0x000000ffff257224 */ /* 0x000fd400078e001a */
[----:B------:R0:W-:Y:S01]  /*aa40*/  @P0 STS [R5+0x8580], R22 ;  /* 0x0085801605000388 */ /* 0x0001e20000000800 */
[----:B------:R-:W-:Y:S01]  /*aa50*/  @P0 IMAD.MOV.U32 R38, RZ, RZ, R22 ;  /* 0x000000ffff260224 */ /* 0x000fe200078e0016 */
[----:B------:R-:W-:Y:S06]  /*aa60*/  @!P1 BRA `(.L_x_410) ;  /* 0x0000000000709947 */ /* 0x000fec0003800000 */
[----:B0-----:R-:W0:Y:S08]  /*aa70*/  LDC.64 R22, c[0x0][0x448] ;  /* 0x00011200ff167b82 */ /* 0x001e300000000a00 */
[----:B-1----:R-:W1:Y:S01]  /*aa80*/  LDC.64 R18, c[0x0][0x440] ;  /* 0x00011000ff127b82 */ /* 0x002e620000000a00 */
[----:B0-----:R-:W5:Y:S01]  /*aa90*/  LDG.E R23, desc[UR8][R22.64] ;  /* 0x0000000816177981 */ /* 0x001f62000c1e1900 */
[----:B------:R-:W-:-:S05]  /*aaa0*/  IMAD.IADD R24, R35, 0x1, R26 ;  /* 0x0000000123187824 */ /* 0x000fca00078e021a */
[----:B-----5:R-:W-:-:S13]  /*aab0*/  ISETP.GE.AND P0, PT, R24, R23, PT ;  /* 0x000000171800720c */ /* 0x020fda0003f06270 */
[----:B-1----:R-:W-:-:S04]  /*aac0*/  @!P0 IMAD.WIDE R20, R23, 0x4, R18 ;  /* 0x0000000417148825 */ /* 0x002fc800078e0212 */
[----:B------:R-:W-:Y:S02]  /*aad0*/  @P0 IMAD.WIDE R18, R24, 0x4, R18 ;  /* 0x0000000418120825 */ /* 0x000fe400078e0212 */
[----:B------:R-:W5:Y:S04]  /*aae0*/  @!P0 LDG.E R20, desc[UR8][R20.64] ;  /* 0x0000000814148981 */ /* 0x000f68000c1e1900 */
[----:B------:R-:W2:Y:S01]  /*aaf0*/  @P0 LDG.E R18, desc[UR8][R18.64] ;  /* 0x0000000812120981 */ /* 0x000ea2000c1e1900 */
[----:B------:R-:W-:Y:S01]  /*ab00*/  @!P0 IMAD.MOV.U32 R37, RZ, RZ, R26 ;  /* 0x000000ffff258224 */ /* 0x000fe200078e001a */
[----:B------:R-:W-:Y:S02]  /*ab10*/  @P0 MOV R37, R26 ;  /* 0x0000001a00250202 */ /* 0x000fe40000000f00 */
[----:B-----5:R0:W-:Y:S04]  /*ab20*/  @!P0 STS [R5+0x8480], R20 ;  /* 0x0084801405008388 */ /* 0x0201e80000000800 */
[----:B--2---:R0:W-:Y:S01]  /*ab30*/  @P0 STS [R5+0x8480], R18 ;  /* 0x0084801205000388 */ /* 0x0041e20000000800 */
[----:B------:R-:W-:Y:S05]  /*ab40*/  BRA `(.L_x_410) ;  /* 0x0000000000387947 */ /* 0x000fea0003800000 */
.L_x_402:
[----:B------:R-:W0:Y:S02]  /*ab50*/  LDC.64 R20, c[0x0][0x448] ;  /* 0x00011200ff147b82 */ /* 0x000e240000000a00 */
[----:B0-----:R-:W3:Y:S01]  /*ab60*/  LDG.E R20, desc[UR8][R20.64] ;  /* 0x0000000814147981 */ /* 0x001ee2000c1e1900 */
[----:B------:R-:W-:-:S05]  /*ab70*/  VIADD R24, R35, 0x1 ;  /* 0x0000000123187836 */ /* 0x000fca0000000000 */
[----:B---3--:R-:W-:-:S13]  /*ab80*/  ISETP.GE.AND P0, PT, R24, R20, PT ;  /* 0x000000141800720c */ /* 0x008fda0003f06270 */
[----:B------:R-:W-:-:S05]  /*ab90*/  @!P0 IMAD.WIDE R18, R20, 0x4, R18 ;  /* 0x0000000414128825 */ /* 0x000fca00078e0212 */
[----:B------:R-:W3:Y:S04]  /*aba0*/  @!P0 LDG.E R24, desc[UR8][R18.64] ;  /* 0x0000000812188981 */ /* 0x000ee8000c1e1900 */
[----:B------:R-:W3:Y:S01]  /*abb0*/  @P0 LDG.E R24, desc[UR8][R22.64+0x4] ;  /* 0x0000040816180981 */ /* 0x000ee2000c1e1900 */
[----:B------:R-:W-:-:S03]  /*abc0*/  ISETP.GT.AND P0, PT, R20, R35, PT ;  /* 0x000000231400720c */ /* 0x000fc60003f04270 */
[----:B------:R0:W-:Y:S10]  /*abd0*/  STS [R5+0x8580], R38 ;  /* 0x0085802605007388 */ /* 0x0001f40000000800 */
[----:B------:R-:W-:-:S05]  /*abe0*/  @P0 IMAD.IADD R37, R20, 0x1, -R35 ;  /* 0x0000000114250824 */ /* 0x000fca00078e0a23 */
[----:B------:R0:W-:Y:S04]  /*abf0*/  @P0 STS [R5+0x8500], R37 ;  /* 0x0085002505000388 */ /* 0x0001e80000000800 */
[----:B------:R0:W-:Y:S01]  /*ac00*/  @!P0 STS [R5+0x8500], RZ ;  /* 0x008500ff05008388 */ /* 0x0001e20000000800 */
[----:B------:R-:W-:-:S03]  /*ac10*/  @!P0 IMAD.MOV.U32 R37, RZ, RZ, RZ ;  /* 0x000000ffff258224 */ /* 0x000fc600078e00ff */
[----:B---3--:R0:W-:Y:S04]  /*ac20*/  STS [R5+0x8480], R24 ;  /* 0x0084801805007388 */ /* 0x0081e80000000800 */
.L_x_410:
[----:B------:R-:W-:Y:S05]  /*ac30*/  BSYNC.RECONVERGENT B5 ;  /* 0x0000000000057941 */ /* 0x000fea0003800200 */
.L_x_401:
[----:B01----:R-:W0:Y:S02]  /*ac40*/  LDC.64 R18, c[0x0][0x448] ;  /* 0x00011200ff127b82 */ /* 0x003e240000000a00 */
[----:B0-----:R-:W5:Y:S01]  /*ac50*/  LDG.E R18, desc[UR8][R18.64] ;  /* 0x0000000812127981 */ /* 0x001f62000c1e1900 */
[----:B------:R-:W-:Y:S01]  /*ac60*/  VIMNMX R37, PT, PT, RZ, R37, !PT ;  /* 0x00000025ff257248 */ /* 0x000fe20007fe0100 */
[----:B------:R-:W-:Y:S02]  /*ac70*/  IMAD.IADD R35, R35, 0x1, R38 ;  /* 0x0000000123237824 */ /* 0x000fe400078e0226 */
[----:B------:R-:W-:Y:S01]  /*ac80*/  IMAD.MOV.U32 R20, RZ, RZ, 0x1 ;  /* 0x00000001ff147424 */ /* 0x000fe200078e00ff */
[----:B------:R-:W-:-:S04]  /*ac90*/  ISETP.GT.AND P0, PT, R37, R38, PT ;  /* 0x000000262500720c */ /* 0x000fc80003f04270 */
[----:B-----5:R-:W-:-:S13]  /*aca0*/  ISETP.GE.AND P0, PT, R35, R18, !P0 ;  /* 0x000000122300720c */ /* 0x020fda0004706270 */
[----:B------:R-:W-:-:S05]  /*acb0*/  @!P0 PRMT R19, R20, 0x7610, R19 ;  /* 0x0000761014138816 */ /* 0x000fca0000000013 */
[----:B------:R0:W-:Y:S02]  /*acc0*/  @!P0 STS.U8 [R4+0x8900], R19 ;  /* 0x0089001304008388 */ /* 0x0001e40000000000 */
.L_x_400:
[----:B------:R-:W-:Y:S05]  /*acd0*/  BSYNC.RECONVERGENT B6 ;  /* 0x0000000000067941 */ /* 0x000fea0003800200 */
.L_x_399:
[----:B------:R-:W-:-:S03]  /*ace0*/  UMOV UR6, 0xffffffff ;  /* 0xffffffff00067882 */ /* 0x000fc60000000000 */
[----:B------:R-:W-:Y:S05]  /*acf0*/  BRA.DIV UR6, `(.L_x_424) ;  /* 0x000000aa06d87947 */ /* 0x000fea000b800000 */
[----:B------:R-:W-:Y:S01]  /*ad00*/  NOP ;  /* 0x0000000000007918 */ /* 0x000fe20000000000 */
.L_x_855:
[----:B------:R-:W5:Y:S02]  /*ad10*/  LDS.U8 R18, [R4+0x8900] ;  /* 0x0089000004127984 */ /* 0x000f640000000000 */
[----:B-----5:R-:W-:-:S13]  /*ad20*/  ISETP.NE.AND P0, PT, R18, RZ, PT ;  /* 0x000000ff1200720c */ /* 0x020fda0003f05270 */
[----:B------:R-:W-:Y:S05]  /*ad30*/  @P0 BREAK B2 ;  /* 0x0000000000020942 */ /* 0x000fea0003800000 */
[----:B------:R-:W-:Y:S05]  /*ad40*/  @P0 BRA `(.L_x_226) ;  /* 0x0000007400100947 */ /* 0x000fea0003800000 */
[----:B0--34-:R-:W0:Y:S01]  /*ad50*/  LDS R24, [R5+0x400] ;  /* 0x0004000005187984 */ /* 0x019e220000000800 */
[----:B------:R-:W-:Y:S01]  /*ad60*/  BSSY.RECONVERGENT B4, `(.L_x_425) ;  /* 0x0000041000047945 */ /* 0x000fe20003800200 */
[----:B------:R-:W-:Y:S02]  /*ad70*/  PLOP3.LUT P0, PT, PT, PT, PT, 0x8, 0x80 ;  /* 0x000000000080781c */ /* 0x000fe40003f0e170 */
[----:B0-----:R-:W-:-:S13]  /*ad80*/  ISETP.GE.AND P1, PT, R7, R24, PT ;  /* 0x000000180700720c */ /* 0x001fda0003f26270 */
[----:B------:R-:W-:Y:S05]  /*ad90*/  @P1 BRA `(.L_x_426) ;  /* 0x0000000000f41947 */ /* 0x000fea0003800000 */
[----:B------:R-:W0:Y:S08]  /*ada0*/  LDC.64 R22, c[0x0][0x448] ;  /* 0x00011200ff167b82 */ /* 0x000e300000000a00 */
[----:B------:R-:W3:Y:S01]  /*adb0*/  LDC.64 R18, c[0x0][0x440] ;  /* 0x00011000ff127b82 */ /* 0x000ee20000000a00 */
[----:B0-----:R-:W3:Y:S02]  /*adc0*/  LDG.E R22, desc[UR8][R22.64] ;  /* 0x0000000816167981 */ /* 0x001ee4000c1e1900 */
[----:B---3--:R-:W-:-:S05]  /*add0*/  IMAD.WIDE R18, R22, 0x4, R18 ;  /* 0x0000000416127825 */ /* 0x008fca00078e0212 */
[----:B------:R0:W5:Y:S01]  /*ade0*/  LDG.E R25, desc[UR8][R18.64] ;  /* 0x0000000812197981 */ /* 0x000162000c1e1900 */
[----:B------:R-:W-:-:S07]  /*adf0*/  IMAD.MOV.U32 R27, RZ, RZ, R7 ;  /* 0x000000ffff1b7224 */ /* 0x000fce00078e0007 */
.L_x_435:
[----:B0-----:R-:W-:-:S05]  /*ae00*/  IMAD.WIDE R18, R27, 0x14, R16 ;  /* 0x000000141b127825 */ /* 0x001fca00078e0210 */
[----:B------:R-:W3:Y:S04]  /*ae10*/  LD.E R26, desc[UR8][R18.64+0x8] ;  /* 0x00000808121a7980 */ /* 0x000ee8000c101900 */
[----:B------:R-:W3:Y:S01]  /*ae20*/  LD.E R29, desc[UR8][R18.64+0xc] ;  /* 0x00000c08121d7980 */ /* 0x000ee2000c101900 */
[----:B------:R-:W-:Y:S02]  /*ae30*/  PLOP3.LUT P0, PT, PT, PT, PT, 0x80, 0x8 ;  /* 0x000000000008781c */ /* 0x000fe40003f0f070 */
[----:B---3--:R-:W-:-:S04]  /*ae40*/  IADD3 R28, PT, PT, R26, R29, RZ ;  /* 0x0000001d1a1c7210 */ /* 0x008fc80007ffe0ff */
        /* <DEDUP_REMOVED lines=10> */
.L_x_428:
[----:B------:R-:W-:Y:S05]  /*aef0*/  BSYNC.RECONVERGENT B5 ;  /* 0x0000000000057941 */ /* 0x000fea0003800200 */
.L_x_427:
[----:B-----5:R-:W-:-:S13]  /*af00*/  ISETP.GE.AND P1, PT, R28, R23, PT ;  /* 0x000000171c00720c */ /* 0x020fda0003f26270 */
[----:B------:R-:W-:Y:S05]  /*af10*/  @!P1 BRA `(.L_x_426) ;  /* 0x0000000000949947 */ /* 0x000fea0003800000 */
[----:B------:R-:W3:Y:S02]  /*af20*/  LDS R23, [R5+0x8480] ;  /* 0x0084800005177984 */ /* 0x000ee40000000800 */
[----:B---3--:R-:W-:-:S13]  /*af30*/  ISETP.GE.AND P1, PT, R28, R23, PT ;  /* 0x000000171c00720c */ /* 0x008fda0003f26270 */
        /* <DEDUP_REMOVED lines=8> */
.L_x_432:
[----:B------:R-:W-:Y:S05]  /*afc0*/  BSYNC.RECONVERGENT B6 ;  /* 0x0000000000067941 */ /* 0x000fea0003800200 */
.L_x_431:
[----:B-----5:R-:W-:-:S13]  /*afd0*/  ISETP.GE.AND P1, PT, R26, R23, PT ;  /* 0x000000171a00720c */ /* 0x020fda0003f26270 */
[----:B------:R-:W-:Y:S05]  /*afe0*/  @!P1 BREAK.RELIABLE B5 ;  /* 0x0000000000059942 */ /* 0x000fea0003800100 */
[----:B------:R-:W-:Y:S05]  /*aff0*/  @!P1 BRA `(.L_x_426) ;  /* 0x00000000005c9947 */ /* 0x000fea0003800000 */
.L_x_430:
[----:B------:R-:W-:Y:S05]  /*b000*/  BSYNC.RELIABLE B5 ;  /* 0x0000000000057941 */ /* 0x000fea0003800100 */
.L_x_429:
[----:B------:R-:W0:Y:S02]  /*b010*/  LDS R23, [R5+0x8580] ;  /* 0x0085800005177984 */ /* 0x000e240000000800 */
[----:B0--3--:R-:W-:-:S04]  /*b020*/  IMAD.IADD R21, R24, 0x1, R23 ;  /* 0x0000000118157824 */ /* 0x009fc800078e0217 */
[----:B------:R-:W-:-:S06]  /*b030*/  IMAD.WIDE R20, R21, 0x4, R18 ;  /* 0x0000000415147825 */ /* 0x000fcc00078e0212 */
[----:B------:R-:W3:Y:S01]  /*b040*/  LDG.E R20, desc[UR8][R20.64] ;  /* 0x0000000814147981 */ /* 0x000ee2000c1e1900 */
[----:B------:R-:W-:-:S05]  /*b050*/  IMAD.IADD R23, R26, 0x1, R23 ;  /* 0x000000011a177824 */ /* 0x000fca00078e0217 */
[----:B---3--:R-:W-:-:S13]  /*b060*/  ISETP.GE.AND P1, PT, R23, R20, PT ;  /* 0x000000141700720c */ /* 0x008fda0003f26270 */
[----:B------:R-:W-:Y:S05]  /*b070*/  @!P1 BRA `(.L_x_426) ;  /* 0x00000000003c9947 */ /* 0x000fea0003800000 */
[----:B------:R-:W0:Y:S01]  /*b080*/  LDS R21, [R5+0x8500] ;  /* 0x0085000005157984 */ /* 0x000e220000000800 */
[----:B------:R-:W-:Y:S01]  /*b090*/  BSSY.RECONVERGENT B5, `(.L_x_433) ;  /* 0x0000007000057945 */ /* 0x000fe20003800200 */
[----:B------:R-:W-:Y:S01]  /*b0a0*/  MOV R20, R25 ;  /* 0x0000001900147202 */ /* 0x000fe20000000f00 */
[----:B0-----:R-:W-:-:S05]  /*b0b0*/  IMAD.IADD R21, R24, 0x1, R21 ;  /* 0x0000000118157824 */ /* 0x001fca00078e0215 */
[----:B------:R-:W-:-:S13]  /*b0c0*/  ISETP.GE.AND P1, PT, R21, R22, PT ;  /* 0x000000161500720c */ /* 0x000fda0003f26270 */
[----:B------:R-:W-:Y:S05]  /*b0d0*/  @!P1 BRA `(.L_x_434) ;  /* 0x0000000000089947 */ /* 0x000fea0003800000 */
[----:B------:R-:W-:-:S05]  /*b0e0*/  IMAD.WIDE R18, R21, 0x4, R18 ;  /* 0x0000000415127825 */ /* 0x000fca00078e0212 */
[----:B------:R0:W5:Y:S02]  /*b0f0*/  LDG.E R20, desc[UR8][R18.64] ;  /* 0x0000000812147981 */ /* 0x000164000c1e1900 */
.L_x_434:
[----:B------:R-:W-:Y:S05]  /*b100*/  BSYNC.RECONVERGENT B5 ;  /* 0x0000000000057941 */ /* 0x000fea0003800200 */
.L_x_433:
[----:B-----5:R-:W-:-:S13]  /*b110*/  ISETP.GE.AND P1, PT, R28, R20, PT ;  /* 0x000000141c00720c */ /* 0x020fda0003f26270 */
[----:B------:R-:W-:Y:S05]  /*b120*/  @!P1 BRA `(.L_x_426) ;  /* 0x0000000000109947 */ /* 0x000fea0003800000 */
[----:B------:R-:W-:-:S05]  /*b130*/  VIADD R27, R27, 0x20 ;  /* 0x000000201b1b7836 */ /* 0x000fca0000000000 */
[----:B------:R-:W-:-:S13]  /*b140*/  ISETP.GE.AND P0, PT, R27, R24, PT ;  /* 0x000000181b00720c */ /* 0x000fda0003f06270 */
[----:B------:R-:W-:Y:S05]  /*b150*/  @!P0 BRA `(.L_x_435) ;  /* 0xfffffffc00288947 */ /* 0x000fea000383ffff */
[----:B------:R-:W-:-:S13]  /*b160*/  PLOP3.LUT P0, PT, PT, PT, PT, 0x8, 0x80 ;  /* 0x000000000080781c */ /* 0x000fda0003f0e170 */
.L_x_426:
[----:B------:R-:W-:Y:S05]  /*b170*/  BSYNC.RECONVERGENT B4 ;  /* 0x0000000000047941 */ /* 0x000fea0003800200 */
.L_x_425:
[----:B------:R-:W-:-:S03]  /*b180*/  UMOV UR6, 0xffffffff ;  /* 0xffffffff00067882 */ /* 0x000fc60000000000 */
[----:B------:R-:W-:Y:S05]  /*b190*/  BRA.DIV UR6, `(.L_x_436) ;  /* 0x000000a606cc7947 */ /* 0x000fea000b800000 */
[----:B------:R-:W-:-:S13]  /*b1a0*/  VOTE.ANY P0, P0 ;  /* 0x0000000000ff7806 */ /* 0x000fda0000000100 */
.L_x_858:
[----:B------:R-:W-:Y:S05]  /*b1b0*/  @P0 BREAK B2 ;  /* 0x0000000000020942 */ /* 0x000fea0003800000 */
[----:B------:R-:W-:Y:S05]  /*b1c0*/  @P0 BRA `(.L_x_226) ;  /* 0x0000006c00f00947 */ /* 0x000fea0003800000 */
[----:B------:R-:W4:Y:S01]  /*b1d0*/  LDS R28, [R5+0x8300] ;  /* 0x00830000051c7984 */ /* 0x000f220000000800 */
[----:B------:R-:W-:Y:S01]  /*b1e0*/  BSSY.RECONVERGENT B4, `(.L_x_437) ;  /* 0x0000042000047945 */ /* 0x000fe20003800200 */
[----:B------:R-:W-:Y:S02]  /*b1f0*/  IMAD.MOV.U32 R23, RZ, RZ, RZ ;  /* 0x000000ffff177224 */ /* 0x000fe400078e00ff */
[----:B------:R-:W-:Y:S01]  /*b200*/  IMAD.MOV.U32 R25, RZ, RZ, RZ ;  /* 0x000000ffff197224 */ /* 0x000fe200078e00ff */
[----:B----4-:R-:W-:-:S13]  /*b210*/  ISETP.GE.AND P0, PT, R7, R28, PT ;  /* 0x0000001c0700720c */ /* 0x010fda0003f06270 */
[----:B------:R-:W-:Y:S05]  /*b220*/  @P0 BRA `(.L_x_438) ;  /* 0x0000000000f40947 */ /* 0x000fea0003800000 */
[----:B0-----:R-:W0:Y:S01]  /*b230*/  LDC.64 R18, c[0x0][0x448] ;  /* 0x00011200ff127b82 */ /* 0x001e220000000a00 */
[----:B------:R-:W-:Y:S02]  /*b240*/  IMAD.MOV.U32 R25, RZ, RZ, RZ ;  /* 0x000000ffff197224 */ /* 0x000fe400078e00ff */
[----:B------:R-:W-:Y:S02]  /*b250*/  IMAD.MOV.U32 R31, RZ, RZ, RZ ;  /* 0x000000ffff1f7224 */ /* 0x000fe400078e00ff */
[----:B------:R-:W-:-:S07]  /*b260*/  IMAD.MOV.U32 R29, RZ, RZ, R7 ;  /* 0x000000ffff1d7224 */ /* 0x000fce00078e0007 */
.L_x_445:
[----:B0-----:R-:W4:Y:S01]  /*b270*/  LDG.E R33, desc[UR8][R18.64] ;  /* 0x0000000812217981 */ /* 0x001f22000c1e1900 */
[----:B------:R-:W0:Y:S01]  /*b280*/  LDC.64 R22, c[0x0][0x400] ;  /* 0x00010000ff167b82 */ /* 0x000e220000000a00 */
[----:B------:R-:W-:-:S07]  /*b290*/  IADD3 R27, PT, PT, R10, R29, RZ ;  /* 0x0000001d0a1b7210 */ /* 0x000fce0007ffe0ff */
[----:B---3--:R-:W4:Y:S01]  /*b2a0*/  LDC.64 R20, c[0x0][0x440] ;  /* 0x00011000ff147b82 */ /* 0x008f220000000a00 */
[----:B0-----:R-:W-:-:S05]  /*b2b0*/  IMAD.WIDE R22, R27, 0x14, R22 ;  /* 0x000000141b167825 */ /* 0x001fca00078e0216 */
[----:B--2---:R-:W2:Y:S04]  /*b2c0*/  LDG.E R30, desc[UR8][R22.64+0x8] ;  /* 0x00000808161e7981 */ /* 0x004ea8000c1e1900 */
[----:B------:R-:W2:Y:S01]  /*b2d0*/  LDG.E R35, desc[UR8][R22.64+0xc] ;  /* 0x00000c0816237981 */ /* 0x000ea2000c1e1900 */
[----:B----4-:R-:W-:-:S06]  /*b2e0*/  IMAD.WIDE R26, R33, 0x4, R20 ;  /* 0x00000004211a7825 */ /* 0x010fcc00078e0214 */
[----:B------:R-:W3:Y:S01]  /*b2f0*/  LDG.E R26, desc[UR8][R26.64] ;  /* 0x000000081a1a7981 */ /* 0x000ee2000c1e1900 */
[----:B------:R-:W-:Y:S04]  /*b300*/  BSSY.RECONVERGENT B5, `(.L_x_439) ;  /* 0x000002c000057945 */ /* 0x000fe80003800200 */
[----:B------:R-:W-:Y:S01]  /*b310*/  BSSY.RELIABLE B6, `(.L_x_440) ;  /* 0x0000024000067945 */ /* 0x000fe20003800100 */
        /* <DEDUP_REMOVED lines=10> */
.L_x_443:
[----:B------:R-:W-:Y:S05]  /*b3c0*/  BSYNC.RECONVERGENT B7 ;  /* 0x0000000000077941 */ /* 0x000fea0003800200 */
.L_x_442:
[----:B-----5:R-:W-:-:S13]  /*b3d0*/  ISETP.GE.AND P0, PT, R37, R22, PT ;  /* 0x000000162500720c */ /* 0x020fda0003f06270 */
[----:B------:R-:W-:Y:S05]  /*b3e0*/  @!P0 BRA `(.L_x_441) ;  /* 0x0000000000588947 */ /* 0x000fea0003800000 */
[----:B------:R-:W2:Y:S02]  /*b3f0*/  LDS R22, [R5+0x8480] ;  /* 0x0084800005167984 */ /* 0x000ea40000000800 */
[----:B--2---:R-:W-:-:S13]  /*b400*/  ISETP.GE.AND P0, PT, R37, R22, PT ;  /* 0x000000162500720c */ /* 0x004fda0003f06270 */
[----:B------:R-:W-:Y:S05]  /*b410*/  @!P0 BRA `(.L_x_441) ;  /* 0x00000000004c8947 */ /* 0x000fea0003800000 */
[----:B0-----:R-:W0:Y:S02]  /*b420*/  LDS R23, [R5+0x8500] ;  /* 0x0085000005177984 */ /* 0x001e240000000800 */
[----:B0-----:R-:W-:Y:S02]  /*b430*/  IMAD.IADD R22, R24, 0x1, R23 ;  /* 0x0000000118167824 */ /* 0x001fe400078e0217 */
[----:B------:R-:W0:Y:S02]  /*b440*/  LDS R23, [R5+0x8580] ;  /* 0x0085800005177984 */ /* 0x000e240000000800 */
[----:B------:R-:W-:-:S06]  /*b450*/  IMAD.WIDE R20, R22, 0x4, R20 ;  /* 0x0000000416147825 */ /* 0x000fcc00078e0214 */
[----:B------:R-:W2:Y:S01]  /*b460*/  LDG.E R20, desc[UR8][R20.64] ;  /* 0x0000000814147981 */ /* 0x000ea2000c1e1900 */
[----:B------:R-:W-:Y:S01]  /*b470*/  ISETP.GE.AND P0, PT, R22, R33, PT ;  /* 0x000000211600720c */ /* 0x000fe20003f06270 */
[----:B0-----:R-:W-:-:S03]  /*b480*/  IMAD.IADD R23, R30, 0x1, R23 ;  /* 0x000000011e177824 */ /* 0x001fc600078e0217 */
[----:B--2---:R-:W-:-:S04]  /*b490*/  SEL R26, R26, R20, !P0 ;  /* 0x000000141a1a7207 */ /* 0x004fc80004000000 */
[----:B------:R-:W-:-:S04]  /*b4a0*/  ISETP.GE.AND P0, PT, R37, R26, PT ;  /* 0x0000001a2500720c */ /* 0x000fc80003f06270 */
[----:B------:R-:W-:-:S13]  /*b4b0*/  ISETP.LE.OR P0, PT, R23, R20, !P0 ;  /* 0x000000141700720c */ /* 0x000fda0004703670 */
[----:B------:R-:W0:Y:S01]  /*b4c0*/  @!P0 LDC.64 R22, c[0x0][0x408] ;  /* 0x00010200ff168b82 */ /* 0x000e220000000a00 */
[----:B------:R-:W-:Y:S01]  /*b4d0*/  @!P0 IMAD R27, R14, 0x64, R25 ;  /* 0x000000640e1b8824 */ /* 0x000fe200078e0219 */
[----:B------:R-:W-:Y:S05]  /*b4e0*/  @!P0 BREAK.RELIABLE B6 ;  /* 0x0000000000068942 */ /* 0x000fea0003800100 */
[----:B------:R-:W-:-:S05]  /*b4f0*/  @!P0 VIADD R20, R25, 0x1 ;  /* 0x0000000119148836 */ /* 0x000fca0000000000 */
[----:B------:R-:W-:Y:S01]  /*b500*/  @!P0 MOV R25, R20 ;  /* 0x0000001400198202 */ /* 0x000fe20000000f00 */
[----:B0-----:R-:W-:-:S04]  /*b510*/  @!P0 IMAD.WIDE R26, R27, 0x4, R22 ;  /* 0x000000041b1a8825 */ /* 0x001fc800078e0216 */
[----:B------:R-:W-:Y:S01]  /*b520*/  @!P0 IMAD.MOV.U32 R23, RZ, RZ, R31 ;  /* 0x000000ffff178224 */ /* 0x000fe200078e001f */
[----:B------:R2:W-:Y:S01]  /*b530*/  @!P0 STG.E desc[UR8][R26.64], R29 ;  /* 0x0000001d1a008986 */ /* 0x0005e2000c101908 */
[----:B------:R-:W-:Y:S05]  /*b540*/  @!P0 BRA `(.L_x_444) ;  /* 0x00000000001c8947 */ /* 0x000fea0003800000 */
.L_x_441:
[----:B------:R-:W-:Y:S05]  /*b550*/  BSYNC.RELIABLE B6 ;  /* 0x0000000000067941 */ /* 0x000fea0003800100 */
.L_x_440:
[----:B------:R-:W3:Y:S01]  /*b560*/  LDC.64 R20, c[0x0][0x3f8] ;  /* 0x0000fe00ff147b82 */ /* 0x000ee20000000a00 */
[----:B0-----:R-:W-:-:S04]  /*b570*/  IMAD R23, R14, 0x64, R31 ;  /* 0x000000640e177824 */ /* 0x001fc800078e021f */
[----:B---3--:R-:W-:-:S04]  /*b580*/  IMAD.WIDE R20, R23, 0x4, R20 ;  /* 0x0000000417147825 */ /* 0x008fc800078e0214 */
[----:B------:R-:W-:Y:S01]  /*b590*/  VIADD R23, R31, 0x1 ;  /* 0x000000011f177836 */ /* 0x000fe20000000000 */
[----:B------:R0:W-:Y:S03]  /*b5a0*/  STG.E desc[UR8][R20.64], R29 ;  /* 0x0000001d14007986 */ /* 0x0001e6000c101908 */
[----:B------:R-:W-:-:S07]  /*b5b0*/  IMAD.MOV.U32 R31, RZ, RZ, R23 ;  /* 0x000000ffff1f7224 */ /* 0x000fce00078e0017 */
.L_x_444:
[----:B------:R-:W-:Y:S05]  /*b5c0*/  BSYNC.RECONVERGENT B5 ;  /* 0x0000000000057941 */ /* 0x000fea0003800200 */
.L_x_439:
[----:B0-2---:R-:W-:-:S05]  /*b5d0*/  VIADD R29, R29, 0x20 ;  /* 0x000000201d1d7836 */ /* 0x005fca0000000000 */
[----:B------:R-:W-:-:S13]  /*b5e0*/  ISETP.GE.AND P0, PT, R29, R28, PT ;  /* 0x0000001c1d00720c */ /* 0x000fda0003f06270 */
[----:B------:R-:W-:Y:S05]  /*b5f0*/  @!P0 BRA `(.L_x_445) ;  /* 0xfffffffc001c8947 */ /* 0x000fea000383ffff */
.L_x_438:
[----:B------:R-:W-:Y:S05]  /*b600*/  BSYNC.RECONVERGENT B4 ;  /* 0x0000000000047941 */ /* 0x000fea0003800200 */
.L_x_437:
        /* <DEDUP_REMOVED lines=8> */
[----:B------:R-:W4:Y:S01]  /*b690*/  SHFL.UP PT, R22, R25, 0x1, RZ ;  /* 0x0420000019167989 */ /* 0x000f2200000e00ff */
[----:B------:R-:W-:-:S03]  /*b6a0*/  NOP ;  /* 0x0000000000007918 */ /* 0x000fc60000000000 */
[----:B0--3--:R-:W0:Y:S01]  /*b6b0*/  SHFL.UP PT, R21, R23, 0x1, RZ ;  /* 0x0420000017157989 */ /* 0x009e2200000e00ff */
[----:B------:R-:W-:Y:S01]  /*b6c0*/  NOP ;  /* 0x0000000000007918 */ /* 0x000fe20000000000 */
[----:B------:R-:W-:Y:S01]  /*b6d0*/  NOP ;  /* 0x0000000000007918 */ /* 0x000fe20000000000 */
[----:B------:R-:W-:Y:S01]  /*b6e0*/  NOP ;  /* 0x0000000000007918 */ /* 0x000fe20000000000 */
[----:B----4-:R-:W-:Y:S01]  /*b6f0*/  SEL R22, R22, RZ, P1 ;  /* 0x000000ff16167207 */ /* 0x010fe20000800000 */
[----:B------:R-:W-:Y:S01]  /*b700*/  NOP ;  /* 0x0000000000007918 */ /* 0x000fe20000000000 */
[----:B0-----:R-:W-:-:S03]  /*b710*/  SEL R18, R21, RZ, P1 ;  /* 0x000000ff15127207 */ /* 0x001fc60000800000 */
[----:B------:R-:W-:Y:S01]  /*b720*/  IMAD.IADD R22, R22, 0x1, R25 ;  /* 0x0000000116167824 */ /* 0x000fe200078e0219 */
[----:B------:R-:W-:Y:S01]  /*b730*/  NOP ;  /* 0x0000000000007918 */ /* 0x000fe20000000000 */
[----:B------:R-:W-:-:S03]  /*b740*/  IMAD.IADD R24, R18, 0x1, R23 ;  /* 0x0000000112187824 */ /* 0x000fc600078e0217 */
[----:B------:R-:W0:Y:S04]  /*b750*/  SHFL.UP PT, R26, R22, 0x2, RZ ;  /* 0x04400000161a7989 */ /* 0x000e2800000e00ff */
[----:B------:R-:W3:Y:S01]  /*b760*/  SHFL.UP PT, R21, R24, 0x2, RZ ;  /* 0x0440000018157989 */ /* 0x000ee200000e00ff */
[----:B0-----:R-:W-:Y:S02]  /*b770*/  SEL R19, R26, RZ, P5 ;  /* 0x000000ff1a137207 */ /* 0x001fe40002800000 */
[----:B---3--:R-:W-:-:S03]  /*b780*/  SEL R21, R21, RZ, P5 ;  /* 0x000000ff15157207 */ /* 0x008fc60002800000 */
[----:B------:R-:W-:Y:S01]  /*b790*/  IMAD.IADD R26, R22, 0x1, R19 ;  /* 0x00000001161a7824 */ /* 0x000fe200078e0213 */
[----:B------:R-:W-:-:S04]  /*b7a0*/  IADD3 R27, PT, PT, R24, R21, RZ ;  /* 0x00000015181b7210 */ /* 0x000fc80007ffe0ff */
[----:B------:R-:W0:Y:S04]  /*b7b0*/  SHFL.UP PT, R28, R26, 0x4, RZ ;  /* 0x048000001a1c7989 */ /* 0x000e2800000e00ff */
[----:B------:R-:W3:Y:S01]  /*b7c0*/  SHFL.UP PT, R21, R27, 0x4, RZ ;  /* 0x048000001b157989 */ /* 0x000ee200000e00ff */
[----:B0-----:R-:W-:Y:S02]  /*b7d0*/  SEL R19, R28, RZ, P4 ;  /* 0x000000ff1c137207 */ /* 0x001fe40002000000 */
[----:B---3--:R-:W-:-:S03]  /*b7e0*/  SEL R18, R21, RZ, P4 ;  /* 0x000000ff15127207 */ /* 0x008fc60002000000 */
[----:B------:R-:W-:Y:S02]  /*b7f0*/  IMAD.IADD R28, R26, 0x1, R19 ;  /* 0x000000011a1c7824 */ /* 0x000fe400078e0213 */
[----:B------:R-:W-:-:S03]  /*b800*/  IMAD.IADD R22, R27, 0x1, R18 ;  /* 0x000000011b167824 */ /* 0x000fc600078e0212 */
        /* <DEDUP_REMOVED lines=11> */
[----:B------:R-:W-:-:S07]  /*b8c0*/  IMAD.IADD R22, R26, 0x1, R21 ;  /* 0x000000011a167824 */ /* 0x000fce00078e0215 */
.L_x_876:
[----:B------:R0:W-:Y:S01]  /*b8d0*/  @!P6 STS [R5+0x8380], R28 ;  /* 0x0083801c0500e388 */ /* 0x0001e20000000800 */
[----:B------:R-:W-:Y:S01]  /*b8e0*/  ISETP.GE.AND P0, PT, R25, 0x1, PT ;  /* 0x000000011900780c */ /* 0x000fe20003f06270 */
[----:B------:R-:W-:Y:S02]  /*b8f0*/  BSSY.RECONVERGENT B4, `(.L_x_447) ;  /* 0x000008f000047945 */ /* 0x000fe40003800200 */
[----:B------:R0:W-:Y:S10]  /*b900*/  @!P6 STS [R5+0x8280], R22 ;  /* 0x008280160500e388 */ /* 0x0001f40000000800 */
[----:B0-----:R-:W-:Y:S05]  /*b910*/  @!P0 BRA `(.L_x_448) ;  /* 0x0000000800308947 */ /* 0x001fea0003800000 */
[C---:B------:R-:W-:Y:S01]  /*b920*/  ISETP.GE.U32.AND P0, PT, R25.reuse, 0x4, PT ;  /* 0x000000041900780c */ /* 0x040fe20003f06070 */
[----:B------:R-:W-:Y:S01]  /*b930*/  BSSY.RECONVERGENT B5, `(.L_x_449) ;  /* 0x0000050000057945 */ /* 0x000fe20003800200 */
[----:B--2---:R-:W-:Y:S01]  /*b940*/  LOP3.LUT R30, R25, 0x3, RZ, 0xc0, !PT ;  /* 0x00000003191e7812 */ /* 0x004fe200078ec0ff */
[----:B------:R-:W-:Y:S01]  /*b950*/  IMAD.MOV.U32 R29, RZ, RZ, RZ ;  /* 0x000000ffff1d7224 */ /* 0x000fe200078e00ff */
[----:B------:R-:W-:Y:S02]  /*b960*/  IADD3 R28, PT, PT, R28, -R25, RZ ;  /* 0x800000191c1c7210 */ /* 0x000fe40007ffe0ff */
[----:B------:R-:W-:-:S07]  /*b970*/  ISETP.NE.AND P1, PT, R30, RZ, PT ;  /* 0x000000ff1e00720c */ /* 0x000fce0003f25270 */
[----:B------:R-:W-:Y:S06]  /*b980*/  @!P0 BRA `(.L_x_450) ;  /* 0x0000000400288947 */ /* 0x000fec0003800000 */
[----:B------:R-:W-:Y:S01]  /*b990*/  LOP3.LUT R29, R25, 0x7ffffffc, RZ, 0xc0, !PT ;  /* 0x7ffffffc191d7812 */ /* 0x000fe200078ec0ff */
[----:B------:R-:W-:-:S07]  /*b9a0*/  IMAD.MOV.U32 R31, RZ, RZ, RZ ;  /* 0x000000ffff1f7224 */ /* 0x000fce00078e00ff */
.L_x_451:
[----:B0-----:R-:W0:Y:S01]  /*b9b0*/  LDC.64 R20, c[0x0][0x408] ;  /* 0x00010200ff147b82 */ /* 0x001e220000000a00 */
[----:B------:R-:W-:Y:S01]  /*b9c0*/  IMAD R19, R14, 0x64, R31 ;  /* 0x000000640e137824 */ /* 0x000fe200078e021f */
[----:B------:R-:W2:Y:S03]  /*b9d0*/  LDS R27, [R5+0x400] ;  /* 0x00040000051b7984 */ /* 0x000ea60000000800 */
[----:B0-----:R-:W-:-:S03]  /*b9e0*/  IMAD.WIDE R20, R19, 0x4, R20 ;  /* 0x0000000413147825 */ /* 0x001fc600078e0214 */
[----:B------:R-:W0:Y:S02]  /*b9f0*/  LDC.64 R18, c[0x0][0x400] ;  /* 0x00010000ff127b82 */ /* 0x000e240000000a00 */
[----:B------:R-:W3:Y:S01]  /*ba00*/  LDG.E R25, desc[UR8][R20.64] ;  /* 0x0000000814197981 */ /* 0x000ee2000c1e1900 */
[----:B------:R-:W-:Y:S02]  /*ba10*/  IMAD.IADD R32, R28, 0x1, R31 ;  /* 0x000000011c207824 */ /* 0x000fe400078e021f */
[----:B---3--:R-:W-:-:S04]  /*ba20*/  IMAD.IADD R25, R10, 0x1, R25 ;  /* 0x000000010a197824 */ /* 0x008fc800078e0219 */
[----:B0-----:R-:W-:-:S05]  /*ba30*/  IMAD.WIDE R24, R25, 0x14, R18 ;  /* 0x0000001419187825 */ /* 0x001fca00078e0212 */
[----:B------:R-:W3:Y:S04]  /*ba40*/  LDG.E R33, desc[UR8][R24.64] ;  /* 0x0000000818217981 */ /* 0x000ee8000c1e1900 */
[----:B------:R-:W4:Y:S04]  /*ba50*/  LDG.E R35, desc[UR8][R24.64+0x4] ;  /* 0x0000040818237981 */ /* 0x000f28000c1e1900 */
[----:B------:R-:W5:Y:S04]  /*ba60*/  LDG.E R37, desc[UR8][R24.64+0x8] ;  /* 0x0000080818257981 */ /* 0x000f68000c1e1900 */
[----:B------:R-:W5:Y:S04]  /*ba70*/  LDG.E R39, desc[UR8][R24.64+0xc] ;  /* 0x00000c0818277981 */ /* 0x000f68000c1e1900 */
[----:B------:R-:W5:Y:S01]  /*ba80*/  LDG.E R41, desc[UR8][R24.64+0x10] ;  /* 0x0000100818297981 */ /* 0x000f62000c1e1900 */
[----:B--2---:R-:W-:-:S04]  /*ba90*/  IMAD.IADD R27, R27, 0x1, R32 ;  /* 0x000000011b1b7824 */ /* 0x004fc800078e0220 */
[----:B------:R-:W-:-:S05]  /*baa0*/  IMAD.WIDE R26, R27, 0x14, R16 ;  /* 0x000000141b1a7825 */ /* 0x000fca00078e0210 */
[----:B---3--:R-:W-:Y:S04]  /*bab0*/  ST.E desc[UR8][R26.64], R33 ;  /* 0x000000211a007985 */ /* 0x008fe8000c101908 */
[----:B----4-:R0:W-:Y:S04]  /*bac0*/  ST.E desc[UR8][R26.64+0x4], R35 ;  /* 0x000004231a007985 */ /* 0x0101e8000c101908 */
[----:B-----5:R-:W-:Y:S04]  /*bad0*/  ST.E desc[UR8][R26.64+0x8], R37 ;  /* 0x000008251a007985 */ /* 0x020fe8000c101908 */
[----:B------:R-:W-:Y:S04]  /*bae0*/  ST.E desc[UR8][R26.64+0xc], R39 ;  /* 0x00000c271a007985 */ /* 0x000fe8000c101908 */
[----:B------:R-:W-:Y:S04]  /*baf0*/  ST.E desc[UR8][R26.64+0x10], R41 ;  /* 0x000010291a007985 */ /* 0x000fe8000c101908 */
[----:B------:R-:W2:Y:S04]  /*bb00*/  LDG.E R43, desc[UR8][R20.64+0x4] ;  /* 0x00000408142b7981 */ /* 0x000ea8000c1e1900 */
[----:B------:R-:W3:Y:S01]  /*bb10*/  LDS R33, [R5+0x400] ;  /* 0x0004000005217984 */ /* 0x000ee20000000800 */
[----:B--2---:R-:W-:-:S04]  /*bb20*/  IMAD.IADD R25, R10, 0x1, R43 ;  /* 0x000000010a197824 */ /* 0x004fc800078e022b */
[----:B------:R-:W-:-:S05]  /*bb30*/  IMAD.WIDE R24, R25, 0x14, R18 ;  /* 0x0000001419187825 */ /* 0x000fca00078e0212 */
[----:B------:R-:W2:Y:S04]  /*bb40*/  LDG.E R43, desc[UR8][R24.64] ;  /* 0x00000008182b7981 */ /* 0x000ea8000c1e1900 */
[----:B------:R-:W4:Y:S04]  /*bb50*/  LDG.E R45, desc[UR8][R24.64+0x4] ;  /* 0x00000408182d7981 */ /* 0x000f28000c1e1900 */
[----:B------:R-:W5:Y:S04]  /*bb60*/  LDG.E R34, desc[UR8][R24.64+0x8] ;  /* 0x0000080818227981 */ /* 0x000f68000c1e1900 */
[----:B------:R-:W5:Y:S04]  /*bb70*/  LDG.E R36, desc[UR8][R24.64+0xc] ;  /* 0x00000c0818247981 */ /* 0x000f68000c1e1900 */
[----:B0-----:R-:W5:Y:S01]  /*bb80*/  LDG.E R35, desc[UR8][R24.64+0x10] ;  /* 0x0000100818237981 */ /* 0x001f62000c1e1900 */
[----:B---3--:R-:W-:-:S05]  /*bb90*/  IADD3 R33, PT, PT, R32, 0x1, R33 ;  /* 0x0000000120217810 */ /* 0x008fca0007ffe021 */
[----:B------:R-:W-:-:S05]  /*bba0*/  IMAD.WIDE R26, R33, 0x14, R16 ;  /* 0x00000014211a7825 */ /* 0x000fca00078e0210 */
[----:B--2---:R0:W-:Y:S04]  /*bbb0*/  ST.E desc[UR8][R26.64], R43 ;  /* 0x0000002b1a007985 */ /* 0x0041e8000c101908 */
[----:B----4-:R2:W-:Y:S04]  /*bbc0*/  ST.E desc[UR8][R26.64+0x4], R45 ;  /* 0x0000042d1a007985 */ /* 0x0105e8000c101908 */
[----:B-----5:R-:W-:Y:S04]  /*bbd0*/  ST.E desc[UR8][R26.64+0x8], R34 ;  /* 0x000008221a007985 */ /* 0x020fe8000c101908 */
[----:B------:R-:W-:Y:S04]  /*bbe0*/  ST.E desc[UR8][R26.64+0xc], R36 ;  /* 0x00000c241a007985 */ /* 0x000fe8000c101908 */
[----:B------:R-:W-:Y:S04]  /*bbf0*/  ST.E desc[UR8][R26.64+0x10], R35 ;  /* 0x000010231a007985 */ /* 0x000fe8000c101908 */
[----:B------:R-:W3:Y:S02]  /*bc00*/  LDG.E R33, desc[UR8][R20.64+0x8] ;  /* 0x0000080814217981 */ /* 0x000ee4000c1e1900 */
[----:B---3--:R-:W-:-:S05]  /*bc10*/  IADD3 R33, PT, PT, R10, R33, RZ ;  /* 0x000000210a217210 */ /* 0x008fca0007ffe0ff */
[----:B------:R-:W-:Y:S02]  /*bc20*/  IMAD.WIDE R24, R33, 0x14, R18 ;  /* 0x0000001421187825 */ /* 0x000fe400078e0212 */
[----:B------:R-:W3:Y:S04]  /*bc30*/  LDS R33, [R5+0x400] ;  /* 0x0004000005217984 */ /* 0x000ee80000000800 */
[----:B------:R-:W4:Y:S04]  /*bc40*/  LDG.E R37, desc[UR8][R24.64] ;  /* 0x0000000818257981 */ /* 0x000f28000c1e1900 */
[----:B------:R-:W5:Y:S04]  /*bc50*/  LDG.E R39, desc[UR8][R24.64+0x4] ;  /* 0x0000040818277981 */ /* 0x000f68000c1e1900 */
[----:B------:R-:W5:Y:S04]  /*bc60*/  LDG.E R41, desc[UR8][R24.64+0x8] ;  /* 0x0000080818297981 */ /* 0x000f68000c1e1900 */
[----:B0-----:R-:W5:Y:S04]  /*bc70*/  LDG.E R43, desc[UR8][R24.64+0xc] ;  /* 0x00000c08182b7981 */ /* 0x001f68000c1e1900 */
[----:B--2---:R-:W2:Y:S01]  /*bc80*/  LDG.E R45, desc[UR8][R24.64+0x10] ;  /* 0x00001008182d7981 */ /* 0x004ea2000c1e1900 */
[----:B---3--:R-:W-:-:S05]  /*bc90*/  IADD3 R33, PT, PT, R32, 0x2, R33 ;  /* 0x0000000220217810 */ /* 0x008fca0007ffe021 */
[----:B------:R-:W-:-:S05]  /*bca0*/  IMAD.WIDE R26, R33, 0x14, R16 ;  /* 0x00000014211a7825 */ /* 0x000fca00078e0210 */
[----:B----4-:R0:W-:Y:S04]  /*bcb0*/  ST.E desc[UR8][R26.64], R37 ;  /* 0x000000251a007985 */ /* 0x0101e8000c101908 */
[----:B-----5:R3:W-:Y:S04]  /*bcc0*/  ST.E desc[UR8][R26.64+0x4], R39 ;  /* 0x000004271a007985 */ /* 0x0207e8000c101908 */
[----:B------:R-:W-:Y:S04]  /*bcd0*/  ST.E desc[UR8][R26.64+0x8], R41 ;  /* 0x000008291a007985 */ /* 0x000fe8000c101908 */
[----:B------:R-:W-:Y:S04]  /*bce0*/  ST.E desc[UR8][R26.64+0xc], R43 ;  /* 0x00000c2b1a007985 */ /* 0x000fe8000c101908 */
[----:B--2---:R-:W-:Y:S04]  /*bcf0*/  ST.E desc[UR8][R26.64+0x10], R45 ;  /* 0x0000102d1a007985 */ /* 0x004fe8000c101908 */
[----:B------:R-:W2:Y:S04]  /*bd00*/  LDG.E R21, desc[UR8][R20.64+0xc] ;  /* 0x00000c0814157981 */ /* 0x000ea8000c1e1900 */
[----:B------:R-:W4:Y:S01]  /*bd10*/  LDS R25, [R5+0x400] ;  /* 0x0004000005197984 */ /* 0x000f220000000800 */
[----:B--2---:R-:W-:-:S04]  /*bd20*/  IMAD.IADD R33, R10, 0x1, R21 ;  /* 0x000000010a217824 */ /* 0x004fc800078e0215 */
[----:B------:R-:W-:-:S05]  /*bd30*/  IMAD.WIDE R18, R33, 0x14, R18 ;  /* 0x0000001421127825 */ /* 0x000fca00078e0212 */
[----:B------:R-:W2:Y:S04]  /*bd40*/  LDG.E R33, desc[UR8][R18.64] ;  /* 0x0000000812217981 */ /* 0x000ea8000c1e1900 */
[----:B------:R-:W5:Y:S04]  /*bd50*/  LDG.E R35, desc[UR8][R18.64+0x4] ;  /* 0x0000040812237981 */ /* 0x000f68000c1e1900 */
[----:B------:R-:W5:Y:S04]  /*bd60*/  LDG.E R34, desc[UR8][R18.64+0x8] ;  /* 0x0000080812227981 */ /* 0x000f68000c1e1900 */
[----:B0-----:R-:W5:Y:S04]  /*bd70*/  LDG.E R37, desc[UR8][R18.64+0xc] ;  /* 0x00000c0812257981 */ /* 0x001f68000c1e1900 */
[----:B---3--:R-:W3:Y:S01]  /*bd80*/  LDG.E R39, desc[UR8][R18.64+0x10] ;  /* 0x0000100812277981 */ /* 0x008ee2000c1e1900 */
[----:B----4-:R-:W-:Y:S01]  /*bd90*/  IADD3 R25, PT, PT, R32, 0x3, R25 ;  /* 0x0000000320197810 */ /* 0x010fe20007ffe019 */
[----:B------:R-:W-:-:S04]  /*bda0*/  VIADD R31, R31, 0x4 ;  /* 0x000000041f1f7836 */ /* 0x000fc80000000000 */
[----:B------:R-:W-:Y:S01]  /*bdb0*/  IMAD.WIDE R24, R25, 0x14, R16 ;  /* 0x0000001419187825 */ /* 0x000fe200078e0210 */
[----:B------:R-:W-:-:S04]  /*bdc0*/  ISETP.NE.AND P0, PT, R31, R29, PT ;  /* 0x0000001d1f00720c */ /* 0x000fc80003f05270 */
[----:B--2---:R0:W-:Y:S04]  /*bdd0*/  ST.E desc[UR8][R24.64], R33 ;  /* 0x0000002118007985 */ /* 0x0041e8000c101908 */
[----:B-----5:R0:W-:Y:S04]  /*bde0*/  ST.E desc[UR8][R24.64+0x4], R35 ;  /* 0x0000042318007985 */ /* 0x0201e8000c101908 */
[----:B------:R0:W-:Y:S04]  /*bdf0*/  ST.E desc[UR8][R24.64+0x8], R34 ;  /* 0x0000082218007985 */ /* 0x0001e8000c101908 */
[----:B------:R0:W-:Y:S04]  /*be00*/  ST.E desc[UR8][R24.64+0xc], R37 ;  /* 0x00000c2518007985 */ /* 0x0001e8000c101908 */
[----:B---3--:R0:W-:Y:S01]  /*be10*/  ST.E desc[UR8][R24.64+0x10], R39 ;  /* 0x0000102718007985 */ /* 0x0081e2000c101908 */
[----:B------:R-:W-:Y:S05]  /*be20*/  @P0 BRA `(.L_x_451) ;  /* 0xfffffff800e00947 */ /* 0x000fea000383ffff */
.L_x_450:
[----:B------:R-:W-:Y:S05]  /*be30*/  BSYNC.RECONVERGENT B5 ;  /* 0x0000000000057941 */ /* 0x000fea0003800200 */
.L_x_449:
[----:B------:R-:W-:Y:S05]  /*be40*/  @!P1 BRA `(.L_x_448) ;  /* 0x0000000000e49947 */ /* 0x000fea0003800000 */
[----:B------:R-:W2:Y:S01]  /*be50*/  LDC.64 R18, c[0x0][0x408] ;  /* 0x00010200ff127b82 */ /* 0x000ea20000000a00 */
[----:B------:R-:W-:Y:S01]  /*be60*/  IMAD R21, R14, 0x64, R29 ;  /* 0x000000640e157824 */ /* 0x000fe200078e021d */
[----:B------:R-:W3:Y:S03]  /*be70*/  LDS R27, [R5+0x400] ;  /* 0x00040000051b7984 */ /* 0x000ee60000000800 */
[----:B--2---:R-:W-:-:S03]  /*be80*/  IMAD.WIDE R18, R21, 0x4, R18 ;  /* 0x0000000415127825 */ /* 0x004fc600078e0212 */
[----:B------:R-:W2:Y:S02]  /*be90*/  LDC.64 R20, c[0x0][0x400] ;  /* 0x00010000ff147b82 */ /* 0x000ea40000000a00 */
[----:B0-----:R-:W4:Y:S01]  /*bea0*/  LDG.E R25, desc[UR8][R18.64] ;  /* 0x0000000812197981 */ /* 0x001f22000c1e1900 */
[----:B------:R-:W-:Y:S02]  /*beb0*/  IMAD.IADD R28, R28, 0x1, R29 ;  /* 0x000000011c1c7824 */ /* 0x000fe400078e021d */
[----:B----4-:R-:W-:-:S04]  /*bec0*/  IMAD.IADD R25, R10, 0x1, R25 ;  /* 0x000000010a197824 */ /* 0x010fc800078e0219 */
[----:B--2---:R-:W-:-:S05]  /*bed0*/  IMAD.WIDE R24, R25, 0x14, R20 ;  /* 0x0000001419187825 */ /* 0x004fca00078e0214 */
[----:B------:R-:W2:Y:S04]  /*bee0*/  LDG.E R31, desc[UR8][R24.64] ;  /* 0x00000008181f7981 */ /* 0x000ea8000c1e1900 */
[----:B------:R-:W4:Y:S04]  /*bef0*/  LDG.E R33, desc[UR8][R24.64+0x4] ;  /* 0x0000040818217981 */ /* 0x000f28000c1e1900 */
[----:B------:R-:W5:Y:S04]  /*bf00*/  LDG.E R35, desc[UR8][R24.64+0x8] ;  /* 0x0000080818237981 */ /* 0x000f68000c1e1900 */
[----:B------:R-:W5:Y:S04]  /*bf10*/  LDG.E R37, desc[UR8][R24.64+0xc] ;  /* 0x00000c0818257981 */ /* 0x000f68000c1e1900 */
[----:B------:R-:W5:Y:S01]  /*bf20*/  LDG.E R39, desc[UR8][R24.64+0x10] ;  /* 0x0000100818277981 */ /* 0x000f62000c1e1900 */
[----:B---3--:R-:W-:Y:S01]  /*bf30*/  IMAD.IADD R27, R27, 0x1, R28 ;  /* 0x000000011b1b7824 */ /* 0x008fe200078e021c */
[----:B------:R-:W-:-:S03]  /*bf40*/  ISETP.NE.AND P0, PT, R30, 0x1, PT ;  /* 0x000000011e00780c */ /* 0x000fc60003f05270 */
[----:B------:R-:W-:-:S05]  /*bf50*/  IMAD.WIDE R26, R27, 0x14, R16 ;  /* 0x000000141b1a7825 */ /* 0x000fca00078e0210 */
[----:B--2---:R3:W-:Y:S04]  /*bf60*/  ST.E desc[UR8][R26.64], R31 ;  /* 0x0000001f1a007985 */ /* 0x0047e8000c101908 */
[----:B----4-:R3:W-:Y:S04]  /*bf70*/  ST.E desc[UR8][R26.64+0x4], R33 ;  /* 0x000004211a007985 */ /* 0x0107e8000c101908 */
[----:B-----5:R3:W-:Y:S04]  /*bf80*/  ST.E desc[UR8][R26.64+0x8], R35 ;  /* 0x000008231a007985 */ /* 0x0207e8000c101908 */
[----:B------:R3:W-:Y:S04]  /*bf90*/  ST.E desc[UR8][R26.64+0xc], R37 ;  /* 0x00000c251a007985 */ /* 0x0007e8000c101908 */
[----:B------:R3:W-:Y:S01]  /*bfa0*/  ST.E desc[UR8][R26.64+0x10], R39 ;  /* 0x000010271a007985 */ /* 0x0007e2000c101908 */
[----:B------:R-:W-:Y:S05]  /*bfb0*/  @!P0 BRA `(.L_x_448) ;  /* 0x0000000000888947 */ /* 0x000fea0003800000 */
[----:B------:R-:W2:Y:S04]  /*bfc0*/  LDG.E R25, desc[UR8][R18.64+0x4] ;  /* 0x0000040812197981 */ /* 0x000ea8000c1e1900 */
[----:B---3--:R-:W0:Y:S01]  /*bfd0*/  LDS R27, [R5+0x400] ;  /* 0x00040000051b7984 */ /* 0x008e220000000800 */
[----:B--2---:R-:W-:-:S04]  /*bfe0*/  IMAD.IADD R25, R10, 0x1, R25 ;  /* 0x000000010a197824 */ /* 0x004fc800078e0219 */
[----:B------:R-:W-:-:S05]  /*bff0*/  IMAD.WIDE R24, R25, 0x14, R20 ;  /* 0x0000001419187825 */ /* 0x000fca00078e0214 */
[----:B------:R-:W2:Y:S04]  /*c000*/  LDG.E R29, desc[UR8][R24.64] ;  /* 0x00000008181d7981 */ /* 0x000ea8000c1e1900 */
[----:B------:R-:W3:Y:S04]  /*c010*/  LDG.E R31, desc[UR8][R24.64+0x4] ;  /* 0x00000408181f7981 */ /* 0x000ee8000c1e1900 */
[----:B------:R-:W4:Y:S04]  /*c020*/  LDG.E R33, desc[UR8][R24.64+0x8] ;  /* 0x0000080818217981 */ /* 0x000f28000c1e1900 */
[----:B------:R-:W5:Y:S04]  /*c030*/  LDG.E R35, desc[UR8][R24.64+0xc] ;  /* 0x00000c0818237981 */ /* 0x000f68000c1e1900 */
[----:B------:R-:W5:Y:S01]  /*c040*/  LDG.E R37, desc[UR8][R24.64+0x10] ;  /* 0x0000100818257981 */ /* 0x000f62000c1e1900 */
[----:B0-----:R-:W-:-:S02]  /*c050*/  IADD3 R27, PT, PT, R28, 0x1, R27 ;  /* 0x000000011c1b7810 */ /* 0x001fc40007ffe01b */
[----:B------:R-:W-:-:S03]  /*c060*/  ISETP.NE.AND P0, PT, R30, 0x2, PT ;  /* 0x000000021e00780c */ /* 0x000fc60003f05270 */
[----:B------:R-:W-:-:S05]  /*c070*/  IMAD.WIDE R26, R27, 0x14, R16 ;  /* 0x000000141b1a7825 */ /* 0x000fca00078e0210 */
[----:B--2---:R0:W-:Y:S04]  /*c080*/  ST.E desc[UR8][R26.64], R29 ;  /* 0x0000001d1a007985 */ /* 0x0041e8000c101908 */
[----:B---3--:R0:W-:Y:S04]  /*c090*/  ST.E desc[UR8][R26.64+0x4], R31 ;  /* 0x0000041f1a007985 */ /* 0x0081e8000c101908 */
[----:B----4-:R0:W-:Y:S04]  /*c0a0*/  ST.E desc[UR8][R26.64+0x8], R33 ;  /* 0x000008211a007985 */ /* 0x0101e8000c101908 */
[----:B-----5:R0:W-:Y:S04]  /*c0b0*/  ST.E desc[UR8][R26.64+0xc], R35 ;  /* 0x00000c231a007985 */ /* 0x0201e8000c101908 */
[----:B------:R0:W-:Y:S01]  /*c0c0*/  ST.E desc[UR8][R26.64+0x10], R37 ;  /* 0x000010251a007985 */ /* 0x0001e2000c101908 */
[----:B------:R-:W-:Y:S05]  /*c0d0*/  @!P0 BRA `(.L_x_448) ;  /* 0x0000000000408947 */ /* 0x000fea0003800000 */
[----:B------:R-:W2:Y:S02]  /*c0e0*/  LDG.E R19, desc[UR8][R18.64+0x8] ;  /* 0x0000080812137981 */ /* 0x000ea4000c1e1900 */
[----:B--2---:R-:W-:-:S05]  /*c0f0*/  IADD3 R25, PT, PT, R10, R19, RZ ;  /* 0x000000130a197210 */ /* 0x004fca0007ffe0ff */
[----:B------:R-:W-:Y:S02]  /*c100*/  IMAD.WIDE R20, R25, 0x14, R20 ;  /* 0x0000001419147825 */ /* 0x000fe400078e0214 */
[----:B------:R-:W2:Y:S04]  /*c110*/  LDS R25, [R5+0x400] ;  /* 0x0004000005197984 */ /* 0x000ea80000000800 */
[----:B0-----:R-:W3:Y:S04]  /*c120*/  LDG.E R27, desc[UR8][R20.64] ;  /* 0x00000008141b7981 */ /* 0x001ee8000c1e1900 */
[----:B------:R-:W4:Y:S04]  /*c130*/  LDG.E R29, desc[UR8][R20.64+0x4] ;  /* 0x00000408141d7981 */ /* 0x000f28000c1e1900 */
[----:B------:R-:W5:Y:S04]  /*c140*/  LDG.E R31, desc[UR8][R20.64+0x8] ;  /* 0x00000808141f7981 */ /* 0x000f68000c1e1900 */
[----:B------:R-:W5:Y:S04]  /*c150*/  LDG.E R33, desc[UR8][R20.64+0xc] ;  /* 0x00000c0814217981 */ /* 0x000f68000c1e1900 */
[----:B------:R-:W5:Y:S01]  /*c160*/  LDG.E R35, desc[UR8][R20.64+0x10] ;  /* 0x0000100814237981 */ /* 0x000f62000c1e1900 */
[----:B--2---:R-:W-:-:S05]  /*c170*/  IADD3 R25, PT, PT, R28, 0x2, R25 ;  /* 0x000000021c197810 */ /* 0x004fca0007ffe019 */
[----:B------:R-:W-:-:S05]  /*c180*/  IMAD.WIDE R24, R25, 0x14, R16 ;  /* 0x0000001419187825 */ /* 0x000fca00078e0210 */
[----:B---3--:R0:W-:Y:S04]  /*c190*/  ST.E desc[UR8][R24.64], R27 ;  /* 0x0000001b18007985 */ /* 0x0081e8000c101908 */
[----:B----4-:R0:W-:Y:S04]  /*c1a0*/  ST.E desc[UR8][R24.64+0x4], R29 ;  /* 0x0000041d18007985 */ /* 0x0101e8000c101908 */
[----:B-----5:R0:W-:Y:S04]  /*c1b0*/  ST.E desc[UR8][R24.64+0x8], R31 ;  /* 0x0000081f18007985 */ /* 0x0201e8000c101908 */
[----:B------:R0:W-:Y:S04]  /*c1c0*/  ST.E desc[UR8][R24.64+0xc], R33 ;  /* 0x00000c2118007985 */ /* 0x0001e8000c101908 */
[----:B------:R0:W-:Y:S02]  /*c1d0*/  ST.E desc[UR8][R24.64+0x10], R35 ;  /* 0x0000102318007985 */ /* 0x0001e4000c101908 */
.L_x_448:
[----:B------:R-:W-:Y:S05]  /*c1e0*/  BSYNC.RECONVERGENT B4 ;  /* 0x0000000000047941 */ /* 0x000fea0003800200 */
.L_x_447:
[----:B------:R-:W-:Y:S01]  /*c1f0*/  LDS R18, [R5+0x8380] ;  /* 0x0083800005127984 */ /* 0x000fe20000000800 */
[----:B------:R-:W-:Y:S01]  /*c200*/  ISETP.GE.AND P0, PT, R23, 0x1, PT ;  /* 0x000000011700780c */ /* 0x000fe20003f06270 */
[----:B------:R-:W-:Y:S02]  /*c210*/  BSSY.RECONVERGENT B4, `(.L_x_452) ;  /* 0x0000047000047945 */ /* 0x000fe40003800200 */
[----:B------:R-:W4:Y:S02]  /*c220*/  LDS R19, [R5+0x8280] ;  /* 0x0082800005137984 */ /* 0x000f240000000800 */
[----:B----4-:R-:W-:-:S13]  /*c230*/  ISETP.LE.OR P0, PT, R18, R19, !P0 ;  /* 0x000000131200720c */ /* 0x010fda0004703670 */
[----:B------:R-:W-:Y:S05]  /*c240*/  @P0 BRA `(.L_x_453) ;  /* 0x00000004000c0947 */ /* 0x000fea0003800000 */
[C---:B------:R-:W-:Y:S01]  /*c250*/  ISETP.GE.U32.AND P0, PT, R23.reuse, 0x4, PT ;  /* 0x000000041700780c */ /* 0x040fe20003f06070 */
[----:B------:R-:W-:Y:S01]  /*c260*/  BSSY.RECONVERGENT B5, `(.L_x_454) ;  /* 0x0000026000057945 */ /* 0x000fe20003800200 */
[----:B--2---:R-:W-:Y:S01]  /*c270*/  LOP3.LUT R30, R23, 0x3, RZ, 0xc0, !PT ;  /* 0x00000003171e7812 */ /* 0x004fe200078ec0ff */
[----:B------:R-:W-:Y:S01]  /*c280*/  IMAD.MOV.U32 R32, RZ, RZ, RZ ;  /* 0x000000ffff207224 */ /* 0x000fe200078e00ff */
[----:B0--3--:R-:W-:Y:S02]  /*c290*/  IADD3 R31, PT, PT, R22, R10, -R23 ;  /* 0x0000000a161f7210 */ /* 0x009fe40007ffe817 */
[----:B------:R-:W-:-:S07]  /*c2a0*/  ISETP.NE.AND P1, PT, R30, RZ, PT ;  /* 0x000000ff1e00720c */ /* 0x000fce0003f25270 */
[----:B------:R-:W-:Y:S06]  /*c2b0*/  @!P0 BRA `(.L_x_455) ;  /* 0x0000000000808947 */ /* 0x000fec0003800000 */
[----:B------:R-:W-:Y:S01]  /*c2c0*/  LOP3.LUT R32, R23, 0x7ffffffc, RZ, 0xc0, !PT ;  /* 0x7ffffffc17207812 */ /* 0x000fe200078ec0ff */
[----:B------:R-:W-:-:S07]  /*c2d0*/  IMAD.MOV.U32 R33, RZ, RZ, RZ ;  /* 0x000000ffff217224 */ /* 0x000fce00078e00ff */
.L_x_456:
[----:B------:R-:W0:Y:S01]  /*c2e0*/  LDC.64 R24, c[0x0][0x3f8] ;  /* 0x0000fe00ff187b82 */ /* 0x000e220000000a00 */
[----:B--2---:R-:W-:-:S07]  /*c2f0*/  IMAD R21, R14, 0x64, R33 ;  /* 0x000000640e157824 */ /* 0x004fce00078e0221 */
[----:B------:R-:W2:Y:S01]  /*c300*/  LDC.64 R22, c[0x0][0x400] ;  /* 0x00010000ff167b82 */ /* 0x000ea20000000a00 */
[----:B0-----:R-:W-:-:S05]  /*c310*/  IMAD.WIDE R24, R21, 0x4, R24 ;  /* 0x0000000415187825 */ /* 0x001fca00078e0218 */
[----:B------:R-:W3:Y:S02]  /*c320*/  LDG.E R21, desc[UR8][R24.64] ;  /* 0x0000000818157981 */ /* 0x000ee4000c1e1900 */
[----:B---3--:R-:W-:-:S04]  /*c330*/  IMAD.IADD R21, R10, 0x1, R21 ;  /* 0x000000010a157824 */ /* 0x008fc800078e0215 */
[----:B--2---:R-:W-:Y:S02]  /*c340*/  IMAD.WIDE R28, R21, 0x14, R22 ;  /* 0x00000014151c7825 */ /* 0x004fe400078e0216 */
[----:B------:R-:W0:Y:S03]  /*c350*/  LDC.64 R20, c[0x0][0x3f0] ;  /* 0x0000fc00ff147b82 */ /* 0x000e260000000a00 */
[----:B------:R-:W2:Y:S01]  /*c360*/  LDG.E R35, desc[UR8][R28.64] ;  /* 0x000000081c237981 */ /* 0x000ea2000c1e1900 */
[----:B------:R-:W-:-:S04]  /*c370*/  IMAD.IADD R27, R31, 0x1, R33 ;  /* 0x000000011f1b7824 */ /* 0x000fc800078e0221 */
[----:B0-----:R-:W-:-:S05]  /*c380*/  IMAD.WIDE R20, R27, 0x4, R20 ;  /* 0x000000041b147825 */ /* 0x001fca00078e0214 */
[----:B--2---:R0:W-:Y:S04]  /*c390*/  STG.E desc[UR8][R20.64], R35 ;  /* 0x0000002314007986 */ /* 0x0041e8000c101908 */
[----:B------:R-:W2:Y:S02]  /*c3a0*/  LDG.E R27, desc[UR8][R24.64+0x4] ;  /* 0x00000408181b7981 */ /* 0x000ea4000c1e1900 */
[----:B--2---:R-:W-:-:S04]  /*c3b0*/  IMAD.IADD R27, R10, 0x1, R27 ;  /* 0x000000010a1b7824 */ /* 0x004fc800078e021b */
[----:B------:R-:W-:-:S06]  /*c3c0*/  IMAD.WIDE R26, R27, 0x14, R22 ;  /* 0x000000141b1a7825 */ /* 0x000fcc00078e0216 */
[----:B------:R-:W2:Y:S04]  /*c3d0*/  LDG.E R27, desc[UR8][R26.64] ;  /* 0x000000081a1b7981 */ /* 0x000ea8000c1e1900 */
[----:B--2---:R2:W-:Y:S04]  /*c3e0*/  STG.E desc[UR8][R20.64+0x4], R27 ;  /* 0x0000041b14007986 */ /* 0x0045e8000c101908 */
[----:B------:R-:W3:Y:S02]  /*c3f0*/  LDG.E R37, desc[UR8][R24.64+0x8] ;  /* 0x0000080818257981 */ /* 0x000ee4000c1e1900 */
[----:B---3--:R-:W-:-:S04]  /*c400*/  IMAD.IADD R29, R10, 0x1, R37 ;  /* 0x000000010a1d7824 */ /* 0x008fc800078e0225 */
[----:B------:R-:W-:-:S06]  /*c410*/  IMAD.WIDE R28, R29, 0x14, R22 ;  /* 0x000000141d1c7825 */ /* 0x000fcc00078e0216 */
[----:B------:R-:W3:Y:S04]  /*c420*/  LDG.E R29, desc[UR8][R28.64] ;  /* 0x000000081c1d7981 */ /* 0x000ee8000c1e1900 */
[----:B---3--:R2:W-:Y:S04]  /*c430*/  STG.E desc[UR8][R20.64+0x8], R29 ;  /* 0x0000081d14007986 */ /* 0x0085e8000c101908 */
[----:B0-----:R-:W3:Y:S02]  /*c440*/  LDG.E R35, desc[UR8][R24.64+0xc] ;  /* 0x00000c0818237981 */ /* 0x001ee4000c1e1900 */
[----:B---3--:R-:W-:-:S05]  /*c450*/  IADD3 R35, PT, PT, R10, R35, RZ ;  /* 0x000000230a237210 */ /* 0x008fca0007ffe0ff */
[----:B------:R-:W-:-:S06]  /*c460*/  IMAD.WIDE R22, R35, 0x14, R22 ;  /* 0x0000001423167825 */ /* 0x000fcc00078e0216 */
[----:B------:R-:W3:Y:S01]  /*c470*/  LDG.E R23, desc[UR8][R22.64] ;  /* 0x0000000816177981 */ /* 0x000ee2000c1e1900 */
[----:B------:R-:W-:-:S05]  /*c480*/  VIADD R33, R33, 0x4 ;  /* 0x0000000421217836 */ /* 0x000fca0000000000 */
[----:B------:R-:W-:Y:S01]  /*c490*/  ISETP.NE.AND P0, PT, R33, R32, PT ;  /* 0x000000202100720c */ /* 0x000fe20003f05270 */
[----:B---3--:R2:W-:-:S12]  /*c4a0*/  STG.E desc[UR8][R20.64+0xc], R23 ;  /* 0x00000c1714007986 */ /* 0x0085d8000c101908 */
[----:B------:R-:W-:Y:S05]  /*c4b0*/  @P0 BRA `(.L_x_456) ;  /* 0xfffffffc00880947 */ /* 0x000fea000383ffff */
.L_x_455:
[----:B------:R-:W-:Y:S05]  /*c4c0*/  BSYNC.RECONVERGENT B5 ;  /* 0x0000000000057941 */ /* 0x000fea0003800200 */
.L_x_454:
[----:B------:R-:W-:Y:S05]  /*c4d0*/  @!P1 BRA `(.L_x_453) ;  /* 0x0000000000689947 */ /* 0x000fea0003800000 */
[----:B--2---:R-:W0:Y:S01]  /*c4e0*/  LDC.64 R20, c[0x0][0x3f8] ;  /* 0x0000fe00ff147b82 */ /* 0x004e220000000a00 */
[----:B------:R-:W-:-:S04]  /*c4f0*/  IMAD R23, R14, 0x64, R32 ;  /* 0x000000640e177824 */ /* 0x000fc800078e0220 */
[----:B0-----:R-:W-:-:S03]  /*c500*/  IMAD.WIDE R20, R23, 0x4, R20 ;  /* 0x0000000417147825 */ /* 0x001fc600078e0214 */
[----:B------:R-:W0:Y:S02]  /*c510*/  LDC.64 R22, c[0x0][0x400] ;  /* 0x00010000ff167b82 */ /* 0x000e240000000a00 */
[----:B------:R-:W2:Y:S02]  /*c520*/  LDG.E R25, desc[UR8][R20.64] ;  /* 0x0000000814197981 */ /* 0x000ea4000c1e1900 */
[----:B--2---:R-:W-:-:S04]  /*c530*/  IMAD.IADD R25, R10, 0x1, R25 ;  /* 0x000000010a197824 */ /* 0x004fc800078e0219 */
[----:B0-----:R-:W-:Y:S02]  /*c540*/  IMAD.WIDE R26, R25, 0x14, R22 ;  /* 0x00000014191a7825 */ /* 0x001fe400078e0216 */
[----:B------:R-:W0:Y:S04]  /*c550*/  LDC.64 R24, c[0x0][0x3f0] ;  /* 0x0000fc00ff187b82 */ /* 0x000e280000000a00 */
[----:B------:R-:W2:Y:S01]  /*c560*/  LDG.E R27, desc[UR8][R26.64] ;  /* 0x000000081a1b7981 */ /* 0x000ea2000c1e1900 */
[----:B------:R-:W-:Y:S01]  /*c570*/  IMAD.IADD R31, R31, 0x1, R32 ;  /* 0x000000011f1f7824 */ /* 0x000fe200078e0220 */
[----:B------:R-:W-:-:S03]  /*c580*/  ISETP.NE.AND P0, PT, R30, 0x1, PT ;  /* 0x000000011e00780c */ /* 0x000fc60003f05270 */
[----:B0-----:R-:W-:-:S05]  /*c590*/  IMAD.WIDE R24, R31, 0x4, R24 ;  /* 0x000000041f187825 */ /* 0x001fca00078e0218 */
[----:B--2---:R4:W-:Y:S05]  /*c5a0*/  STG.E desc[UR8][R24.64], R27 ;  /* 0x0000001b18007986 */ /* 0x0049ea000c101908 */
[----:B------:R-:W-:Y:S05]  /*c5b0*/  @!P0 BRA `(.L_x_453) ;  /* 0x0000000000308947 */ /* 0x000fea0003800000 */
[----:B----4-:R-:W2:Y:S02]  /*c5c0*/  LDG.E R27, desc[UR8][R20.64+0x4] ;  /* 0x00000408141b7981 */ /* 0x010ea4000c1e1900 */
[----:B--2---:R-:W-:-:S04]  /*c5d0*/  IMAD.IADD R27, R10, 0x1, R27 ;  /* 0x000000010a1b7824 */ /* 0x004fc800078e021b */
[----:B------:R-:W-:-:S06]  /*c5e0*/  IMAD.WIDE R26, R27, 0x14, R22 ;  /* 0x000000141b1a7825 */ /* 0x000fcc00078e0216 */
[----:B------:R-:W2:Y:S01]  /*c5f0*/  LDG.E R27, desc[UR8][R26.64] ;  /* 0x000000081a1b7981 */ /* 0x000ea2000c1e1900 */
[----:B------:R-:W-:-:S03]  /*c600*/  ISETP.NE.AND P0, PT, R30, 0x2, PT ;  /* 0x000000021e00780c */ /* 0x000fc60003f05270 */
[----:B--2---:R0:W-:Y:S10]  /*c610*/  STG.E desc[UR8][R24.64+0x4], R27 ;  /* 0x0000041b18007986 */ /* 0x0041f4000c101908 */
[----:B------:R-:W-:Y:S05]  /*c620*/  @!P0 BRA `(.L_x_453) ;  /* 0x0000000000148947 */ /* 0x000fea0003800000 */
[----:B------:R-:W0:Y:S02]  /*c630*/  LDG.E R21, desc[UR8][R20.64+0x8] ;  /* 0x0000080814157981 */ /* 0x000e24000c1e1900 */
[----:B0-----:R-:W-:-:S04]  /*c640*/  IMAD.IADD R27, R10, 0x1, R21 ;  /* 0x000000010a1b7824 */ /* 0x001fc800078e0215 */
[----:B------:R-:W-:-:S06]  /*c650*/  IMAD.WIDE R22, R27, 0x14, R22 ;  /* 0x000000141b167825 */ /* 0x000fcc00078e0216 */
[----:B------:R-:W2:Y:S04]  /*c660*/  LDG.E R23, desc[UR8][R22.64] ;  /* 0x0000000816177981 */ /* 0x000ea8000c1e1900 */
[----:B--2---:R0:W-:Y:S02]  /*c670*/  STG.E desc[UR8][R24.64+0x8], R23 ;  /* 0x0000081718007986 */ /* 0x0041e4000c101908 */
.L_x_453:
[----:B------:R-:W-:Y:S05]  /*c680*/  BSYNC.RECONVERGENT B4 ;  /* 0x0000000000047941 */ /* 0x000fea0003800200 */
.L_x_452:
[----:B------:R-:W-:Y:S05]  /*c690*/  BRA `(.L_x_457) ;  /* 0x0000005400f47947 */ /* 0x000fea0003800000 */
.L_x_262:
        /* <DEDUP_REMOVED lines=9> */
.L_x_471:
[----:B------:R-:W-:Y:S01]  /*c730*/  ISETP.GE.AND P0, PT, R19, 0x1, PT ;  /* 0x000000011300780c */ /* 0x000fe20003f06270 */
[----:B------:R-:W-:-:S12]  /*c740*/  BSSY.RECONVERGENT B7, `(.L_x_463) ;  /* 0x0000037000077945 */ /* 0x000fd80003800200 */
[----:B0----5:R-:W-:Y:S05]  /*c750*/  @!P0 BRA `(.L_x_464) ;  /* 0x0000000000d48947 */ /* 0x021fea0003800000 */
[----:B------:R-:W-:-:S05]  /*c760*/  IMAD.WIDE R20, R27, 0x14, R16 ;  /* 0x000000141b147825 */ /* 0x000fca00078e0210 */
[----:B------:R0:W5:Y:S01]  /*c770*/  LD.E R26, desc[UR8][R20.64] ;  /* 0x00000008141a7980 */ /* 0x000162000c101900 */
[----:B------:R-:W-:Y:S01]  /*c780*/  HFMA2 R18, -RZ, RZ, 0, 0 ;  /* 0x00000000ff127431 */ /* 0x000fe200000001ff */
[----:B------:R-:W-:Y:S06]  /*c790*/  BSSY.RECONVERGENT B8, `(.L_x_465) ;  /* 0x0000030000087945 */ /* 0x000fec0003800200 */
.L_x_470:
        /* <DEDUP_REMOVED lines=13> */
[----:B------:R-:W-:-:S05]  /*c870*/  VIADD R28, R31, 0xffffffff ;  /* 0xffffffff1f1c7836 */ /* 0x000fca0000000000 */
        /* <DEDUP_REMOVED lines=10> */
.L_x_469:
[----:B------:R-:W-:-:S13]  /*c920*/  ISETP.GT.AND P0, PT, R25, R26, PT ;  /* 0x0000001a1900720c */ /* 0x000fda0003f04270 */
[C---:B------:R-:W-:Y:S01]  /*c930*/  @P0 VIADD R28, R31.reuse, 0xffffffff ;  /* 0xffffffff1f1c0836 */ /* 0x040fe20000000000 */
[----:B------:R-:W-:-:S04]  /*c940*/  @!P0 IADD3 R29, PT, PT, R31, 0x1, RZ ;  /* 0x000000011f1d8810 */ /* 0x000fc80007ffe0ff */
        /* <DEDUP_REMOVED lines=12> */
.L_x_468:
[----:B------:R-:W2:Y:S02]  /*ca10*/  LD.E R19, desc[UR8][R20.64+0xc] ;  /* 0x00000c0814137980 */ /* 0x000ea4000c101900 */
[----:B--2---:R-:W-:-:S05]  /*ca20*/  VIADD R23, R19, 0xffffffff ;  /* 0xffffffff13177836 */ /* 0x004fca0000000000 */
[----:B------:R1:W-:Y:S04]  /*ca30*/  ST.E desc[UR8][R20.64+0xc], R23 ;  /* 0x00000c1714007985 */ /* 0x0003e8000c101908 */
[----:B------:R1:W2:Y:S02]  /*ca40*/  LDS R19, [R5+0x8280] ;  /* 0x0082800005137984 */ /* 0x0002a40000000800 */
.L_x_467:
[----:B------:R-:W-:Y:S05]  /*ca50*/  BSYNC.RECONVERGENT B9 ;  /* 0x0000000000097941 */ /* 0x000fea0003800200 */
.L_x_466:
[----:B------:R-:W-:-:S05]  /*ca60*/  VIADD R18, R18, 0x1 ;  /* 0x0000000112127836 */ /* 0x000fca0000000000 */
[----:B--2---:R-:W-:-:S13]  /*ca70*/  ISETP.GE.AND P0, PT, R18, R19, PT ;  /* 0x000000131200720c */ /* 0x004fda0003f06270 */
[----:B------:R-:W-:Y:S05]  /*ca80*/  @!P0 BRA `(.L_x_470) ;  /* 0xfffffffc00448947 */ /* 0x000fea000383ffff */
[----:B------:R-:W-:Y:S05]  /*ca90*/  BSYNC.RECONVERGENT B8 ;  /* 0x0000000000087941 */ /* 0x000fea0003800200 */
.L_x_465:
[----:B01----:R0:W1:Y:S02]  /*caa0*/  LDS R20, [R5+0x400] ;  /* 0x0004000005147984 */ /* 0x0030640000000800 */
.L_x_464:
[----:B------:R-:W-:Y:S05]  /*cab0*/  BSYNC.RECONVERGENT B7 ;  /* 0x0000000000077941 */ /* 0x000fea0003800200 */
.L_x_463:
[----:B------:R-:W-:-:S05]  /*cac0*/  VIADD R27, R27, 0x20 ;  /* 0x000000201b1b7836 */ /* 0x000fca0000000000 */
[----:B-1----:R-:W-:-:S13]  /*cad0*/  ISETP.GE.AND P0, PT, R27, R20, PT ;  /* 0x000000141b00720c */ /* 0x002fda0003f06270 */
[----:B------:R-:W-:Y:S05]  /*cae0*/  @!P0 BRA `(.L_x_471) ;  /* 0xfffffffc00108947 */ /* 0x000fea000383ffff */
[----:B------:R-:W-:Y:S05]  /*caf0*/  BSYNC.RECONVERGENT B6 ;  /* 0x0000000000067941 */ /* 0x000fea0003800200 */
.L_x_462:
[----:B------:R1:W3:Y:S02]  /*cb00*/  LDS R18, [R5+0x8300] ;  /* 0x0083000005127984 */ /* 0x0002e40000000800 */
.L_x_461:
[----:B------:R-:W-:Y:S05]  /*cb10*/  BSYNC.RECONVERGENT B5 ;  /* 0x0000000000057941 */ /* 0x000fea0003800200 */
.L_x_460:
[----:B---3--:R-:W-:Y:S01]  /*cb20*/  ISETP.GE.AND P0, PT, R7, R18, PT ;  /* 0x000000120700720c */ /* 0x008fe20003f06270 */
[----:B------:R-:W-:-:S12]  /*cb30*/  BSSY.RECONVERGENT B5, `(.L_x_472) ;  /* 0x0000044000057945 */ /* 0x000fd80003800200 */
[----:B------:R-:W-:Y:S05]  /*cb40*/  @P0 BRA `(.L_x_473) ;  /* 0x0000000400080947 */ /* 0x000fea0003800000 */
[----:B--2---:R-:W-:-:S07]  /*cb50*/  MOV R23, R7 ;  /* 0x0000000700177202 */ /* 0x004fce0000000f00 */
.L_x_482:
[----:B------:R-:W-:Y:S01]  /*cb60*/  ISETP.GE.AND P0, PT, R19, 0x1, PT ;  /* 0x000000011300780c */ /* 0x000fe20003f06270 */
[----:B------:R-:W-:-:S12]  /*cb70*/  BSSY.RECONVERGENT B6, `(.L_x_474) ;  /* 0x000003c000067945 */ /* 0x000fd80003800200 */
[----:B--23--:R-:W-:Y:S05]  /*cb80*/  @!P0 BRA `(.L_x_475) ;  /* 0x0000000000e88947 */ /* 0x00cfea0003800000 */
[----:B------:R-:W2:Y:S02]  /*cb90*/  LDS R18, [R5+0x400] ;  /* 0x0004000005127984 */ /* 0x000ea40000000800 */
[----:B--2---:R-:W-:-:S04]  /*cba0*/  IMAD.IADD R21, R18, 0x1, R23 ;  /* 0x0000000112157824 */ /* 0x004fc800078e0217 */
[----:B------:R-:W-:-:S05]  /*cbb0*/  IMAD.WIDE R20, R21, 0x14, R16 ;  /* 0x0000001415147825 */ /* 0x000fca00078e0210 */
[----:B------:R2:W5:Y:S01]  /*cbc0*/  LD.E R22, desc[UR8][R20.64] ;  /* 0x0000000814167980 */ /* 0x000562000c101900 */
[----:B------:R-:W-:Y:S01]  /*cbd0*/  BSSY.RECONVERGENT B7, `(.L_x_476) ;  /* 0x0000034000077945 */ /* 0x000fe20003800200 */
[----:B------:R-:W-:-:S07]  /*cbe0*/  IMAD.MOV.U32 R18, RZ, RZ, RZ ;  /* 0x000000ffff127224 */ /* 0x000fce00078e00ff */
.L_x_481:
[----:B--2---:R-:W3:Y:S01]  /*cbf0*/  LDC.64 R24, c[0x0][0x3f0] ;  /* 0x0000fc00ff187b82 */ /* 0x004ee20000000a00 */
[----:B--2---:R-:W-:-:S07]  /*cc00*/  IMAD.IADD R21, R10, 0x1, R18 ;  /* 0x000000010a157824 */ /* 0x004fce00078e0212 */
[----:B-----5:R-:W2:Y:S01]  /*cc10*/  LDC.64 R26, c[0x0][0x498] ;  /* 0x00012600ff1a7b82 */ /* 0x020ea20000000a00 */
[----:B---3--:R-:W-:-:S06]  /*cc20*/  IMAD.WIDE R24, R21, 0x4, R24 ;  /* 0x0000000415187825 */ /* 0x008fcc00078e0218 */
        /* <DEDUP_REMOVED lines=9> */
[----:B------:R-:W-:-:S05]  /*ccc0*/  VIADD R26, R29, 0xffffffff ;  /* 0xffffffff1d1a7836 */ /* 0x000fca0000000000 */
[----:B------:R-:W-:-:S04]  /*ccd0*/  SHF.R.U32.HI R27, RZ, 0x1, R26 ;  /* 0x00000001ff1b7819 */ /* 0x000fc8000001161a */
[----:B------:R-:W-:-:S05]  /*cce0*/  IADD3 R25, P0, PT, R20, R27, RZ ;  /* 0x0000001b14197210 */ /* 0x000fca0007f1e0ff */
[----:B------:R-:W-:Y:S01]  /*ccf0*/  IMAD.X R28, RZ, RZ, R21, P0 ;  /* 0x000000ffff1c7224 */ /* 0x000fe200000e0615 */
[----:B--2---:R-:W-:-:S04]  /*cd00*/  LEA R24, P0, R25, UR6, 0x2 ;  /* 0x0000000619187c11 */ /* 0x004fc8000f8010ff */
[----:B------:R-:W-:-:S06]  /*cd10*/  LEA.HI.X R25, R25, UR7, R28, 0x2, P0 ;  /* 0x0000000719197c11 */ /* 0x000fcc00080f141c */
[----:B------:R-:W2:Y:S02]  /*cd20*/  LDG.E R25, desc[UR8][R24.64] ;  /* 0x0000000818197981 */ /* 0x000ea4000c1e1900 */
[----:B--2---:R-:W-:-:S13]  /*cd30*/  ISETP.NE.AND P0, PT, R25, R22, PT ;  /* 0x000000161900720c */ /* 0x004fda0003f05270 */
[----:B------:R-:W-:Y:S05]  /*cd40*/  @!P0 BRA `(.L_x_479) ;  /* 0x0000000000448947 */ /* 0x000fea0003800000 */
[----:B------:R-:W-:Y:S01]  /*cd50*/  MOV R29, R27 ;  /* 0x0000001b001d7202 */ /* 0x000fe20000000f00 */
[----:B------:R-:W-:-:S07]  /*cd60*/  IMAD.MOV.U32 R27, RZ, RZ, RZ ;  /* 0x000000ffff1b7224 */ /* 0x000fce00078e00ff */
.L_x_480:
        /* <DEDUP_REMOVED lines=8> */
[----:B------:R-:W-:-:S05]  /*cdf0*/  IADD3 R25, P0, PT, R20, R29, RZ ;  /* 0x0000001d14197210 */ /* 0x000fca0007f1e0ff */
[----:B------:R-:W-:Y:S01]  /*ce00*/  IMAD.X R28, RZ, RZ, R21, P0 ;  /* 0x000000ffff1c7224 */ /* 0x000fe200000e0615 */
[----:B--2---:R-:W-:-:S04]  /*ce10*/  LEA R24, P0, R25, UR6, 0x2 ;  /* 0x0000000619187c11 */ /* 0x004fc8000f8010ff */
[----:B------:R-:W-:-:S06]  /*ce20*/  LEA.HI.X R25, R25, UR7, R28, 0x2, P0 ;  /* 0x0000000719197c11 */ /* 0x000fcc00080f141c */
[----:B------:R-:W2:Y:S02]  /*ce30*/  LDG.E R25, desc[UR8][R24.64] ;  /* 0x0000000818197981 */ /* 0x000ea4000c1e1900 */
[----:B--2---:R-:W-:-:S13]  /*ce40*/  ISETP.NE.AND P0, PT, R25, R22, PT ;  /* 0x000000161900720c */ /* 0x004fda0003f05270 */
[----:B------:R-:W-:Y:S05]  /*ce50*/  @P0 BRA `(.L_x_480) ;  /* 0xfffffffc00c40947 */ /* 0x000fea000383ffff */
.L_x_479:
[----:B------:R-:W2:Y:S02]  /*ce60*/  LDS R20, [R5+0x400] ;  /* 0x0004000005147984 */ /* 0x000ea40000000800 */
[----:B--2---:R-:W-:-:S04]  /*ce70*/  IMAD.IADD R21, R20, 0x1, R23 ;  /* 0x0000000114157824 */ /* 0x004fc800078e0217 */
[----:B------:R-:W-:-:S05]  /*ce80*/  IMAD.WIDE R20, R21, 0x14, R16 ;  /* 0x0000001415147825 */ /* 0x000fca00078e0210 */
[----:B------:R-:W2:Y:S02]  /*ce90*/  LD.E R19, desc[UR8][R20.64+0xc] ;  /* 0x00000c0814137980 */ /* 0x000ea4000c101900 */
[----:B--2---:R-:W-:-:S05]  /*cea0*/  IADD3 R25, PT, PT, R19, -0x1, RZ ;  /* 0xffffffff13197810 */ /* 0x004fca0007ffe0ff */
[----:B------:R2:W-:Y:S04]  /*ceb0*/  ST.E desc[UR8][R20.64+0xc], R25 ;  /* 0x00000c1914007985 */ /* 0x0005e8000c101908 */
[----:B------:R2:W3:Y:S02]  /*cec0*/  LDS R19, [R5+0x8280] ;  /* 0x0082800005137984 */ /* 0x0004e40000000800 */
.L_x_478:
[----:B------:R-:W-:Y:S05]  /*ced0*/  BSYNC.RECONVERGENT B8 ;  /* 0x0000000000087941 */ /* 0x000fea0003800200 */
.L_x_477:
[----:B------:R-:W-:-:S05]  /*cee0*/  VIADD R18, R18, 0x1 ;  /* 0x0000000112127836 */ /* 0x000fca0000000000 */
[----:B---3--:R-:W-:-:S13]  /*cef0*/  ISETP.GE.AND P0, PT, R18, R19, PT ;  /* 0x000000131200720c */ /* 0x008fda0003f06270 */
[----:B------:R-:W-:Y:S05]  /*cf00*/  @!P0 BRA `(.L_x_481) ;  /* 0xfffffffc00388947 */ /* 0x000fea000383ffff */
[----:B------:R-:W-:Y:S05]  /*cf10*/  BSYNC.RECONVERGENT B7 ;  /* 0x0000000000077941 */ /* 0x000fea0003800200 */
.L_x_476:
[----:B------:R3:W4:Y:S02]  /*cf20*/  LDS R18, [R5+0x8300] ;  /* 0x0083000005127984 */ /* 0x0007240000000800 */
.L_x_475:
[----:B------:R-:W-:Y:S05]  /*cf30*/  BSYNC.RECONVERGENT B6 ;  /* 0x0000000000067941 */ /* 0x000fea0003800200 */
.L_x_474:
[----:B------:R-:W-:-:S05]  /*cf40*/  VIADD R23, R23, 0x20 ;  /* 0x0000002017177836 */ /* 0x000fca0000000000 */
[----:B----4-:R-:W-:-:S13]  /*cf50*/  ISETP.GE.AND P0, PT, R23, R18, PT ;  /* 0x000000121700720c */ /* 0x010fda0003f06270 */
[----:B------:R-:W-:Y:S05]  /*cf60*/  @!P0 BRA `(.L_x_482) ;  /* 0xfffffff800fc8947 */ /* 0x000fea000383ffff */
.L_x_473:
[----:B------:R-:W-:Y:S05]  /*cf70*/  BSYNC.RECONVERGENT B5 ;  /* 0x0000000000057941 */ /* 0x000fea0003800200 */
.L_x_472:
[----:B------:R-:W-:Y:S05]  /*cf80*/  BRA `(.L_x_483) ;  /* 0x00000008008c7947 */ /* 0x000fea0003800000 */
.L_x_459:
[----:B------:R-:W0:Y:S01]  /*cf90*/  LDS R20, [R5+0x400] ;  /* 0x0004000005147984 */ /* 0x000e220000000800 */
[----:B------:R-:W-:Y:S01]  /*cfa0*/  BSSY.RECONVERGENT B5, `(.L_x_484) ;  /* 0x000000d000057945 */ /* 0x000fe20003800200 */
[----:B0-----:R-:W-:-:S13]  /*cfb0*/  ISETP.GE.AND P0, PT, R7, R20, PT ;  /* 0x000000140700720c */ /* 0x001fda0003f06270 */
[----:B------:R-:W-:Y:S05]  /*cfc0*/  @P0 BRA `(.L_x_485) ;  /* 0x0000000000280947 */ /* 0x000fea0003800000 */
[----:B------:R-:W-:Y:S01]  /*cfd0*/  BSSY.RECONVERGENT B6, `(.L_x_486) ;  /* 0x0000008000067945 */ /* 0x000fe20003800200 */
[----:B------:R-:W-:-:S07]  /*cfe0*/  IMAD.MOV.U32 R21, RZ, RZ, R7 ;  /* 0x000000ffff157224 */ /* 0x000fce00078e0007 */
.L_x_487:
[----:B------:R-:W-:-:S04]  /*cff0*/  IMAD.WIDE R18, R21, 0x14, R16 ;  /* 0x0000001415127825 */ /* 0x000fc800078e0210 */
[----:B------:R-:W-:Y:S01]  /*d000*/  VIADD R21, R21, 0x20 ;  /* 0x0000002015157836 */ /* 0x000fe20000000000 */
[----:B------:R-:W-:Y:S04]  /*d010*/  ST.E desc[UR8][R18.64+0xc], RZ ;  /* 0x00000cff12007985 */ /* 0x000fe8000c101908 */
[----:B------:R-:W0:Y:S02]  /*d020*/  LDS R20, [R5+0x400] ;  /* 0x0004000005147984 */ /* 0x000e240000000800 */
[----:B0-----:R-:W-:-:S13]  /*d030*/  ISETP.GE.AND P0, PT, R21, R20, PT ;  /* 0x000000141500720c */ /* 0x001fda0003f06270 */
[----:B------:R-:W-:Y:S05]  /*d040*/  @!P0 BRA `(.L_x_487) ;  /* 0xfffffffc00e88947 */ /* 0x000fea000383ffff */
[----:B------:R-:W-:Y:S05]  /*d050*/  BSYNC.RECONVERGENT B6 ;  /* 0x0000000000067941 */ /* 0x000fea0003800200 */
.L_x_486:
[----:B------:R0:W1:Y:S02]  /*d060*/  LDS R18, [R5+0x8300] ;  /* 0x0083000005127984 */ /* 0x0000640000000800 */
.L_x_485:
[----:B------:R-:W-:Y:S05]  /*d070*/  BSYNC.RECONVERGENT B5 ;  /* 0x0000000000057941 */ /* 0x000fea0003800200 */
.L_x_484:
[----:B-1----:R-:W-:Y:S01]  /*d080*/  ISETP.GE.AND P0, PT, R7, R18, PT ;  /* 0x000000120700720c */ /* 0x002fe20003f06270 */
[----:B------:R-:W-:-:S12]  /*d090*/  BSSY.RECONVERGENT B5, `(.L_x_488) ;  /* 0x000000b000057945 */ /* 0x000fd80003800200 */
[----:B------:R-:W-:Y:S05]  /*d0a0*/  @P0 BRA `(.L_x_489) ;  /* 0x0000000000240947 */ /* 0x000fea0003800000 */
[----:B------:R-:W-:-:S07]  /*d0b0*/  IMAD.MOV.U32 R20, RZ, RZ, R7 ;  /* 0x000000ffff147224 */ /* 0x000fce00078e0007 */
.L_x_490:
[----:B------:R-:W1:Y:S02]  /*d0c0*/  LDS R19, [R5+0x400] ;  /* 0x0004000005137984 */ /* 0x000e640000000800 */
[----:B-1----:R-:W-:Y:S01]  /*d0d0*/  IMAD.IADD R19, R19, 0x1, R20 ;  /* 0x0000000113137824 */ /* 0x002fe200078e0214 */
[----:B------:R-:W-:-:S03]  /*d0e0*/  IADD3 R20, PT, PT, R20, 0x20, RZ ;  /* 0x0000002014147810 */ /* 0x000fc60007ffe0ff */
[----:B------:R-:W-:-:S05]  /*d0f0*/  IMAD.WIDE R18, R19, 0x14, R16 ;  /* 0x0000001413127825 */ /* 0x000fca00078e0210 */
[----:B------:R-:W-:Y:S04]  /*d100*/  ST.E desc[UR8][R18.64+0xc], RZ ;  /* 0x00000cff12007985 */ /* 0x000fe8000c101908 */
[----:B------:R-:W1:Y:S02]  /*d110*/  LDS R21, [R5+0x8300] ;  /* 0x0083000005157984 */ /* 0x000e640000000800 */
[----:B-1----:R-:W-:-:S13]  /*d120*/  ISETP.GE.AND P0, PT, R20, R21, PT ;  /* 0x000000151400720c */ /* 0x002fda0003f06270 */
[----:B------:R-:W-:Y:S05]  /*d130*/  @!P0 BRA `(.L_x_490) ;  /* 0xfffffffc00e08947 */ /* 0x000fea000383ffff */
.L_x_489:
[----:B------:R-:W-:Y:S05]  /*d140*/  BSYNC.RECONVERGENT B5 ;  /* 0x0000000000057941 */ /* 0x000fea0003800200 */
.L_x_488:
[----:B------:R-:W-:-:S03]  /*d150*/  UMOV UR6, 0xffffffff ;  /* 0xffffffff00067882 */ /* 0x000fc60000000000 */
[----:B------:R-:W-:Y:S05]  /*d160*/  BRA.DIV UR6, `(.L_x_491) ;  /* 0x0000008e066c7947 */ /* 0x000fea000b800000 */
[----:B------:R-:W-:Y:S01]  /*d170*/  NOP ;  /* 0x0000000000007918 */ /* 0x000fe20000000000 */
.L_x_879:
[----:B------:R-:W1:Y:S01]  /*d180*/  LDS R18, [R5+0x400] ;  /* 0x0004000005127984 */ /* 0x000e620000000800 */
[----:B------:R-:W-:Y:S03]  /*d190*/  BSSY.RECONVERGENT B5, `(.L_x_492) ;  /* 0x0000041000057945 */ /* 0x000fe60003800200 */
[----:B------:R3:W4:Y:S01]  /*d1a0*/  LDS R24, [R5+0x8300] ;  /* 0x0083000005187984 */ /* 0x0007220000000800 */
[----:B-1----:R-:W-:-:S13]  /*d1b0*/  ISETP.GE.AND P0, PT, R7, R18, PT ;  /* 0x000000120700720c */ /* 0x002fda0003f06270 */
[----:B---34-:R-:W-:Y:S05]  /*d1c0*/  @P0 BRA `(.L_x_493) ;  /* 0x0000000000f40947 */ /* 0x018fea0003800000 */
[----:B--2---:R-:W-:-:S07]  /*d1d0*/  IMAD.MOV.U32 R25, RZ, RZ, R7 ;  /* 0x000000ffff197224 */ /* 0x004fce00078e0007 */
.L_x_502:
[----:B------:R-:W-:Y:S01]  /*d1e0*/  ISETP.GE.AND P0, PT, R24, 0x1, PT ;  /* 0x000000011800780c */ /* 0x000fe20003f06270 */
[----:B------:R-:W-:-:S12]  /*d1f0*/  BSSY.RECONVERGENT B6, `(.L_x_494) ;  /* 0x0000037000067945 */ /* 0x000fd80003800200 */
[----:B-1---5:R-:W-:Y:S05]  /*d200*/  @!P0 BRA `(.L_x_495) ;  /* 0x0000000000d48947 */ /* 0x022fea0003800000 */
[----:B------:R-:W-:-:S05]  /*d210*/  IMAD.WIDE R18, R25, 0x14, R16 ;  /* 0x0000001419127825 */ /* 0x000fca00078e0210 */
[----:B------:R1:W5:Y:S01]  /*d220*/  LD.E R26, desc[UR8][R18.64] ;  /* 0x00000008121a7980 */ /* 0x000362000c101900 */
[----:B------:R-:W-:Y:S01]  /*d230*/  BSSY.RECONVERGENT B7, `(.L_x_496) ;  /* 0x0000031000077945 */ /* 0x000fe20003800200 */
[----:B------:R-:W-:-:S07]  /*d240*/  IMAD.MOV.U32 R27, RZ, RZ, RZ ;  /* 0x000000ffff1b7224 */ /* 0x000fce00078e00ff */
.L_x_501:
[----:B--2---:R-:W2:Y:S02]  /*d250*/  LDS R20, [R5+0x400] ;  /* 0x0004000005147984 */ /* 0x004ea40000000800 */
[----:B--2---:R-:W-:Y:S02]  /*d260*/  IMAD.IADD R29, R20, 0x1, R27 ;  /* 0x00000001141d7824 */ /* 0x004fe400078e021b */
[----:B------:R-:W2:Y:S02]  /*d270*/  LDC.64 R20, c[0x0][0x498] ;  /* 0x00012600ff147b82 */ /* 0x000ea40000000a00 */
[----:B------:R-:W-:-:S05]  /*d280*/  IMAD.WIDE R28, R29, 0x14, R16 ;  /* 0x000000141d1c7825 */ /* 0x000fca00078e0210 */
[----:B------:R-:W2:Y:S02]  /*d290*/  LD.E R23, desc[UR8][R28.64] ;  /* 0x000000081c177980 */ /* 0x000ea4000c101900 */
        /* <DEDUP_REMOVED lines=17> */
[----:B------:R-:W-:Y:S01]  /*d3b0*/  MOV R31, R29 ;  /* 0x0000001d001f7202 */ /* 0x000fe20000000f00 */
[----:B------:R-:W-:-:S07]  /*d3c0*/  IMAD.MOV.U32 R29, RZ, RZ, RZ ;  /* 0x000000ffff1d7224 */ /* 0x000fce00078e00ff */
.L_x_500:
        /* <DEDUP_REMOVED lines=15> */
.L_x_499:
[----:B------:R-:W2:Y:S02]  /*d4c0*/  LD.E R20, desc[UR8][R18.64+0xc] ;  /* 0x00000c0812147980 */ /* 0x000ea4000c101900 */
[----:B--2---:R-:W-:-:S05]  /*d4d0*/  VIADD R21, R20, 0x1 ;  /* 0x0000000114157836 */ /* 0x004fca0000000000 */
[----:B------:R2:W-:Y:S04]  /*d4e0*/  ST.E desc[UR8][R18.64+0xc], R21 ;  /* 0x00000c1512007985 */ /* 0x0005e8000c101908 */
[----:B------:R2:W3:Y:S02]  /*d4f0*/  LDS R24, [R5+0x8300] ;  /* 0x0083000005187984 */ /* 0x0004e40000000800 */
.L_x_498:
[----:B------:R-:W-:Y:S05]  /*d500*/  BSYNC.RECONVERGENT B8 ;  /* 0x0000000000087941 */ /* 0x000fea0003800200 */
.L_x_497:
[----:B------:R-:W-:-:S04]  /*d510*/  IADD3 R27, PT, PT, R27, 0x1, RZ ;  /* 0x000000011b1b7810 */ /* 0x000fc80007ffe0ff */
[----:B---3--:R-:W-:-:S13]  /*d520*/  ISETP.GE.AND P0, PT, R27, R24, PT ;  /* 0x000000181b00720c */ /* 0x008fda0003f06270 */
[----:B------:R-:W-:Y:S05]  /*d530*/  @!P0 BRA `(.L_x_501) ;  /* 0xfffffffc00448947 */ /* 0x000fea000383ffff */
[----:B------:R-:W-:Y:S05]  /*d540*/  BSYNC.RECONVERGENT B7 ;  /* 0x0000000000077941 */ /* 0x000fea0003800200 */
.L_x_496:
[----:B-12---:R1:W2:Y:S02]  /*d550*/  LDS R18, [R5+0x400] ;  /* 0x0004000005127984 */ /* 0x0062a40000000800 */
.L_x_495:
[----:B------:R-:W-:Y:S05]  /*d560*/  BSYNC.RECONVERGENT B6 ;  /* 0x0000000000067941 */ /* 0x000fea0003800200 */
.L_x_494:
[----:B------:R-:W-:-:S05]  /*d570*/  VIADD R25, R25, 0x20 ;  /* 0x0000002019197836 */ /* 0x000fca0000000000 */
[----:B--2---:R-:W-:-:S13]  /*d580*/  ISETP.GE.AND P0, PT, R25, R18, PT ;  /* 0x000000121900720c */ /* 0x004fda0003f06270 */
[----:B------:R-:W-:Y:S05]  /*d590*/  @!P0 BRA `(.L_x_502) ;  /* 0xfffffffc00108947 */ /* 0x000fea000383ffff */
.L_x_493:
[----:B------:R-:W-:Y:S05]  /*d5a0*/  BSYNC.RECONVERGENT B5 ;  /* 0x0000000000057941 */ /* 0x000fea0003800200 */
.L_x_492:
[----:B------:R-:W-:-:S13]  /*d5b0*/  ISETP.GE.AND P0, PT, R7, R24, PT ;  /* 0x000000180700720c */ /* 0x000fda0003f06270 */
[----:B------:R-:W-:Y:S05]  /*d5c0*/  @P0 BRA `(.L_x_483) ;  /* 0x0000000000fc0947 */ /* 0x000fea0003800000 */
[----:B--2---:R-:W-:-:S07]  /*d5d0*/  IMAD.MOV.U32 R23, RZ, RZ, R7 ;  /* 0x000000ffff177224 */ /* 0x004fce00078e0007 */
.L_x_510:
[----:B------:R-:W-:Y:S01]  /*d5e0*/  ISETP.GE.AND P0, PT, R24, 0x1, PT ;  /* 0x000000011800780c */ /* 0x000fe20003f06270 */
[----:B------:R-:W-:-:S12]  /*d5f0*/  BSSY.RECONVERGENT B5, `(.L_x_503) ;  /* 0x0000039000057945 */ /* 0x000fd80003800200 */
[----:B--23-5:R-:W-:Y:S05]  /*d600*/  @!P0 BRA `(.L_x_504) ;  /* 0x0000000000dc8947 */ /* 0x02cfea0003800000 */
[----:B------:R-:W2:Y:S02]  /*d610*/  LDS R18, [R5+0x400] ;  /* 0x0004000005127984 */ /* 0x000ea40000000800 */
[----:B--2---:R-:W-:-:S04]  /*d620*/  IMAD.IADD R19, R18, 0x1, R23 ;  /* 0x0000000112137824 */ /* 0x004fc800078e0217 */
[----:B------:R-:W-:-:S05]  /*d630*/  IMAD.WIDE R18, R19, 0x14, R16 ;  /* 0x0000001413127825 */ /* 0x000fca00078e0210 */
[----:B------:R2:W5:Y:S01]  /*d640*/  LD.E R25, desc[UR8][R18.64] ;  /* 0x0000000812197980 */ /* 0x000562000c101900 */
[----:B------:R-:W-:-:S07]  /*d650*/  IMAD.MOV.U32 R22, RZ, RZ, RZ ;  /* 0x000000ffff167224 */ /* 0x000fce00078e00ff */
.L_x_509:
[----:B------:R-:W-:Y:S01]  /*d660*/  ISETP.NE.AND P0, PT, R22, R23, PT ;  /* 0x000000171600720c */ /* 0x000fe20003f05270 */
[----:B------:R-:W-:-:S12]  /*d670*/  BSSY.RECONVERGENT B6, `(.L_x_505) ;  /* 0x000002d000067945 */ /* 0x000fd80003800200 */
[----:B---3--:R-:W-:Y:S05]  /*d680*/  @!P0 BRA `(.L_x_506) ;  /* 0x0000000000ac8947 */ /* 0x008fea0003800000 */
[----:B-----5:R-:W3:Y:S01]  /*d690*/  LDS R26, [R5+0x400] ;  /* 0x00040000051a7984 */ /* 0x020ee20000000800 */
[----:B--2---:R-:W2:Y:S01]  /*d6a0*/  LDC.64 R18, c[0x0][0x498] ;  /* 0x00012600ff127b82 */ /* 0x004ea20000000a00 */
[----:B---3--:R-:W-:-:S04]  /*d6b0*/  IMAD.IADD R29, R26, 0x1, R22 ;  /* 0x000000011a1d7824 */ /* 0x008fc800078e0216 */
[----:B------:R-:W-:-:S05]  /*d6c0*/  IMAD.WIDE R28, R29, 0x14, R16 ;  /* 0x000000141d1c7825 */ /* 0x000fca00078e0210 */
[----:B------:R-:W2:Y:S02]  /*d6d0*/  LD.E R21, desc[UR8][R28.64] ;  /* 0x000000081c157980 */ /* 0x000ea4000c101900 */
[----:B--2---:R-:W-:-:S05]  /*d6e0*/  IMAD.WIDE R20, R21, 0x8, R18 ;  /* 0x0000000815147825 */ /* 0x004fca00078e0212 */
[----:B------:R-:W2:Y:S04]  /*d6f0*/  LDG.E R27, desc[UR8][R20.64+0x8] ;  /* 0x00000808141b7981 */ /* 0x000ea8000c1e1900 */
[----:B------:R-:W2:Y:S02]  /*d700*/  LDG.E.64 R18, desc[UR8][R20.64] ;  /* 0x0000000814127981 */ /* 0x000ea4000c1e1b00 */
        /* <DEDUP_REMOVED lines=9> */
[----:B------:R-:W-:-:S05]  /*d7a0*/  LEA.HI.X R21, R21, UR7, R28, 0x2, P0 ;  /* 0x0000000715157c11 */ /* 0x000fca00080f141c */
[----:B------:R-:W2:Y:S02]  /*d7b0*/  LDG.E R20, desc[UR8][R20.64] ;  /* 0x0000000814147981 */ /* 0x000ea4000c1e1900 */
[----:B--2---:R-:W-:-:S13]  /*d7c0*/  ISETP.NE.AND P0, PT, R20, R25, PT ;  /* 0x000000191400720c */ /* 0x004fda0003f05270 */
[----:B------:R-:W-:Y:S05]  /*d7d0*/  @!P0 BRA `(.L_x_507) ;  /* 0x0000000000408947 */ /* 0x000fea0003800000 */
[----:B------:R-:W-:-:S07]  /*d7e0*/  IMAD.MOV.U32 R28, RZ, RZ, RZ ;  /* 0x000000ffff1c7224 */ /* 0x000fce00078e00ff */
.L_x_508:
        /* <DEDUP_REMOVED lines=11> */
[----:B------:R-:W-:-:S05]  /*d8a0*/  LEA.HI.X R21, R21, UR7, R30, 0x2, P0 ;  /* 0x0000000715157c11 */ /* 0x000fca00080f141e */
[----:B------:R-:W2:Y:S02]  /*d8b0*/  LDG.E R20, desc[UR8][R20.64] ;  /* 0x0000000814147981 */ /* 0x000ea4000c1e1900 */
[----:B--2---:R-:W-:-:S13]  /*d8c0*/  ISETP.NE.AND P0, PT, R20, R25, PT ;  /* 0x000000191400720c */ /* 0x004fda0003f05270 */
[----:B------:R-:W-:Y:S05]  /*d8d0*/  @P0 BRA `(.L_x_508) ;  /* 0xfffffffc00c40947 */ /* 0x000fea000383ffff */
.L_x_507:
[----:B------:R-:W-:-:S05]  /*d8e0*/  IADD3 R19, PT, PT, R26, R23, RZ ;  /* 0x000000171a137210 */ /* 0x000fca0007ffe0ff */
[----:B------:R-:W-:-:S05]  /*d8f0*/  IMAD.WIDE R18, R19, 0x14, R16 ;  /* 0x0000001413127825 */ /* 0x000fca00078e0210 */
[----:B------:R-:W2:Y:S02]  /*d900*/  LD.E R20, desc[UR8][R18.64+0xc] ;  /* 0x00000c0812147980 */ /* 0x000ea4000c101900 */
[----:B--2---:R-:W-:-:S05]  /*d910*/  VIADD R21, R20, 0x1 ;  /* 0x0000000114157836 */ /* 0x004fca0000000000 */
[----:B------:R3:W-:Y:S04]  /*d920*/  ST.E desc[UR8][R18.64+0xc], R21 ;  /* 0x00000c1512007985 */ /* 0x0007e8000c101908 */
[----:B------:R3:W4:Y:S02]  /*d930*/  LDS R24, [R5+0x8300] ;  /* 0x0083000005187984 */ /* 0x0007240000000800 */
.L_x_506:
[----:B------:R-:W-:Y:S05]  /*d940*/  BSYNC.RECONVERGENT B6 ;  /* 0x0000000000067941 */ /* 0x000fea0003800200 */
.L_x_505:
[----:B------:R-:W-:-:S05]  /*d950*/  VIADD R22, R22, 0x1 ;  /* 0x0000000116167836 */ /* 0x000fca0000000000 */
[----:B----4-:R-:W-:-:S13]  /*d960*/  ISETP.GE.AND P0, PT, R22, R24, PT ;  /* 0x000000181600720c */ /* 0x010fda0003f06270 */
[----:B------:R-:W-:Y:S05]  /*d970*/  @!P0 BRA `(.L_x_509) ;  /* 0xfffffffc00388947 */ /* 0x000fea000383ffff */
.L_x_504:
[----:B------:R-:W-:Y:S05]  /*d980*/  BSYNC.RECONVERGENT B5 ;  /* 0x0000000000057941 */ /* 0x000fea0003800200 */
.L_x_503:
[----:B------:R-:W-:-:S05]  /*d990*/  VIADD R23, R23, 0x20 ;  /* 0x0000002017177836 */ /* 0x000fca0000000000 */
[----:B------:R-:W-:-:S13]  /*d9a0*/  ISETP.GE.AND P0, PT, R23, R24, PT ;  /* 0x000000181700720c */ /* 0x000fda0003f06270 */
[----:B------:R-:W-:Y:S05]  /*d9b0*/  @!P0 BRA `(.L_x_510) ;  /* 0xfffffffc00088947 */ /* 0x000fea000383ffff */
.L_x_483:
[----:B------:R-:W-:Y:S05]  /*d9c0*/  BSYNC B4 ;  /* 0x0000000000047941 */ /* 0x000fea0003800000 */
.L_x_458:
[----:B------:R-:W-:-:S03]  /*d9d0*/  UMOV UR6, 0xffffffff ;  /* 0xffffffff00067882 */ /* 0x000fc60000000000 */
[----:B------:R-:W-:Y:S05]  /*d9e0*/  BRA.DIV UR6, `(.L_x_511) ;  /* 0x0000008606687947 */ /* 0x000fea000b800000 */
[----:B------:R-:W-:Y:S01]  /*d9f0*/  NOP ;  /* 0x0000000000007918 */ /* 0x000fe20000000000 */
.L_x_882:
[----:B-----5:R-:W4:Y:S01]  /*da00*/  LDS R26, [R5+0x8300] ;  /* 0x00830000051a7984 */ /* 0x020f220000000800 */
[----:B------:R-:W-:Y:S01]  /*da10*/  BSSY.RECONVERGENT B4, `(.L_x_512) ;  /* 0x0000035000047945 */ /* 0x000fe20003800200 */
[----:B------:R-:W-:Y:S01]  /*da20*/  IMAD.MOV.U32 R27, RZ, RZ, RZ ;  /* 0x000000ffff1b7224 */ /* 0x000fe200078e00ff */
[----:B----4-:R-:W-:-:S13]  /*da30*/  ISETP.GE.AND P0, PT, R7, R26, PT ;  /* 0x0000001a0700720c */ /* 0x010fda0003f06270 */
[----:B------:R-:W-:Y:S05]  /*da40*/  @P0 BRA `(.L_x_513) ;  /* 0x0000000000c40947 */ /* 0x000fea0003800000 */
[----:B------:R4:W0:Y:S01]  /*da50*/  LDS R28, [R5+0x400] ;  /* 0x00040000051c7984 */ /* 0x0008220000000800 */
[----:B--23--:R-:W2:Y:S01]  /*da60*/  LDC.64 R18, c[0x0][0x448] ;  /* 0x00011200ff127b82 */ /* 0x00cea20000000a00 */
[----:B------:R-:W-:Y:S02]  /*da70*/  IMAD.MOV.U32 R27, RZ, RZ, RZ ;  /* 0x000000ffff1b7224 */ /* 0x000fe400078e00ff */
[----:B------:R-:W-:-:S07]  /*da80*/  IMAD.MOV.U32 R29, RZ, RZ, R7 ;  /* 0x000000ffff1d7224 */ /* 0x000fce00078e0007 */
.L_x_518:
[----:B--2---:R-:W2:Y:S01]  /*da90*/  LDG.E R33, desc[UR8][R18.64] ;  /* 0x0000000812217981 */ /* 0x004ea2000c1e1900 */
[----:B------:R-:W2:Y:S01]  /*daa0*/  LDC.64 R20, c[0x0][0x440] ;  /* 0x00011000ff147b82 */ /* 0x000ea20000000a00 */
[----:B0-----:R-:W-:-:S05]  /*dab0*/  IADD3 R23, PT, PT, R28, R29, RZ ;  /* 0x0000001d1c177210 */ /* 0x001fca0007ffe0ff */
[----:B------:R-:W-:-:S05]  /*dac0*/  IMAD.WIDE R22, R23, 0x14, R16 ;  /* 0x0000001417167825 */ /* 0x000fca00078e0210 */
[----:B------:R-:W3:Y:S04]  /*dad0*/  LD.E R31, desc[UR8][R22.64+0x8] ;  /* 0x00000808161f7980 */ /* 0x000ee8000c101900 */
[----:B------:R-:W3:Y:S01]  /*dae0*/  LD.E R30, desc[UR8][R22.64+0xc] ;  /* 0x00000c08161e7980 */ /* 0x000ee2000c101900 */
[----:B--2---:R-:W-:-:S06]  /*daf0*/  IMAD.WIDE R24, R33, 0x4, R20 ;  /* 0x0000000421187825 */ /* 0x004fcc00078e0214 */
[----:B------:R-:W2:Y:S01]  /*db00*/  LDG.E R24, desc[UR8][R24.64] ;  /* 0x0000000818187981 */ /* 0x000ea2000c1e1900 */
[----:B---3--:R-:W-:Y:S02]  /*db10*/  IMAD.IADD R35, R31, 0x1, R30 ;  /* 0x000000011f237824 */ /* 0x008fe400078e021e */
[----:B------:R-:W-:Y:S01]  /*db20*/  VIADD R29, R29, 0x20 ;  /* 0x000000201d1d7836 */ /* 0x000fe20000000000 */
[----:B------:R-:W-:Y:S04]  /*db30*/  BSSY.RECONVERGENT B5, `(.L_x_514) ;  /* 0x0000021000057945 */ /* 0x000fe80003800200 */
[----:B------:R-:W-:Y:S02]  /*db40*/  ISETP.GE.AND P1, PT, R29, R26, PT ;  /* 0x0000001a1d00720c */ /* 0x000fe40003f26270 */
[----:B--2---:R-:W-:-:S13]  /*db50*/  ISETP.GE.AND P0, PT, R35, R24, PT ;  /* 0x000000182300720c */ /* 0x004fda0003f06270 */
        /* <DEDUP_REMOVED lines=8> */
.L_x_517:
[----:B------:R-:W-:Y:S05]  /*dbe0*/  BSYNC.RECONVERGENT B6 ;  /* 0x0000000000067941 */ /* 0x000fea0003800200 */
.L_x_516:
[----:B-----5:R-:W-:-:S13]  /*dbf0*/  ISETP.GE.AND P0, PT, R35, R22, PT ;  /* 0x000000162300720c */ /* 0x020fda0003f06270 */
[----:B------:R-:W-:Y:S05]  /*dc00*/  @!P0 BRA `(.L_x_515) ;  /* 0x00000000004c8947 */ /* 0x000fea0003800000 */
[----:B------:R-:W2:Y:S02]  /*dc10*/  LDS R22, [R5+0x8480] ;  /* 0x0084800005167984 */ /* 0x000ea40000000800 */
[----:B--2---:R-:W-:-:S13]  /*dc20*/  ISETP.GE.AND P0, PT, R35, R22, PT ;  /* 0x000000162300720c */ /* 0x004fda0003f06270 */
[----:B------:R-:W-:Y:S05]  /*dc30*/  @!P0 BRA `(.L_x_515) ;  /* 0x0000000000408947 */ /* 0x000fea0003800000 */
[----:B0-----:R-:W0:Y:S04]  /*dc40*/  LDS R23, [R5+0x8500] ;  /* 0x0085000005177984 */ /* 0x001e280000000800 */
[----:B------:R-:W2:Y:S01]  /*dc50*/  LDS R22, [R5+0x8580] ;  /* 0x0085800005167984 */ /* 0x000ea20000000800 */
[----:B0-----:R-:W-:-:S04]  /*dc60*/  IMAD.IADD R23, R28, 0x1, R23 ;  /* 0x000000011c177824 */ /* 0x001fc800078e0217 */
[----:B------:R-:W-:-:S06]  /*dc70*/  IMAD.WIDE R20, R23, 0x4, R20 ;  /* 0x0000000417147825 */ /* 0x000fcc00078e0214 */
[----:B------:R-:W3:Y:S01]  /*dc80*/  LDG.E R21, desc[UR8][R20.64] ;  /* 0x0000000814157981 */ /* 0x000ee2000c1e1900 */
[----:B------:R-:W-:Y:S01]  /*dc90*/  ISETP.GE.AND P0, PT, R23, R33, PT ;  /* 0x000000211700720c */ /* 0x000fe20003f06270 */
[----:B--2---:R-:W-:-:S03]  /*dca0*/  IMAD.IADD R22, R31, 0x1, R22 ;  /* 0x000000011f167824 */ /* 0x004fc600078e0216 */
[----:B---3--:R-:W-:-:S04]  /*dcb0*/  SEL R24, R24, R21, !P0 ;  /* 0x0000001518187207 */ /* 0x008fc80004000000 */
[----:B------:R-:W-:-:S04]  /*dcc0*/  ISETP.GE.AND P0, PT, R35, R24, PT ;  /* 0x000000182300720c */ /* 0x000fc80003f06270 */
[----:B------:R-:W-:-:S13]  /*dcd0*/  ISETP.LE.OR P0, PT, R22, R21, !P0 ;  /* 0x000000151600720c */ /* 0x000fda0004703670 */
[----:B------:R-:W0:Y:S01]  /*dce0*/  @!P0 LDC.64 R22, c[0x0][0x418] ;  /* 0x00010600ff168b82 */ /* 0x000e220000000a00 */
[----:B------:R-:W-:Y:S02]  /*dcf0*/  @!P0 IMAD R25, R14, 0x64, R27 ;  /* 0x000000640e198824 */ /* 0x000fe400078e021b */
[----:B------:R-:W-:-:S05]  /*dd00*/  @!P0 VIADD R20, R27, 0x1 ;  /* 0x000000011b148836 */ /* 0x000fca0000000000 */
[----:B------:R-:W-:Y:S01]  /*dd10*/  @!P0 MOV R27, R20 ;  /* 0x00000014001b8202 */ /* 0x000fe20000000f00 */
[----:B0-----:R-:W-:-:S05]  /*dd20*/  @!P0 IMAD.WIDE R22, R25, 0x4, R22 ;  /* 0x0000000419168825 */ /* 0x001fca00078e0216 */
[----:B------:R2:W-:Y:S02]  /*dd30*/  @!P0 STG.E desc[UR8][R22.64], R31 ;  /* 0x0000001f16008986 */ /* 0x0005e4000c101908 */
.L_x_515:
[----:B------:R-:W-:Y:S05]  /*dd40*/  BSYNC.RECONVERGENT B5 ;  /* 0x0000000000057941 */ /* 0x000fea0003800200 */
.L_x_514:
[----:B------:R-:W-:Y:S05]  /*dd50*/  @!P1 BRA `(.L_x_518) ;  /* 0xfffffffc004c9947 */ /* 0x000fea000383ffff */
.L_x_513:
[----:B------:R-:W-:Y:S05]  /*dd60*/  BSYNC.RECONVERGENT B4 ;  /* 0x0000000000047941 */ /* 0x000fea0003800200 */
.L_x_512:
[----:B------:R-:W-:Y:S01]  /*dd70*/  UMOV UR6, 0xffffffff ;  /* 0xffffffff00067882 */ /* 0x000fe20000000000 */
[----:B--2---:R-:W-:Y:S02]  /*dd80*/  LOP3.LUT R35, R14, 0x8000001f, RZ, 0xc0, !PT ;  /* 0x8000001f0e237812 */ /* 0x004fe400078ec0ff */
[C---:B------:R-:W-:Y:S02]  /*dd90*/  ISETP.GE.AND P1, PT, R7.reuse, 0x10, PT ;  /* 0x000000100700780c */ /* 0x040fe40003f26270 */
[C---:B------:R-:W-:Y:S02]  /*dda0*/  ISETP.GE.AND P2, PT, R7.reuse, 0x8, PT ;  /* 0x000000080700780c */ /* 0x040fe40003f46270 */
[C---:B------:R-:W-:Y:S02]  /*ddb0*/  ISETP.GE.AND P3, PT, R7.reuse, 0x4, PT ;  /* 0x000000040700780c */ /* 0x040fe40003f66270 */
[C---:B------:R-:W-:Y:S02]  /*ddc0*/  ISETP.GE.AND P4, PT, R7.reuse, 0x2, PT ;  /* 0x000000020700780c */ /* 0x040fe40003f86270 */
[----:B------:R-:W-:-:S02]  /*ddd0*/  ISETP.GT.AND P5, PT, R7, RZ, PT ;  /* 0x000000ff0700720c */ /* 0x000fc40003fa4270 */
[----:B------:R-:W-:Y:S01]  /*dde0*/  ISETP.NE.AND P6, PT, R35, 0x1f, PT ;  /* 0x0000001f2300780c */ /* 0x000fe20003fc5270 */
[----:B------:R-:W-:-:S12]  /*ddf0*/  BRA.DIV UR6, `(.L_x_519) ;  /* 0x0000008206807947 */ /* 0x000fd8000b800000 */
[----:B---3--:R-:W2:Y:S01]  /*de00*/  SHFL.UP PT, R21, R27, 0x1, RZ ;  /* 0x042000001b157989 */ /* 0x008ea200000e00ff */
        /* <DEDUP_REMOVED lines=10> */
[----:B0-----:R-:W-:-:S05]  /*deb0*/  IMAD.IADD R23, R22, 0x1, R21 ;  /* 0x0000000116177824 */ /* 0x001fca00078e0215 */
[----:B------:R-:W0:Y:S02]  /*dec0*/  SHFL.UP PT, R21, R23, 0x4, RZ ;  /* 0x0480000017157989 */ /* 0x000e2400000e00ff */
[----:B0-----:R-:W-:-:S05]  /*ded0*/  SEL R18, R21, RZ, P3 ;  /* 0x000000ff15127207 */ /* 0x001fca0001800000 */
[----:B------:R-:W-:-:S05]  /*dee0*/  IMAD.IADD R24, R23, 0x1, R18 ;  /* 0x0000000117187824 */ /* 0x000fca00078e0212 */
[----:B------:R-:W0:Y:S02]  /*def0*/  SHFL.UP PT, R21, R24, 0x8, RZ ;  /* 0x0500000018157989 */ /* 0x000e2400000e00ff */
[----:B0-----:R-:W-:-:S05]  /*df00*/  SEL R21, R21, RZ, P2 ;  /* 0x000000ff15157207 */ /* 0x001fca0001000000 */
[----:B------:R-:W-:-:S05]  /*df10*/  IMAD.IADD R25, R24, 0x1, R21 ;  /* 0x0000000118197824 */ /* 0x000fca00078e0215 */
[----:B------:R-:W0:Y:S02]  /*df20*/  SHFL.UP PT, R21, R25, 0x10, RZ ;  /* 0x0600000019157989 */ /* 0x000e2400000e00ff */
[----:B0-----:R-:W-:-:S05]  /*df30*/  SEL R18, R21, RZ, P1 ;  /* 0x000000ff15127207 */ /* 0x001fca0000800000 */
[----:B------:R-:W-:-:S07]  /*df40*/  IMAD.IADD R22, R25, 0x1, R18 ;  /* 0x0000000119167824 */ /* 0x000fce00078e0212 */
.L_x_895:
[----:B------:R0:W-:Y:S01]  /*df50*/  @!P6 STS [R5+0x8380], R22 ;  /* 0x008380160500e388 */ /* 0x0001e20000000800 */
[----:B------:R-:W-:Y:S01]  /*df60*/  ISETP.GE.AND P0, PT, R27, 0x1, PT ;  /* 0x000000011b00780c */ /* 0x000fe20003f06270 */
[----:B------:R-:W-:-:S12]  /*df70*/  BSSY.RECONVERGENT B4, `(.L_x_520) ;  /* 0x000002e000047945 */ /* 0x000fd80003800200 */
[----:B0-----:R-:W-:Y:S05]  /*df80*/  @!P0 BRA `(.L_x_521) ;  /* 0x0000000000b08947 */ /* 0x001fea0003800000 */
[C---:B------:R-:W-:Y:S01]  /*df90*/  ISETP.GE.U32.AND P0, PT, R27.reuse, 0x4, PT ;  /* 0x000000041b00780c */ /* 0x040fe20003f06070 */
[----:B------:R-:W-:Y:S01]  /*dfa0*/  BSSY.RECONVERGENT B5, `(.L_x_522) ;  /* 0x0000019000057945 */ /* 0x000fe20003800200 */
[----:B------:R-:W-:Y:S01]  /*dfb0*/  LOP3.LUT R24, R27, 0x3, RZ, 0xc0, !PT ;  /* 0x000000031b187812 */ /* 0x000fe200078ec0ff */
[----:B------:R-:W-:Y:S01]  /*dfc0*/  IMAD.MOV.U32 R23, RZ, RZ, RZ ;  /* 0x000000ffff177224 */ /* 0x000fe200078e00ff */
[----:B------:R-:W-:Y:S02]  /*dfd0*/  IADD3 R26, PT, PT, R22, R10, -R27 ;  /* 0x0000000a161a7210 */ /* 0x000fe40007ffe81b */
[----:B------:R-:W-:-:S07]  /*dfe0*/  ISETP.NE.AND P1, PT, R24, RZ, PT ;  /* 0x000000ff1800720c */ /* 0x000fce0003f25270 */
[----:B------:R-:W-:Y:S06]  /*dff0*/  @!P0 BRA `(.L_x_523) ;  /* 0x00000000004c8947 */ /* 0x000fec0003800000 */
[----:B------:R-:W-:Y:S01]  /*e000*/  HFMA2 R22, -RZ, RZ, 0, 0 ;  /* 0x00000000ff167431 */ /* 0x000fe200000001ff */
[----:B------:R-:W-:-:S07]  /*e010*/  LOP3.LUT R23, R27, 0x7ffffffc, RZ, 0xc0, !PT ;  /* 0x7ffffffc1b177812 */ /* 0x000fce00078ec0ff */
.L_x_524:
[----:B0-----:R-:W0:Y:S01]  /*e020*/  LDC.64 R18, c[0x0][0x418] ;  /* 0x00010600ff127b82 */ /* 0x001e220000000a00 */
[----:B------:R-:W-:-:S04]  /*e030*/  IMAD R21, R14, 0x64, R22 ;  /* 0x000000640e157824 */ /* 0x000fc800078e0216 */
[----:B0-----:R-:W-:-:S03]  /*e040*/  IMAD.WIDE R18, R21, 0x4, R18 ;  /* 0x0000000415127825 */ /* 0x001fc600078e0212 */
[----:B------:R-:W0:Y:S02]  /*e050*/  LDC.64 R20, c[0x0][0x410] ;  /* 0x00010400ff147b82 */ /* 0x000e240000000a00 */
[----:B------:R-:W2:Y:S01]  /*e060*/  LDG.E R25, desc[UR8][R18.64] ;  /* 0x0000000812197981 */ /* 0x000ea2000c1e1900 */
[----:B------:R-:W-:-:S04]  /*e070*/  IMAD.IADD R27, R26, 0x1, R22 ;  /* 0x000000011a1b7824 */ /* 0x000fc800078e0216 */
[----:B0-----:R-:W-:-:S05]  /*e080*/  IMAD.WIDE R20, R27, 0x4, R20 ;  /* 0x000000041b147825 */ /* 0x001fca00078e0214 */
        /* <DEDUP_REMOVED lines=10> */
.L_x_523:
[----:B------:R-:W-:Y:S05]  /*e130*/  BSYNC.RECONVERGENT B5 ;  /* 0x0000000000057941 */ /* 0x000fea0003800200 */
.L_x_522:
[----:B------:R-:W-:Y:S05]  /*e140*/  @!P1 BRA `(.L_x_521) ;  /* 0x0000000000409947 */ /* 0x000fea0003800000 */
[----:B------:R-:W2:Y:S01]  /*e150*/  LDC.64 R18, c[0x0][0x418] ;  /* 0x00010600ff127b82 */ /* 0x000ea20000000a00 */
[----:B0-----:R-:W-:-:S04]  /*e160*/  IMAD R21, R14, 0x64, R23 ;  /* 0x000000640e157824 */ /* 0x001fc800078e0217 */
[----:B--2---:R-:W-:-:S03]  /*e170*/  IMAD.WIDE R18, R21, 0x4, R18 ;  /* 0x0000000415127825 */ /* 0x004fc600078e0212 */
[----:B------:R-:W0:Y:S02]  /*e180*/  LDC.64 R20, c[0x0][0x410] ;  /* 0x00010400ff147b82 */ /* 0x000e240000000a00 */
[----:B------:R-:W2:Y:S01]  /*e190*/  LDG.E R25, desc[UR8][R18.64] ;  /* 0x0000000812197981 */ /* 0x000ea2000c1e1900 */
[----:B------:R-:W-:Y:S01]  /*e1a0*/  IMAD.IADD R23, R26, 0x1, R23 ;  /* 0x000000011a177824 */ /* 0x000fe200078e0217 */
[----:B------:R-:W-:-:S03]  /*e1b0*/  ISETP.NE.AND P0, PT, R24, 0x1, PT ;  /* 0x000000011800780c */ /* 0x000fc60003f05270 */
[----:B0-----:R-:W-:-:S05]  /*e1c0*/  IMAD.WIDE R20, R23, 0x4, R20 ;  /* 0x0000000417147825 */ /* 0x001fca00078e0214 */
[----:B--2---:R2:W-:Y:S05]  /*e1d0*/  STG.E desc[UR8][R20.64], R25 ;  /* 0x0000001914007986 */ /* 0x0045ea000c101908 */
[----:B------:R-:W-:Y:S05]  /*e1e0*/  @!P0 BRA `(.L_x_521) ;  /* 0x0000000000188947 */ /* 0x000fea0003800000 */
[----:B------:R-:W3:Y:S01]  /*e1f0*/  LDG.E R23, desc[UR8][R18.64+0x4] ;  /* 0x0000040812177981 */ /* 0x000ee2000c1e1900 */
[----:B------:R-:W-:-:S03]  /*e200*/  ISETP.NE.AND P0, PT, R24, 0x2, PT ;  /* 0x000000021800780c */ /* 0x000fc60003f05270 */
[----:B---3--:R3:W-:Y:S10]  /*e210*/  STG.E desc[UR8][R20.64+0x4], R23 ;  /* 0x0000041714007986 */ /* 0x0087f4000c101908 */
[----:B------:R-:W-:Y:S05]  /*e220*/  @!P0 BRA `(.L_x_521) ;  /* 0x0000000000088947 */ /* 0x000fea0003800000 */
[----:B------:R-:W5:Y:S04]  /*e230*/  LDG.E R19, desc[UR8][R18.64+0x8] ;  /* 0x0000080812137981 */ /* 0x000f68000c1e1900 */
[----:B-----5:R0:W-:Y:S02]  /*e240*/  STG.E desc[UR8][R20.64+0x8], R19 ;  /* 0x0000081314007986 */ /* 0x0201e4000c101908 */
.L_x_521:
[----:B------:R-:W-:Y:S05]  /*e250*/  BSYNC.RECONVERGENT B4 ;  /* 0x0000000000047941 */ /* 0x000fea0003800200 */
.L_x_520:
[----:B------:R-:W-:-:S03]  /*e260*/  UMOV UR6, 0xffffffff ;  /* 0xffffffff00067882 */ /* 0x000fc60000000000 */
[----:B------:R-:W-:Y:S05]  /*e270*/  BRA.DIV UR6, `(.L_x_525) ;  /* 0x00000082064c7947 */ /* 0x000fea000b800000 */
[----:B------:R-:W-:Y:S01]  /*e280*/  NOP ;  /* 0x0000000000007918 */ /* 0x000fe20000000000 */
.L_x_898:
[----:B------:R-:W5:Y:S01]  /*e290*/  LDS R38, [R5+0x8380] ;  /* 0x0083800005267984 */ /* 0x000f620000000800 */
[----:B------:R-:W-:Y:S01]  /*e2a0*/  BSSY B4, `(.L_x_526) ;  /* 0x0000022000047945 */ /* 0x000fe20003800000 */
[----:B-----5:R-:W-:-:S13]  /*e2b0*/  ISETP.GE.AND P0, PT, R38, 0x1, PT ;  /* 0x000000012600780c */ /* 0x020fda0003f06270 */
[----:B------:R-:W-:Y:S05]  /*e2c0*/  @!P0 BRA `(.L_x_527) ;  /* 0x00000000007c8947 */ /* 0x000fea0003800000 */
[----:B------:R-:W-:Y:S01]  /*e2d0*/  BSSY B5, `(.L_x_528) ;  /* 0x000001d000057945 */ /* 0x000fe20003800000 */
[----:B------:R-:W-:Y:S02]  /*e2e0*/  VIADD R22, R38, 0xffffffff ;  /* 0xffffffff26167836 */ /* 0x000fe40000000000 */
[----:B0-23--:R-:W-:-:S07]  /*e2f0*/  IMAD.MOV.U32 R21, RZ, RZ, RZ ;  /* 0x000000ffff157224 */ /* 0x00dfce00078e00ff */
.L_x_533:
[C---:B------:R-:W-:Y:S01]  /*e300*/  LOP3.LUT R18, R21.reuse, 0x1, RZ, 0xc0, !PT ;  /* 0x0000000115127812 */ /* 0x040fe200078ec0ff */
[----:B------:R-:W-:Y:S01]  /*e310*/  BSSY.RECONVERGENT B6, `(.L_x_529) ;  /* 0x0000014000067945 */ /* 0x000fe20003800200 */
[----:B------:R-:W-:-:S03]  /*e320*/  IADD3 R21, PT, PT, R21, 0x1, RZ ;  /* 0x0000000115157810 */ /* 0x000fc60007ffe0ff */
[----:B------:R-:W-:Y:S01]  /*e330*/  IMAD R18, R7, 0x2, R18 ;  /* 0x0000000207127824 */ /* 0x000fe200078e0212 */
[----:B------:R-:W-:-:S04]  /*e340*/  ISETP.NE.AND P1, PT, R21, R38, PT ;  /* 0x000000261500720c */ /* 0x000fc80003f25270 */
[----:B------:R-:W-:-:S13]  /*e350*/  ISETP.GE.AND P0, PT, R18, R22, PT ;  /* 0x000000161200720c */ /* 0x000fda0003f06270 */
[----:B------:R-:W-:Y:S05]  /*e360*/  @P0 BRA `(.L_x_530) ;  /* 0x0000000000380947 */ /* 0x000fea0003800000 */
[----:B------:R-:W-:-:S07]  /*e370*/  IMAD.MOV.U32 R23, RZ, RZ, R18 ;  /* 0x000000ffff177224 */ /* 0x000fce00078e0012 */
.L_x_531:
[----:B------:R-:W0:Y:S01]  /*e380*/  LDCU.64 UR6, c[0x0][0x410] ;  /* 0x00008200ff0677ac */ /* 0x000e220008000a00 */
[----:B------:R-:W-:-:S04]  /*e390*/  IADD3 R19, P0, PT, R10, R23, RZ ;  /* 0x000000170a137210 */ /* 0x000fc80007f1e0ff */
[----:B------:R-:W-:Y:S02]  /*e3a0*/  LEA.HI.X.SX32 R20, R23, R6, 0x1, P0 ;  /* 0x0000000617147211 */ /* 0x000fe400000f0eff */
[----:B0-----:R-:W-:-:S04]  /*e3b0*/  LEA R18, P0, R19, UR6, 0x2 ;  /* 0x0000000613127c11 */ /* 0x001fc8000f8010ff */
        /* <DEDUP_REMOVED lines=8> */
[----:B0-----:R-:W-:Y:S05]  /*e440*/  @!P0 BRA `(.L_x_531) ;  /* 0xfffffffc00cc8947 */ /* 0x001fea000383ffff */
.L_x_530:
[----:B------:R-:W-:Y:S05]  /*e450*/  BSYNC.RECONVERGENT B6 ;  /* 0x0000000000067941 */ /* 0x000fea0003800200 */
.L_x_529:
[----:B------:R-:W-:-:S03]  /*e460*/  UMOV UR6, 0xffffffff ;  /* 0xffffffff00067882 */ /* 0x000fc60000000000 */
[----:B------:R-:W-:Y:S05]  /*e470*/  BRA.DIV UR6, `(.L_x_532) ;  /* 0x0000007e06e87947 */ /* 0x000fea000b800000 */
[----:B------:R-:W-:Y:S01]  /*e480*/  NOP ;  /* 0x0000000000007918 */ /* 0x000fe20000000000 */
.L_x_901:
[----:B------:R-:W-:Y:S05]  /*e490*/  @P1 BRA `(.L_x_533) ;  /* 0xfffffffc00981947 */ /* 0x000fea000383ffff */
[----:B------:R-:W-:Y:S05]  /*e4a0*/  BSYNC B5 ;  /* 0x0000000000057941 */ /* 0x000fea0003800000 */
.L_x_528:
[----:B------:R0:W2:Y:S02]  /*e4b0*/  LDS R38, [R5+0x8380] ;  /* 0x0083800005267984 */ /* 0x0000a40000000800 */
.L_x_527:
[----:B------:R-:W-:Y:S05]  /*e4c0*/  BSYNC B4 ;  /* 0x0000000000047941 */ /* 0x000fea0003800000 */
.L_x_526:
[----:B------:R0:W5:Y:S04]  /*e4d0*/  LD.E R22, desc[UR8][R16.64+0x8] ;  /* 0x0000080810167980 */ /* 0x000168000c101900 */
[----:B------:R0:W5:Y:S01]  /*e4e0*/  LD.E R26, desc[UR8][R16.64+0xc] ;  /* 0x00000c08101a7980 */ /* 0x000162000c101900 */
[----:B---3--:R-:W-:Y:S01]  /*e4f0*/  LOP3.LUT R23, R14, 0x1f, RZ, 0xc0, !PT ;  /* 0x0000001f0e177812 */ /* 0x008fe200078ec0ff */
[----:B------:R-:W-:Y:S03]  /*e500*/  BSSY.RECONVERGENT B4, `(.L_x_534) ;  /* 0x000001a000047945 */ /* 0x000fe60003800200 */
[----:B------:R-:W-:-:S13]  /*e510*/  ISETP.NE.AND P0, PT, R23, RZ, PT ;  /* 0x000000ff1700720c */ /* 0x000fda0003f05270 */
[----:B0-----:R-:W-:Y:S05]  /*e520*/  @P0 BRA `(.L_x_535) ;  /* 0x00000000005c0947 */ /* 0x001fea0003800000 */
[----:B------:R-:W-:Y:S01]  /*e530*/  STS.U8 [R4+0x8900], RZ ;  /* 0x008900ff04007388 */ /* 0x000fe20000000000 */
[----:B--2---:R-:W0:Y:S03]  /*e540*/  LDC.64 R24, c[0x0][0x448] ;  /* 0x00011200ff187b82 */ /* 0x004e260000000a00 */
[----:B------:R-:W-:Y:S04]  /*e550*/  STS [R5+0x8880], RZ ;  /* 0x008880ff05007388 */ /* 0x000fe80000000800 */
[----:B------:R-:W-:Y:S01]  /*e560*/  STS [R5+0x8600], RZ ;  /* 0x008600ff05007388 */ /* 0x000fe20000000800 */
[----:B------:R-:W2:Y:S03]  /*e570*/  LDC.64 R18, c[0x0][0x440] ;  /* 0x00011000ff127b82 */ /* 0x000ea60000000a00 */
[----:B------:R-:W3:Y:S04]  /*e580*/  LD.E R28, desc[UR8][R16.64+0x8] ;  /* 0x00000808101c7980 */ /* 0x000ee8000c101900 */
[----:B------:R-:W1:Y:S04]  /*e590*/  LDS R29, [R5+0x400] ;  /* 0x00040000051d7984 */ /* 0x000e680000000800 */
[----:B0-----:R-:W4:Y:S04]  /*e5a0*/  LDG.E R25, desc[UR8][R24.64] ;  /* 0x0000000818197981 */ /* 0x001f28000c1e1900 */
[----:B---3--:R0:W-:Y:S04]  /*e5b0*/  STS [R5+0x8680], R28 ;  /* 0x0086801c05007388 */ /* 0x0081e80000000800 */
[----:B------:R-:W3:Y:S01]  /*e5c0*/  LD.E R30, desc[UR8][R16.64+0xc] ;  /* 0x00000c08101e7980 */ /* 0x000ee2000c101900 */
[----:B-1----:R-:W-:-:S05]  /*e5d0*/  VIADD R20, R29, 0x1 ;  /* 0x000000011d147836 */ /* 0x002fca0000000000 */
[----:B----4-:R-:W-:-:S13]  /*e5e0*/  ISETP.GE.AND P1, PT, R20, R25, PT ;  /* 0x000000191400720c */ /* 0x010fda0003f26270 */
[----:B--2---:R-:W-:-:S05]  /*e5f0*/  @!P1 IMAD.WIDE R20, R25, 0x4, R18 ;  /* 0x0000000419149825 */ /* 0x004fca00078e0212 */
[----:B------:R-:W2:Y:S04]  /*e600*/  @!P1 LDG.E R32, desc[UR8][R20.64] ;  /* 0x0000000814209981 */ /* 0x000ea8000c1e1900 */
[----:B---3--:R3:W-:Y:S04]  /*e610*/  STS [R5+0x8700], R30 ;  /* 0x0087001e05007388 */ /* 0x0087e80000000800 */
[----:B------:R-:W4:Y:S01]  /*e620*/  LD.E R27, desc[UR8][R16.64+0x8] ;  /* 0x00000808101b7980 */ /* 0x000f22000c101900 */
[----:B------:R-:W-:-:S05]  /*e630*/  @P1 IMAD.WIDE R18, R29, 0x4, R18 ;  /* 0x000000041d121825 */ /* 0x000fca00078e0212 */
[----:B------:R-:W2:Y:S01]  /*e640*/  @P1 LDG.E R32, desc[UR8][R18.64+0x4] ;  /* 0x0000040812201981 */ /* 0x000ea2000c1e1900 */
[----:B----4-:R-:W-:-:S05]  /*e650*/  IMAD.IADD R24, R30, 0x1, R27 ;  /* 0x000000011e187824 */ /* 0x010fca00078e021b */
[----:B------:R3:W-:Y:S04]  /*e660*/  STS [R5+0x8780], R24 ;  /* 0x0087801805007388 */ /* 0x0007e80000000800 */
[----:B0-----:R-:W4:Y:S04]  /*e670*/  LD.E R28, desc[UR8][R16.64+0x8] ;  /* 0x00000808101c7980 */ /* 0x001f28000c101900 */
[----:B--2---:R3:W-:Y:S04]  /*e680*/  STS [R5+0x8480], R32 ;  /* 0x0084802005007388 */ /* 0x0047e80000000800 */
[----:B----4-:R3:W-:Y:S02]  /*e690*/  STS [R5+0x8800], R28 ;  /* 0x0088001c05007388 */ /* 0x0107e40000000800 */
.L_x_535:
[----:B------:R-:W-:Y:S05]  /*e6a0*/  BSYNC.RECONVERGENT B4 ;  /* 0x0000000000047941 */ /* 0x000fea0003800200 */
.L_x_534:
[----:B------:R-:W-:Y:S01]  /*e6b0*/  UMOV UR6, 0xffffffff ;  /* 0xffffffff00067882 */ /* 0x000fe20000000000 */
[----:B--2---:R-:W-:Y:S02]  /*e6c0*/  VIADD R25, R7, 0x1 ;  /* 0x0000000107197836 */ /* 0x004fe40000000000 */
[----:B-----5:R-:W-:Y:S01]  /*e6d0*/  IMAD.IADD R20, R22, 0x1, R26 ;  /* 0x0000000116147824 */ /* 0x020fe200078e021a */
[----:B------:R-:W-:Y:S06]  /*e6e0*/  BRA.DIV UR6, `(.L_x_536) ;  /* 0x0000007e06687947 */ /* 0x000fec000b800000 */
[----:B------:R-:W-:Y:S01]  /*e6f0*/  NOP ;  /* 0x0000000000007918 */ /* 0x000fe20000000000 */
.L_x_904:
[----:B------:R-:W0:Y:S01]  /*e700*/  LDS R21, [R5+0x400] ;  /* 0x0004000005157984 */ /* 0x000e220000000800 */
[----:B------:R-:W-:Y:S01]  /*e710*/  BSSY.RECONVERGENT B4, `(.L_x_537) ;  /* 0x0000016000047945 */ /* 0x000fe20003800200 */
[----:B---3--:R-:W-:Y:S01]  /*e720*/  HFMA2 R24, -RZ, RZ, 0, 0 ;  /* 0x00000000ff187431 */ /* 0x008fe200000001ff */
[----:B0-----:R-:W-:-:S13]  /*e730*/  ISETP.GE.AND P1, PT, R25, R21, PT ;  /* 0x000000151900720c */ /* 0x001fda0003f26270 */
[----:B------:R-:W-:Y:S05]  /*e740*/  @P1 BRA `(.L_x_538) ;  /* 0x0000000000481947 */ /* 0x000fea0003800000 */
[----:B------:R-:W-:-:S07]  /*e750*/  IMAD.MOV.U32 R24, RZ, RZ, RZ ;  /* 0x000000ffff187224 */ /* 0x000fce00078e00ff */
.L_x_541:
        /* <DEDUP_REMOVED lines=13> */
.L_x_540:
[----:B------:R-:W-:Y:S05]  /*e830*/  BSYNC.RECONVERGENT B5 ;  /* 0x0000000000057941 */ /* 0x000fea0003800200 */
.L_x_539:
[----:B------:R-:W-:Y:S01]  /*e840*/  IMAD.IADD R24, R29, 0x1, R24 ;  /* 0x000000011d187824 */ /* 0x000fe200078e0218 */
[----:B------:R-:W-:Y:S01]  /*e850*/  VIADDMNMX R20, R27, R29, R20, PT ;  /* 0x0000001d1b147246 */ /* 0x000fe20003800114 */
[----:B------:R-:W-:Y:S06]  /*e860*/  @!P2 BRA `(.L_x_541) ;  /* 0xfffffffc00bca947 */ /* 0x000fec000383ffff */
.L_x_538:
[----:B------:R-:W-:Y:S05]  /*e870*/  BSYNC.RECONVERGENT B4 ;  /* 0x0000000000047941 */ /* 0x000fea0003800200 */
.L_x_537:
[----:B------:R-:W-:-:S03]  /*e880*/  UMOV UR6, 0xffffffff ;  /* 0xffffffff00067882 */ /* 0x000fc60000000000 */
[----:B------:R-:W-:Y:S05]  /*e890*/  BRA.DIV UR6, `(.L_x_542) ;  /* 0x0000007e06187947 */ /* 0x000fea000b800000 */
[----:B------:R-:W0:Y:S04]  /*e8a0*/  SHFL.BFLY PT, R25, R24, 0x1, 0x1f ;  /* 0x0c201f0018197f89 */ /* 0x000e2800000e0000 */
[----:B------:R-:W-:Y:S01]  /*e8b0*/  @!P0 LDS R30, [R5+0x8800] ;  /* 0x00880000051e8984 */ /* 0x000fe20000000800 */
[----:B0-----:R-:W-:-:S05]  /*e8c0*/  IMAD.IADD R27, R25, 0x1, R24 ;  /* 0x00000001191b7824 */ /* 0x001fca00078e0218 */
[----:B------:R-:W0:Y:S02]  /*e8d0*/  SHFL.BFLY PT, R25, R27, 0x2, 0x1f ;  /* 0x0c401f001b197f89 */ /* 0x000e2400000e0000 */
[----:B0-----:R-:W-:-:S05]  /*e8e0*/  IADD3 R28, PT, PT, R27, R25, RZ ;  /* 0x000000191b1c7210 */ /* 0x001fca0007ffe0ff */
[----:B------:R-:W0:Y:S02]  /*e8f0*/  SHFL.BFLY PT, R25, R28, 0x4, 0x1f ;  /* 0x0c801f001c197f89 */ /* 0x000e2400000e0000 */
[----:B0-----:R-:W-:-:S05]  /*e900*/  IMAD.IADD R29, R28, 0x1, R25 ;  /* 0x000000011c1d7824 */ /* 0x001fca00078e0219 */
[----:B------:R-:W0:Y:S02]  /*e910*/  SHFL.BFLY PT, R25, R29, 0x8, 0x1f ;  /* 0x0d001f001d197f89 */ /* 0x000e2400000e0000 */
[----:B0-----:R-:W-:-:S05]  /*e920*/  IMAD.IADD R31, R29, 0x1, R25 ;  /* 0x000000011d1f7824 */ /* 0x001fca00078e0219 */
[----:B------:R-:W0:Y:S02]  /*e930*/  SHFL.BFLY PT, R25, R31, 0x10, 0x1f ;  /* 0x0e001f001f197f89 */ /* 0x000e2400000e0000 */
[----:B0-----:R-:W-:-:S05]  /*e940*/  @!P0 IADD3 R30, PT, PT, R30, R25, R31 ;  /* 0x000000191e1e8210 */ /* 0x001fca0007ffe01f */
[----:B------:R0:W-:Y:S01]  /*e950*/  @!P0 STS [R5+0x8800], R30 ;  /* 0x0088001e05008388 */ /* 0x0001e20000000800 */
[----:B------:R-:W-:Y:S01]  /*e960*/  NOP ;  /* 0x0000000000007918 */ /* 0x000fe20000000000 */
.L_x_912:
[----:B------:R-:W-:Y:S01]  /*e970*/  BSSY B4, `(.L_x_543) ;  /* 0x00000ca000047945 */ /* 0x000fe20003800000 */
[----:B------:R-:W-:-:S07]  /*e980*/  IMAD.MOV.U32 R24, RZ, RZ, RZ ;  /* 0x000000ffff187224 */ /* 0x000fce00078e00ff */
.L_x_590:
[----:B------:R-:W-:Y:S01]  /*e990*/  ISETP.NE.AND P0, PT, R7, R24, PT ;  /* 0x000000180700720c */ /* 0x000fe20003f05270 */
[----:B------:R-:W-:-:S12]  /*e9a0*/  BSSY.RECONVERGENT B5, `(.L_x_544) ;  /* 0x0000011000057945 */ /* 0x000fd80003800200 */
[----:B0-23--:R-:W-:Y:S05]  /*e9b0*/  @P0 BRA `(.L_x_545) ;  /* 0x00000000003c0947 */ /* 0x00dfea0003800000 */
[----:B------:R-:W2:Y:S01]  /*e9c0*/  LDS R19, [R5+0x8680] ;  /* 0x0086800005137984 */ /* 0x000ea20000000800 */
[----:B------:R-:W-:Y:S03]  /*e9d0*/  BSSY.RECONVERGENT B6, `(.L_x_545) ;  /* 0x000000d000067945 */ /* 0x000fe60003800200 */
[----:B------:R-:W3:Y:S01]  /*e9e0*/  LDS R21, [R5+0x8780] ;  /* 0x0087800005157984 */ /* 0x000ee20000000800 */
[----:B--2---:R-:W-:Y:S02]  /*e9f0*/  ISETP.GE.AND P0, PT, R22, R19, PT ;  /* 0x000000131600720c */ /* 0x004fe40003f06270 */
[----:B---3--:R-:W-:-:S11]  /*ea00*/  ISETP.GE.AND P1, PT, R20, R21, PT ;  /* 0x000000151400720c */ /* 0x008fd60003f26270 */
[----:B------:R2:W-:Y:S04]  /*ea10*/  @!P0 STS [R5+0x8680], R22 ;  /* 0x0086801605008388 */ /* 0x0005e80000000800 */
[----:B------:R2:W-:Y:S04]  /*ea20*/  @!P1 STS [R5+0x8780], R20 ;  /* 0x0087801405009388 */ /* 0x0005e80000000800 */
[----:B------:R2:W-:Y:S01]  /*ea30*/  @!P0 STS [R5+0x8700], R26 ;  /* 0x0087001a05008388 */ /* 0x0005e20000000800 */
[----:B------:R-:W-:Y:S05]  /*ea40*/  @!P0 BRA `(.L_x_546) ;  /* 0x0000000000148947 */ /* 0x000fea0003800000 */
[----:B------:R-:W-:-:S13]  /*ea50*/  ISETP.NE.AND P0, PT, R22, R19, PT ;  /* 0x000000131600720c */ /* 0x000fda0003f05270 */
[----:B------:R-:W-:Y:S05]  /*ea60*/  @P0 BRA `(.L_x_546) ;  /* 0x00000000000c0947 */ /* 0x000fea0003800000 */
[----:B------:R-:W3:Y:S02]  /*ea70*/  LDS R19, [R5+0x8700] ;  /* 0x0087000005137984 */ /* 0x000ee40000000800 */
[----:B---3--:R-:W-:-:S13]  /*ea80*/  ISETP.GE.AND P0, PT, R26, R19, PT ;  /* 0x000000131a00720c */ /* 0x008fda0003f06270 */
[----:B------:R3:W-:Y:S02]  /*ea90*/  @!P0 STS [R5+0x8700], R26 ;  /* 0x0087001a05008388 */ /* 0x0007e40000000800 */
.L_x_546:
[----:B------:R-:W-:Y:S05]  /*eaa0*/  BSYNC.RECONVERGENT B6 ;  /* 0x0000000000067941 */ /* 0x000fea0003800200 */
.L_x_545:
[----:B------:R-:W-:Y:S05]  /*eab0*/  BSYNC.RECONVERGENT B5 ;  /* 0x0000000000057941 */ /* 0x000fea0003800200 */
.L_x_544:
[----:B------:R-:W-:-:S03]  /*eac0*/  UMOV UR6, 0xffffffff ;  /* 0xffffffff00067882 */ /* 0x000fc60000000000 */
[----:B------:R-:W-:Y:S05]  /*ead0*/  BRA.DIV UR6, `(.L_x_547) ;  /* 0x0000007e06307947 */ /* 0x000fea000b800000 */
[----:B------:R-:W-:Y:S01]  /*eae0*/  NOP ;  /* 0x0000000000007918 */ /* 0x000fe20000000000 */
.L_x_915:
        /* <DEDUP_REMOVED lines=15> */
.L_x_551:
[----:B------:R0:W-:Y:S04]  /*ebe0*/  STS [R5+0x8680], R22 ;  /* 0x0086801605007388 */ /* 0x0001e80000000800 */
[----:B------:R0:W-:Y:S02]  /*ebf0*/  STS [R5+0x8700], R26 ;  /* 0x0087001a05007388 */ /* 0x0001e40000000800 */
.L_x_552:
[----:B------:R-:W-:Y:S05]  /*ec00*/  BSYNC.RECONVERGENT B6 ;  /* 0x0000000000067941 */ /* 0x000fea0003800200 */
.L_x_550:
[----:B------:R-:W5:Y:S02]  /*ec10*/  LDS R19, [R5+0x8780] ;  /* 0x0087800005137984 */ /* 0x000f640000000800 */
[----:B-----5:R-:W-:-:S13]  /*ec20*/  ISETP.GE.AND P0, PT, R20, R19, PT ;  /* 0x000000131400720c */ /* 0x020fda0003f06270 */
[----:B------:R0:W-:Y:S02]  /*ec30*/  @!P0 STS [R5+0x8780], R20 ;  /* 0x0087801405008388 */ /* 0x0001e40000000800 */
.L_x_549:
[----:B------:R-:W-:Y:S05]  /*ec40*/  BSYNC.RECONVERGENT B5 ;  /* 0x0000000000057941 */ /* 0x000fea0003800200 */
.L_x_548:
[----:B------:R-:W-:-:S03]  /*ec50*/  UMOV UR6, 0xffffffff ;  /* 0xffffffff00067882 */ /* 0x000fc60000000000 */
[----:B------:R-:W-:Y:S05]  /*ec60*/  BRA.DIV UR6, `(.L_x_553) ;  /* 0x0000007a06e87947 */ /* 0x000fea000b800000 */
[----:B------:R-:W-:Y:S01]  /*ec70*/  NOP ;  /* 0x0000000000007918 */ /* 0x000fe20000000000 */
.L_x_918:
        /* <DEDUP_REMOVED lines=15> */
.L_x_557:
[----:B------:R0:W-:Y:S04]  /*ed70*/  STS [R5+0x8680], R22 ;  /* 0x0086801605007388 */ /* 0x0001e80000000800 */
[----:B------:R0:W-:Y:S02]  /*ed80*/  STS [R5+0x8700], R26 ;  /* 0x0087001a05007388 */ /* 0x0001e40000000800 */
.L_x_558:
[----:B------:R-:W-:Y:S05]  /*ed90*/  BSYNC.RECONVERGENT B6 ;  /* 0x0000000000067941 */ /* 0x000fea0003800200 */
.L_x_556:
[----:B------:R-:W5:Y:S02]  /*eda0*/  LDS R19, [R5+0x8780] ;  /* 0x0087800005137984 */ /* 0x000f640000000800 */
[----:B-----5:R-:W-:-:S13]  /*edb0*/  ISETP.GE.AND P0, PT, R20, R19, PT ;  /* 0x000000131400720c */ /* 0x020fda0003f06270 */
[----:B------:R0:W-:Y:S02]  /*edc0*/  @!P0 STS [R5+0x8780], R20 ;  /* 0x0087801405008388 */ /* 0x0001e40000000800 */
.L_x_555:
[----:B------:R-:W-:Y:S05]  /*edd0*/  BSYNC.RECONVERGENT B5 ;  /* 0x0000000000057941 */ /* 0x000fea0003800200 */
.L_x_554:
[----:B------:R-:W-:-:S03]  /*ede0*/  UMOV UR6, 0xffffffff ;  /* 0xffffffff00067882 */ /* 0x000fc60000000000 */
[----:B------:R-:W-:Y:S05]  /*edf0*/  BRA.DIV UR6, `(.L_x_559) ;  /* 0x0000007a06a07947 */ /* 0x000fea000b800000 */
[----:B------:R-:W-:Y:S01]  /*ee00*/  NOP ;  /* 0x0000000000007918 */ /* 0x000fe20000000000 */
.L_x_921:
        /* <DEDUP_REMOVED lines=15> */
.L_x_563:
[----:B------:R0:W-:Y:S04]  /*ef00*/  STS [R5+0x8680], R22 ;  /* 0x0086801605007388 */ /* 0x0001e80000000800 */
[----:B------:R0:W-:Y:S02]  /*ef10*/  STS [R5+0x8700], R26 ;  /* 0x0087001a05007388 */ /* 0x0001e40000000800 */
.L_x_564:
[----:B------:R-:W-:Y:S05]  /*ef20*/  BSYNC.RECONVERGENT B6 ;  /* 0x0000000000067941 */ /* 0x000fea0003800200 */
.L_x_562:
[----:B------:R-:W5:Y:S02]  /*ef30*/  LDS R19, [R5+0x8780] ;  /* 0x0087800005137984 */ /* 0x000f640000000800 */
[----:B-----5:R-:W-:-:S13]  /*ef40*/  ISETP.GE.AND P0, PT, R20, R19, PT ;  /* 0x000000131400720c */ /* 0x020fda0003f06270 */
[----:B------:R0:W-:Y:S02]  /*ef50*/  @!P0 STS [R5+0x8780], R20 ;  /* 0x0087801405008388 */ /* 0x0001e40000000800 */
.L_x_561:
[----:B------:R-:W-:Y:S05]  /*ef60*/  BSYNC.RECONVERGENT B5 ;  /* 0x0000000000057941 */ /* 0x000fea0003800200 */
.L_x_560:
[----:B------:R-:W-:-:S03]  /*ef70*/  UMOV UR6, 0xffffffff ;  /* 0xffffffff00067882 */ /* 0x000fc60000000000 */
[----:B------:R-:W-:Y:S05]  /*ef80*/  BRA.DIV UR6, `(.L_x_565) ;  /* 0x0000007a06587947 */ /* 0x000fea000b800000 */
[----:B------:R-:W-:Y:S01]  /*ef90*/  NOP ;  /* 0x0000000000007918 */ /* 0x000fe20000000000 */
.L_x_924:
        /* <DEDUP_REMOVED lines=15> */
.L_x_569:
[----:B------:R0:W-:Y:S04]  /*f090*/  STS [R5+0x8680], R22 ;  /* 0x0086801605007388 */ /* 0x0001e80000000800 */
[----:B------:R0:W-:Y:S02]  /*f0a0*/  STS [R5+0x8700], R26 ;  /* 0x0087001a05007388 */ /* 0x0001e40000000800 */
.L_x_570:
[----:B------:R-:W-:Y:S05]  /*f0b0*/  BSYNC.RECONVERGENT B6 ;  /* 0x0000000000067941 */ /* 0x000fea0003800200 */
.L_x_568:
[----:B------:R-:W5:Y:S02]  /*f0c0*/  LDS R19, [R5+0x8780] ;  /* 0x0087800005137984 */ /* 0x000f640000000800 */
[----:B-----5:R-:W-:-:S13]  /*f0d0*/  ISETP.GE.AND P0, PT, R20, R19, PT ;  /* 0x000000131400720c */ /* 0x020fda0003f06270 */
[----:B------:R0:W-:Y:S02]  /*f0e0*/  @!P0 STS [R5+0x8780], R20 ;  /* 0x0087801405008388 */ /* 0x0001e40000000800 */
.L_x_567:
[----:B------:R-:W-:Y:S05]  /*f0f0*/  BSYNC.RECONVERGENT B5 ;  /* 0x0000000000057941 */ /* 0x000fea0003800200 */
.L_x_566:
[----:B------:R-:W-:-:S03]  /*f100*/  UMOV UR6, 0xffffffff ;  /* 0xffffffff00067882 */ /* 0x000fc60000000000 */
[----:B------:R-:W-:Y:S05]  /*f110*/  BRA.DIV UR6, `(.L_x_571) ;  /* 0x0000007a06107947 */ /* 0x000fea000b800000 */
[----:B------:R-:W-:Y:S01]  /*f120*/  NOP ;  /* 0x0000000000007918 */ /* 0x000fe20000000000 */
.L_x_927:
        /* <DEDUP_REMOVED lines=15> */
.L_x_575:
[----:B------:R0:W-:Y:S04]  /*f220*/  STS [R5+0x8680], R22 ;  /* 0x0086801605007388 */ /* 0x0001e80000000800 */
[----:B------:R0:W-:Y:S02]  /*f230*/  STS [R5+0x8700], R26 ;  /* 0x0087001a05007388 */ /* 0x0001e40000000800 */
.L_x_576:
[----:B------:R-:W-:Y:S05]  /*f240*/  BSYNC.RECONVERGENT B6 ;  /* 0x0000000000067941 */ /* 0x000fea0003800200 */
.L_x_574:
[----:B------:R-:W5:Y:S02]  /*f250*/  LDS R19, [R5+0x8780] ;  /* 0x0087800005137984 */ /* 0x000f640000000800 */
[----:B-----5:R-:W-:-:S13]  /*f260*/  ISETP.GE.AND P0, PT, R20, R19, PT ;  /* 0x000000131400720c */ /* 0x020fda0003f06270 */
[----:B------:R0:W-:Y:S02]  /*f270*/  @!P0 STS [R5+0x8780], R20 ;  /* 0x0087801405008388 */ /* 0x0001e40000000800 */
.L_x_573:
[----:B------:R-:W-:Y:S05]  /*f280*/  BSYNC.RECONVERGENT B5 ;  /* 0x0000000000057941 */ /* 0x000fea0003800200 */
.L_x_572:
[----:B------:R-:W-:-:S03]  /*f290*/  UMOV UR6, 0xffffffff ;  /* 0xffffffff00067882 */ /* 0x000fc60000000000 */
[----:B------:R-:W-:Y:S05]  /*f2a0*/  BRA.DIV UR6, `(.L_x_577) ;  /* 0x0000007606c87947 */ /* 0x000fea000b800000 */
[----:B------:R-:W-:Y:S01]  /*f2b0*/  NOP ;  /* 0x0000000000007918 */ /* 0x000fe20000000000 */
.L_x_930:
        /* <DEDUP_REMOVED lines=15> */
.L_x_581:
[----:B------:R0:W-:Y:S04]  /*f3b0*/  STS [R5+0x8680], R22 ;  /* 0x0086801605007388 */ /* 0x0001e80000000800 */
[----:B------:R0:W-:Y:S02]  /*f3c0*/  STS [R5+0x8700], R26 ;  /* 0x0087001a05007388 */ /* 0x0001e40000000800 */
.L_x_582:
[----:B------:R-:W-:Y:S05]  /*f3d0*/  BSYNC.RECONVERGENT B6 ;  /* 0x0000000000067941 */ /* 0x000fea0003800200 */
.L_x_580:
[----:B------:R-:W5:Y:S02]  /*f3e0*/  LDS R19, [R5+0x8780] ;  /* 0x0087800005137984 */ /* 0x000f640000000800 */
[----:B-----5:R-:W-:-:S13]  /*f3f0*/  ISETP.GE.AND P0, PT, R20, R19, PT ;  /* 0x000000131400720c */ /* 0x020fda0003f06270 */
[----:B------:R0:W-:Y:S02]  /*f400*/  @!P0 STS [R5+0x8780], R20 ;  /* 0x0087801405008388 */ /* 0x0001e40000000800 */
.L_x_579:
[----:B------:R-:W-:Y:S05]  /*f410*/  BSYNC.RECONVERGENT B5 ;  /* 0x0000000000057941 */ /* 0x000fea0003800200 */
.L_x_578:
[----:B------:R-:W-:-:S03]  /*f420*/  UMOV UR6, 0xffffffff ;  /* 0xffffffff00067882 */ /* 0x000fc60000000000 */
[----:B------:R-:W-:Y:S05]  /*f430*/  BRA.DIV UR6, `(.L_x_583) ;  /* 0x0000007606807947 */ /* 0x000fea000b800000 */
[----:B------:R-:W-:Y:S01]  /*f440*/  NOP ;  /* 0x0000000000007918 */ /* 0x000fe20000000000 */
.L_x_933:
        /* <DEDUP_REMOVED lines=15> */
.L_x_587:
[----:B------:R0:W-:Y:S04]  /*f540*/  STS [R5+0x8680], R22 ;  /* 0x0086801605007388 */ /* 0x0001e80000000800 */
[----:B------:R0:W-:Y:S02]  /*f550*/  STS [R5+0x8700], R26 ;  /* 0x0087001a05007388 */ /* 0x0001e40000000800 */
.L_x_588:
[----:B------:R-:W-:Y:S05]  /*f560*/  BSYNC.RECONVERGENT B6 ;  /* 0x0000000000067941 */ /* 0x000fea0003800200 */
.L_x_586:
[----:B------:R-:W5:Y:S02]  /*f570*/  LDS R19, [R5+0x8780] ;  /* 0x0087800005137984 */ /* 0x000f640000000800 */
[----:B-----5:R-:W-:-:S13]  /*f580*/  ISETP.GE.AND P0, PT, R20, R19, PT ;  /* 0x000000131400720c */ /* 0x020fda0003f06270 */
[----:B------:R0:W-:Y:S02]  /*f590*/  @!P0 STS [R5+0x8780], R20 ;  /* 0x0087801405008388 */ /* 0x0001e40000000800 */
.L_x_585:
[----:B------:R-:W-:Y:S05]  /*f5a0*/  BSYNC.RECONVERGENT B5 ;  /* 0x0000000000057941 */ /* 0x000fea0003800200 */
.L_x_584:
[----:B------:R-:W-:-:S03]  /*f5b0*/  UMOV UR6, 0xffffffff ;  /* 0xffffffff00067882 */ /* 0x000fc60000000000 */
[----:B------:R-:W-:Y:S05]  /*f5c0*/  BRA.DIV UR6, `(.L_x_589) ;  /* 0x0000007606387947 */ /* 0x000fea000b800000 */
[----:B------:R-:W-:Y:S01]  /*f5d0*/  NOP ;  /* 0x0000000000007918 */ /* 0x000fe20000000000 */
.L_x_936:
[----:B------:R-:W-:-:S05]  /*f5e0*/  VIADD R24, R24, 0x8 ;  /* 0x0000000818187836 */ /* 0x000fca0000000000 */
[----:B------:R-:W-:-:S13]  /*f5f0*/  ISETP.NE.AND P0, PT, R24, 0x20, PT ;  /* 0x000000201800780c */ /* 0x000fda0003f05270 */
[----:B------:R-:W-:Y:S05]  /*f600*/  @P0 BRA `(.L_x_590) ;  /* 0xfffffff000e00947 */ /* 0x000fea000383ffff */
[----:B------:R-:W-:Y:S05]  /*f610*/  BSYNC B4 ;  /* 0x0000000000047941 */ /* 0x000fea0003800000 */
.L_x_543:
[----:B------:R-:W-:Y:S01]  /*f620*/  ISETP.NE.AND P0, PT, R23, RZ, PT ;  /* 0x000000ff1700720c */ /* 0x000fe20003f05270 */
[----:B------:R-:W-:-:S12]  /*f630*/  BSSY.RECONVERGENT B6, `(.L_x_591) ;  /* 0x00000fc000067945 */ /* 0x000fd80003800200 */
[----:B------:R-:W-:Y:S05]  /*f640*/  @P0 BRA `(.L_x_592) ;  /* 0x0000000c00e80947 */ /* 0x000fea0003800000 */
[----:B------:R-:W0:Y:S01]  /*f650*/  LDS R37, [R5+0x400] ;  /* 0x0004000005257984 */ /* 0x000e220000000800 */
[----:B------:R-:W5:Y:S03]  /*f660*/  LDCU.64 UR6, c[0x0][0x440] ;  /* 0x00008800ff0677ac */ /* 0x000f660008000a00 */
[----:B------:R-:W1:Y:S01]  /*f670*/  LDS R28, [R5+0x8680] ;  /* 0x00868000051c7984 */ /* 0x000e620000000800 */
[----:B-----5:R-:W-:Y:S02]  /*f680*/  IMAD.U32 R18, RZ, RZ, UR6 ;  /* 0x00000006ff127e24 */ /* 0x020fe4000f8e00ff */
[----:B------:R-:W-:Y:S02]  /*f690*/  IMAD.U32 R19, RZ, RZ, UR7 ;  /* 0x00000007ff137e24 */ /* 0x000fe4000f8e00ff */
[----:B0-2---:R-:W-:-:S05]  /*f6a0*/  IMAD.WIDE R20, R37, 0x4, R18 ;  /* 0x0000000425147825 */ /* 0x005fca00078e0212 */
[----:B------:R-:W1:Y:S01]  /*f6b0*/  LDG.E R23, desc[UR8][R20.64] ;  /* 0x0000000814177981 */ /* 0x000e62000c1e1900 */
[----:B------:R-:W-:Y:S01]  /*f6c0*/  BSSY.RECONVERGENT B5, `(.L_x_593) ;  /* 0x00000e9000057945 */ /* 0x000fe20003800200 */
[----:B-1----:R-:W-:-:S13]  /*f6d0*/  ISETP.GE.AND P0, PT, R28, R23, PT ;  /* 0x000000171c00720c */ /* 0x002fda0003f06270 */
[----:B------:R-:W-:Y:S05]  /*f6e0*/  @P0 BRA `(.L_x_594) ;  /* 0x0000000c00600947 */ /* 0x000fea0003800000 */
[----:B------:R-:W0:Y:S01]  /*f6f0*/  LDC.64 R20, c[0x0][0x448] ;  /* 0x00011200ff147b82 */ /* 0x000e220000000a00 */
[----:B------:R1:W2:Y:S04]  /*f700*/  LDS R24, [R5+0x8700] ;  /* 0x0087000005187984 */ /* 0x0002a80000000800 */
[----:B0-----:R-:W5:Y:S01]  /*f710*/  LDG.E R20, desc[UR8][R20.64] ;  /* 0x0000000814147981 */ /* 0x001f62000c1e1900 */
[----:B------:R-:W-:Y:S01]  /*f720*/  BSSY.RECONVERGENT B4, `(.L_x_595) ;  /* 0x0000005000047945 */ /* 0x000fe20003800200 */
[----:B-----5:R-:W-:-:S13]  /*f730*/  ISETP.GE.AND P0, PT, R37, R20, PT ;  /* 0x000000142500720c */ /* 0x020fda0003f06270 */
[----:B-12---:R-:W-:Y:S05]  /*f740*/  @P0 BRA `(.L_x_596) ;  /* 0x0000000000080947 */ /* 0x006fea0003800000 */
[----:B------:R-:W-:-:S05]  /*f750*/  IMAD.WIDE R20, R20, 0x4, R18 ;  /* 0x0000000414147825 */ /* 0x000fca00078e0212 */
[----:B------:R0:W5:Y:S02]  /*f760*/  LDG.E R23, desc[UR8][R20.64] ;  /* 0x0000000814177981 */ /* 0x000164000c1e1900 */
.L_x_596:
[----:B------:R-:W-:Y:S05]  /*f770*/  BSYNC.RECONVERGENT B4 ;  /* 0x0000000000047941 */ /* 0x000fea0003800200 */
.L_x_595:
[----:B-----5:R-:W-:Y:S01]  /*f780*/  IADD3 R39, PT, PT, R23, -R22, RZ ;  /* 0x8000001617277210 */ /* 0x020fe20007ffe0ff */
[----:B------:R-:W-:Y:S03]  /*f790*/  BSSY.RECONVERGENT B4, `(.L_x_597) ;  /* 0x0000010000047945 */ /* 0x000fe60003800200 */
[----:B------:R-:W-:Y:S01]  /*f7a0*/  ISETP.GT.AND P0, PT, R39, R24, PT ;  /* 0x000000182700720c */ /* 0x000fe20003f04270 */
[----:B------:R1:W-:-:S12]  /*f7b0*/  STS [R5+0x8500], R39 ;  /* 0x0085002705007388 */ /* 0x0003d80000000800 */
[----:B-1----:R-:W-:Y:S05]  /*f7c0*/  @P0 BRA `(.L_x_598) ;  /* 0x0000000000300947 */ /* 0x002fea0003800000 */
[----:B------:R-:W1:Y:S02]  /*f7d0*/  LDC.64 R18, c[0x0][0x440] ;  /* 0x00011000ff127b82 */ /* 0x000e640000000a00 */
.L_x_599:
[----:B0-----:R-:W-:-:S04]  /*f7e0*/  IMAD.IADD R21, R37, 0x1, R39 ;  /* 0x0000000125157824 */ /* 0x001fc800078e0227 */
        /* <DEDUP_REMOVED lines=10> */
.L_x_598:
[----:B------:R-:W-:Y:S05]  /*f890*/  BSYNC.RECONVERGENT B4 ;  /* 0x0000000000047941 */ /* 0x000fea0003800200 */
.L_x_597:
[----:B------:R-:W1:Y:S01]  /*f8a0*/  LDC.64 R24, c[0x0][0x438] ;  /* 0x00010e00ff187b82 */ /* 0x000e620000000a00 */
[----:B------:R-:W-:-:S04]  /*f8b0*/  IMAD.IADD R27, R37, 0x1, R39 ;  /* 0x00000001251b7824 */ /* 0x000fc800078e0227 */
[----:B---3--:R-:W-:-:S06]  /*f8c0*/  IMAD.WIDE R26, R27, 0x4, R18 ;  /* 0x000000041b1a7825 */ /* 0x008fcc00078e0212 */
[----:B------:R-:W3:Y:S04]  /*f8d0*/  LDG.E R27, desc[UR8][R26.64] ;  /* 0x000000081a1b7981 */ /* 0x000ee8000c1e1900 */
[----:B-1----:R-:W5:Y:S01]  /*f8e0*/  LDG.E.64 R18, desc[UR8][R24.64] ;  /* 0x0000000818127981 */ /* 0x002f62000c1e1b00 */
[----:B------:R-:W-:Y:S02]  /*f8f0*/  IMAD.IADD R28, R28, 0x1, R39 ;  /* 0x000000011c1c7824 */ /* 0x000fe400078e0227 */
[----:B0-----:R-:W-:Y:S02]  /*f900*/  HFMA2 R21, -RZ, RZ, 0, 5.9604644775390625e-08 ;  /* 0x00000001ff157431 */ /* 0x001fe400000001ff */
[----:B------:R-:W-:Y:S01]  /*f910*/  IMAD.MOV.U32 R22, RZ, RZ, 0x1 ;  /* 0x00000001ff167424 */ /* 0x000fe200078e00ff */
[----:B------:R-:W-:Y:S01]  /*f920*/  BSSY.RECONVERGENT B7, `(.L_x_600) ;  /* 0x000001a000077945 */ /* 0x000fe20003800200 */
[----:B---3--:R-:W-:Y:S01]  /*f930*/  ISETP.GE.AND P0, PT, R28, R27, PT ;  /* 0x0000001b1c00720c */ /* 0x008fe20003f06270 */
[----:B-----5:R-:W2:-:S12]  /*f940*/  MUFU.RCP64H R23, R19 ;  /* 0x0000001300177308 */ /* 0x020e980000001800 */
[----:B------:R2:W-:Y:S04]  /*f950*/  @!P0 STS.U8 [R4+0x8900], R21 ;  /* 0x0089001504008388 */ /* 0x0005e80000000000 */
[----:B------:R-:W0:Y:S01]  /*f960*/  LDS R28, [R5+0x8780] ;  /* 0x00878000051c7984 */ /* 0x000e220000000800 */
[----:B--2---:R-:W-:-:S08]  /*f970*/  DFMA R20, -R18, R22, 1 ;  /* 0x3ff000001214742b */ /* 0x004fd00000000116 */
[----:B------:R-:W-:-:S08]  /*f980*/  DFMA R20, R20, R20, R20 ;  /* 0x000000141414722b */ /* 0x000fd00000000014 */
[----:B------:R-:W-:-:S08]  /*f990*/  DFMA R22, R22, R20, R22 ;  /* 0x000000141616722b */ /* 0x000fd00000000016 */
[----:B------:R-:W-:Y:S01]  /*f9a0*/  DFMA R26, -R18, R22, 1 ;  /* 0x3ff00000121a742b */ /* 0x000fe20000000116 */
[----:B0-----:R-:W0:Y:S07]  /*f9b0*/  I2F.F64 R20, R28 ;  /* 0x0000001c00147312 */ /* 0x001e2e0000201c00 */
        /* <DEDUP_REMOVED lines=9> */
[----:B------:R-:W-:Y:S01]  /*fa50*/  MOV R32, 0xfaa0 ;  /* 0x0000faa000207802 */ /* 0x000fe20000000f00 */
[----:B------:R-:W-:Y:S02]  /*fa60*/  IMAD.MOV.U32 R23, RZ, RZ, R21 ;  /* 0x000000ffff177224 */ /* 0x000fe400078e0015 */
[----:B------:R-:W-:Y:S02]  /*fa70*/  IMAD.MOV.U32 R20, RZ, RZ, R18 ;  /* 0x000000ffff147224 */ /* 0x000fe400078e0012 */
[----:B------:R-:W-:-:S07]  /*fa80*/  IMAD.MOV.U32 R25, RZ, RZ, R19 ;  /* 0x000000ffff197224 */ /* 0x000fce00078e0013 */
[----:B----4-:R-:W-:Y:S05]  /*fa90*/  CALL.REL.NOINC `($__internal_0_$__cuda_sm20_div_rn_f64_full) ;  /* 0x0000007800087944 */ /* 0x010fea0003c00000 */
[----:B------:R-:W-:Y:S01]  /*faa0*/  IMAD.MOV.U32 R22, RZ, RZ, R18 ;  /* 0x000000ffff167224 */ /* 0x000fe200078e0012 */
[----:B------:R-:W-:-:S07]  /*fab0*/  MOV R23, R19 ;  /* 0x0000001300177202 */ /* 0x000fce0000000f00 */
.L_x_601:
[----:B------:R-:W-:Y:S05]  /*fac0*/  BSYNC.RECONVERGENT B7 ;  /* 0x0000000000077941 */ /* 0x000fea0003800200 */
.L_x_600:
        /* <DEDUP_REMOVED lines=8> */
[----:B0-----:R-:W-:Y:S05]  /*fb50*/  @P0 BRA `(.L_x_602) ;  /* 0x00000008007c0947 */ /* 0x001fea0003800000 */
        /* <DEDUP_REMOVED lines=12> */
.L_x_607:
        /* <DEDUP_REMOVED lines=9> */
[----:B------:R-:W2:Y:S02]  /*fcb0*/  LDG.E R23, desc[UR8][R22.64] ;  /* 0x0000000816177981 */ /* 0x000ea4000c1e1900 */
[----:B------:R-:W-:Y:S02]  /*fcc0*/  IMAD.WIDE R18, R29, 0x4, R18 ;  /* 0x000000041d127825 */ /* 0x000fe400078e0212 */
[----:B------:R-:W3:Y:S04]  /*fcd0*/  LDG.E R21, desc[UR8][R20.64] ;  /* 0x0000000814157981 */ /* 0x000ee8000c1e1900 */
[----:B------:R-:W5:Y:S01]  /*fce0*/  LDG.E R19, desc[UR8][R18.64] ;  /* 0x0000000812137981 */ /* 0x000f62000c1e1900 */
[----:B------:R-:W-:-:S05]  /*fcf0*/  VIADD R26, R26, 0x4 ;  /* 0x000000041a1a7836 */ /* 0x000fca0000000000 */
[----:B------:R-:W-:Y:S02]  /*fd00*/  ISETP.GE.AND P1, PT, R26, R31, PT ;  /* 0x0000001f1a00720c */ /* 0x000fe40003f26270 */
[----:B-1----:R-:W-:-:S05]  /*fd10*/  IADD3 R28, PT, PT, R25, R28, RZ ;  /* 0x0000001c191c7210 */ /* 0x002fca0007ffe0ff */
[----:B--2---:R-:W-:-:S04]  /*fd20*/  IMAD.IADD R28, R28, 0x1, R23 ;  /* 0x000000011c1c7824 */ /* 0x004fc800078e0217 */
[----:B---3--:R-:W-:-:S04]  /*fd30*/  IMAD.IADD R28, R28, 0x1, R21 ;  /* 0x000000011c1c7824 */ /* 0x008fc800078e0215 */
[----:B-----5:R-:W-:-:S05]  /*fd40*/  IMAD.IADD R28, R28, 0x1, R19 ;  /* 0x000000011c1c7824 */ /* 0x020fca00078e0213 */
[----:B------:R0:W-:Y:S01]  /*fd50*/  STS [R5+0x8880], R28 ;  /* 0x0088801c05007388 */ /* 0x0001e20000000800 */
[----:B------:R-:W-:Y:S05]  /*fd60*/  @!P1 BRA `(.L_x_607) ;  /* 0xfffffffc00ac9947 */ /* 0x000fea000383ffff */
.L_x_606:
[----:B------:R-:W-:Y:S05]  /*fd70*/  BSYNC.RECONVERGENT B7 ;  /* 0x0000000000077941 */ /* 0x000fea0003800200 */
.L_x_605:
[----:B------:R-:W-:Y:S01]  /*fd80*/  IMAD.IADD R18, R39, 0x1, -R26 ;  /* 0x0000000127127824 */ /* 0x000fe200078e0a1a */
[----:B------:R-:W-:Y:S04]  /*fd90*/  BSSY.RECONVERGENT B7, `(.L_x_608) ;  /* 0x000000f000077945 */ /* 0x000fe80003800200 */
[----:B------:R-:W-:-:S13]  /*fda0*/  ISETP.GT.AND P1, PT, R18, 0x1, PT ;  /* 0x000000011200780c */ /* 0x000fda0003f24270 */
[----:B------:R-:W-:Y:S05]  /*fdb0*/  @!P1 BRA `(.L_x_609) ;  /* 0x0000000000309947 */ /* 0x000fea0003800000 */
[----:B------:R-:W2:Y:S01]  /*fdc0*/  LDC.64 R20, c[0x0][0x410] ;  /* 0x00010400ff147b82 */ /* 0x000ea20000000a00 */
[----:B------:R-:W-:-:S04]  /*fdd0*/  IMAD R19, R11, 0xc80, R26 ;  /* 0x00000c800b137824 */ /* 0x000fc800078e021a */
[C---:B------:R-:W-:Y:S02]  /*fde0*/  VIADD R23, R19.reuse, 0x1 ;  /* 0x0000000113177836 */ /* 0x040fe40000000000 */
[----:B--2---:R-:W-:-:S04]  /*fdf0*/  IMAD.WIDE R18, R19, 0x4, R20 ;  /* 0x0000000413127825 */ /* 0x004fc800078e0214 */
[----:B------:R-:W-:Y:S02]  /*fe00*/  IMAD.WIDE R20, R23, 0x4, R20 ;  /* 0x0000000417147825 */ /* 0x000fe400078e0214 */
[----:B------:R-:W0:Y:S04]  /*fe10*/  LDG.E R19, desc[UR8][R18.64] ;  /* 0x0000000812137981 */ /* 0x000e28000c1e1900 */
[----:B------:R-:W2:Y:S01]  /*fe20*/  LDG.E R21, desc[UR8][R20.64] ;  /* 0x0000000814157981 */ /* 0x000ea2000c1e1900 */
[----:B------:R-:W-:Y:S01]  /*fe30*/  PLOP3.LUT P0, PT, PT, PT, PT, 0x8, 0x80 ;  /* 0x000000000080781c */ /* 0x000fe20003f0e170 */
[----:B------:R-:W-:Y:S01]  /*fe40*/  VIADD R26, R26, 0x2 ;  /* 0x000000021a1a7836 */ /* 0x000fe20000000000 */
[----:B01----:R-:W-:-:S05]  /*fe50*/  IADD3 R28, PT, PT, R28, R19, RZ ;  /* 0x000000131c1c7210 */ /* 0x003fca0007ffe0ff */
[----:B--2---:R-:W-:-:S05]  /*fe60*/  IMAD.IADD R28, R28, 0x1, R21 ;  /* 0x000000011c1c7824 */ /* 0x004fca00078e0215 */
[----:B------:R2:W-:Y:S02]  /*fe70*/  STS [R5+0x8880], R28 ;  /* 0x0088801c05007388 */ /* 0x0005e40000000800 */
.L_x_609:
[----:B------:R-:W-:Y:S05]  /*fe80*/  BSYNC.RECONVERGENT B7 ;  /* 0x0000000000077941 */ /* 0x000fea0003800200 */
.L_x_608:
        /* <DEDUP_REMOVED lines=9> */
.L_x_604:
[----:B------:R-:W-:Y:S05]  /*ff20*/  BSYNC.RECONVERGENT B4 ;  /* 0x0000000000047941 */ /* 0x000fea0003800200 */
.L_x_603:
[----:B------:R0:W0:Y:S01]  /*ff30*/  LDS R23, [R5+0x8800] ;  /* 0x0088000005177984 */ /* 0x0000220000000800 */
[----:B------:R-:W0:Y:S01]  /*ff40*/  LDC.64 R18, c[0x0][0x440] ;  /* 0x00011000ff127b82 */ /* 0x000e220000000a00 */
[----:B------:R-:W-:Y:S01]  /*ff50*/  ISETP.GE.AND P0, PT, R26, R38, PT ;  /* 0x000000261a00720c */ /* 0x000fe20003f06270 */
[----:B------:R-:W-:-:S12]  /*ff60*/  BSSY.RECONVERGENT B4, `(.L_x_610) ;  /* 0x0000013000047945 */ /* 0x000fd80003800200 */
[----:B------:R-:W-:Y:S05]  /*ff70*/  @P0 BRA `(.L_x_611) ;  /* 0x0000000000440947 */ /* 0x000fea0003800000 */
.L_x_612:
        /* <DEDUP_REMOVED lines=11> */
[----:B------:R-:W2:Y:S01]  /*10030*/  LDG.E R21, desc[UR8][R20.64] ;  /* 0x0000000814157981 */ /* 0x000ea2000c1e1900 */
[----:B------:R-:W-:-:S05]  /*10040*/  VIADD R26, R26, 0x1 ;  /* 0x000000011a1a7836 */ /* 0x000fca0000000000 */
[----:B------:R-:W-:Y:S02]  /*10050*/  ISETP.GE.AND P0, PT, R26, R38, PT ;  /* 0x000000261a00720c */ /* 0x000fe40003f06270 */
[----:B--23--:R-:W-:-:S05]  /*10060*/  IADD3 R28, PT, PT, R28, R21, RZ ;  /* 0x000000151c1c7210 */ /* 0x00cfca0007ffe0ff */
[----:B------:R0:W-:Y:S06]  /*10070*/  STS [R5+0x8880], R28 ;  /* 0x0088801c05007388 */ /* 0x0001ec0000000800 */
[----:B------:R-:W-:Y:S05]  /*10080*/  @!P0 BRA `(.L_x_612) ;  /* 0xfffffffc00bc8947 */ /* 0x000fea000383ffff */
.L_x_611:
[----:B------:R-:W-:Y:S05]  /*10090*/  BSYNC.RECONVERGENT B4 ;  /* 0x0000000000047941 */ /* 0x000fea0003800200 */
.L_x_610:
        /* <DEDUP_REMOVED lines=14> */
[----:B-1----:R-:W-:Y:S05]  /*10180*/  @P0 BRA `(.L_x_614) ;  /* 0x0000000000600947 */ /* 0x002fea0003800000 */
[----:B------:R-:W-:Y:S01]  /*10190*/  IMAD.MOV.U32 R22, RZ, RZ, R26 ;  /* 0x000000ffff167224 */ /* 0x000fe200078e001a */
[----:B------:R-:W-:-:S07]  /*101a0*/  MOV R24, R26 ;  /* 0x0000001a00187202 */ /* 0x000fce0000000f00 */
.L_x_615:
[----:B0-----:R-:W0:Y:S01]  /*101b0*/  LDC.64 R18, c[0x0][0x410] ;  /* 0x00010400ff127b82 */ /* 0x001e220000000a00 */
[----:B-1----:R-:W1:Y:S01]  /*101c0*/  LDCU.64 UR6, c[0x0][0x440] ;  /* 0x00008800ff0677ac */ /* 0x002e620008000a00 */
[----:B------:R-:W-:Y:S01]  /*101d0*/  IADD3 R25, P0, PT, R37, R24, RZ ;  /* 0x0000001825197210 */ /* 0x000fe20007f1e0ff */
[--C-:B------:R-:W-:Y:S01]  /*101e0*/  IMAD R21, R11, 0xc80, R24.reuse ;  /* 0x00000c800b157824 */ /* 0x100fe200078e0218 */
[----:B------:R-:W-:-:S04]  /*101f0*/  SHF.R.S32.HI R20, RZ, 0x1f, R24 ;  /* 0x0000001fff147819 */ /* 0x000fc80000011418 */
[----:B------:R-:W-:Y:S02]  /*10200*/  LEA.HI.X.SX32 R30, R37, R20, 0x1, P0 ;  /* 0x00000014251e7211 */ /* 0x000fe400000f0eff */
[----:B-1----:R-:W-:Y:S01]  /*10210*/  LEA R20, P0, R25, UR6, 0x2 ;  /* 0x0000000619147c11 */ /* 0x002fe2000f8010ff */
[----:B0-----:R-:W-:-:S03]  /*10220*/  IMAD.WIDE R18, R21, 0x4, R18 ;  /* 0x0000000415127825 */ /* 0x001fc600078e0212 */
[----:B------:R-:W-:-:S03]  /*10230*/  LEA.HI.X R21, R25, UR7, R30, 0x2, P0 ;  /* 0x0000000719157c11 */ /* 0x000fc600080f141e */
[----:B------:R-:W2:Y:S04]  /*10240*/  LDG.E R19, desc[UR8][R18.64] ;  /* 0x0000000812137981 */ /* 0x000ea8000c1e1900 */
[----:B------:R-:W5:Y:S01]  /*10250*/  LDG.E R20, desc[UR8][R20.64+0x4] ;  /* 0x0000040814147981 */ /* 0x000f62000c1e1900 */
[----:B--23--:R-:W-:Y:S02]  /*10260*/  IMAD.IADD R28, R19, 0x1, R28 ;  /* 0x00000001131c7824 */ /* 0x00cfe400078e021c */
        /* <DEDUP_REMOVED lines=10> */
.L_x_614:
[----:B------:R-:W-:Y:S05]  /*10310*/  BSYNC.RECONVERGENT B4 ;  /* 0x0000000000047941 */ /* 0x000fea0003800200 */
.L_x_613:
[----:B------:R-:W-:Y:S01]  /*10320*/  ISETP.GT.AND P0, PT, R38, R22, PT ;  /* 0x000000162600720c */ /* 0x000fe20003f04270 */
[----:B------:R0:W-:Y:S01]  /*10330*/  STS [R5+0x8500], R26 ;  /* 0x0085001a05007388 */ /* 0x0001e20000000800 */
[----:B------:R-:W-:Y:S02]  /*10340*/  ISETP.GE.AND P1, PT, R26, 0x2, PT ;  /* 0x000000021a00780c */ /* 0x000fe40003f26270 */
[----:B------:R-:W-:-:S09]  /*10350*/  MOV R39, R26 ;  /* 0x0000001a00277202 */ /* 0x000fd20000000f00 */
[----:B------:R0:W-:Y:S01]  /*10360*/  @P0 STS [R5+0x8580], R22 ;  /* 0x0085801605000388 */ /* 0x0001e20000000800 */
[----:B------:R-:W-:Y:S01]  /*10370*/  @P0 IMAD.MOV.U32 R38, RZ, RZ, R22 ;  /* 0x000000ffff260224 */ /* 0x000fe200078e0016 */
[----:B------:R-:W-:Y:S06]  /*10380*/  @!P1 BRA `(.L_x_602) ;  /* 0x0000000000709947 */ /* 0x000fec0003800000 */
[----:B0-----:R-:W0:Y:S08]  /*10390*/  LDC.64 R22, c[0x0][0x448] ;  /* 0x00011200ff167b82 */ /* 0x001e300000000a00 */
[----:B------:R-:W5:Y:S01]  /*103a0*/  LDC.64 R20, c[0x0][0x440] ;  /* 0x00011000ff147b82 */ /* 0x000f620000000a00 */
[----:B0-----:R-:W2:Y:S01]  /*103b0*/  LDG.E R23, desc[UR8][R22.64] ;  /* 0x0000000816177981 */ /* 0x001ea2000c1e1900 */
[----:B------:R-:W-:-:S05]  /*103c0*/  IMAD.IADD R24, R37, 0x1, R26 ;  /* 0x0000000125187824 */ /* 0x000fca00078e021a */
[----:B--2---:R-:W-:-:S13]  /*103d0*/  ISETP.GE.AND P0, PT, R24, R23, PT ;  /* 0x000000171800720c */ /* 0x004fda0003f06270 */
[----:B-----5:R-:W-:-:S04]  /*103e0*/  @!P0 IMAD.WIDE R18, R23, 0x4, R20 ;  /* 0x0000000417128825 */ /* 0x020fc800078e0214 */
[----:B------:R-:W-:Y:S02]  /*103f0*/  @P0 IMAD.WIDE R20, R24, 0x4, R20 ;  /* 0x0000000418140825 */ /* 0x000fe400078e0214 */
[----:B------:R-:W2:Y:S04]  /*10400*/  @!P0 LDG.E R18, desc[UR8][R18.64] ;  /* 0x0000000812128981 */ /* 0x000ea8000c1e1900 */
[----:B------:R-:W5:Y:S01]  /*10410*/  @P0 LDG.E R20, desc[UR8][R20.64] ;  /* 0x0000000814140981 */ /* 0x000f62000c1e1900 */
[--C-:B------:R-:W-:Y:S02]  /*10420*/  @!P0 IMAD.MOV.U32 R39, RZ, RZ, R26.reuse ;  /* 0x000000ffff278224 */ /* 0x100fe400078e001a */
[----:B------:R-:W-:Y:S01]  /*10430*/  @P0 IMAD.MOV.U32 R39, RZ, RZ, R26 ;  /* 0x000000ffff270224 */ /* 0x000fe200078e001a */
[----:B--2---:R0:W-:Y:S04]  /*10440*/  @!P0 STS [R5+0x8480], R18 ;  /* 0x0084801205008388 */ /* 0x0041e80000000800 */
[----:B-----5:R0:W-:Y:S01]  /*10450*/  @P0 STS [R5+0x8480], R20 ;  /* 0x0084801405000388 */ /* 0x0201e20000000800 */
[----:B------:R-:W-:Y:S05]  /*10460*/  BRA `(.L_x_602) ;  /* 0x0000000000387947 */ /* 0x000fea0003800000 */
.L_x_594:
        /* <DEDUP_REMOVED lines=14> */
.L_x_602:
[----:B------:R-:W-:Y:S05]  /*10550*/  BSYNC.RECONVERGENT B5 ;  /* 0x0000000000057941 */ /* 0x000fea0003800200 */
.L_x_593:
[----:B0-----:R-:W0:Y:S02]  /*10560*/  LDC.64 R18, c[0x0][0x448] ;  /* 0x00011200ff127b82 */ /* 0x001e240000000a00 */
[----:B0-----:R-:W5:Y:S01]  /*10570*/  LDG.E R18, desc[UR8][R18.64] ;  /* 0x0000000812127981 */ /* 0x001f62000c1e1900 */
[----:B------:R-:W-:Y:S01]  /*10580*/  VIMNMX R39, PT, PT, RZ, R39, !PT ;  /* 0x00000027ff277248 */ /* 0x000fe20007fe0100 */
[----:B------:R-:W-:Y:S01]  /*10590*/  IMAD.MOV.U32 R20, RZ, RZ, 0x1 ;  /* 0x00000001ff147424 */ /* 0x000fe200078e00ff */
[-C--:B------:R-:W-:Y:S02]  /*105a0*/  IADD3 R37, PT, PT, R37, R38.reuse, RZ ;  /* 0x0000002625257210 */ /* 0x080fe40007ffe0ff */
[----:B------:R-:W-:-:S04]  /*105b0*/  ISETP.GT.AND P0, PT, R39, R38, PT ;  /* 0x000000262700720c */ /* 0x000fc80003f04270 */
[----:B-----5:R-:W-:-:S13]  /*105c0*/  ISETP.GE.AND P0, PT, R37, R18, !P0 ;  /* 0x000000122500720c */ /* 0x020fda0004706270 */
[----:B------:R-:W-:-:S05]  /*105d0*/  @!P0 PRMT R19, R20, 0x7610, R19 ;  /* 0x0000761014138816 */ /* 0x000fca0000000013 */
[----:B------:R0:W-:Y:S02]  /*105e0*/  @!P0 STS.U8 [R4+0x8900], R19 ;  /* 0x0089001304008388 */ /* 0x0001e40000000000 */
.L_x_592:
[----:B------:R-:W-:Y:S05]  /*105f0*/  BSYNC.RECONVERGENT B6 ;  /* 0x0000000000067941 */ /* 0x000fea0003800200 */
.L_x_591:
[----:B------:R-:W-:-:S03]  /*10600*/  UMOV UR6, 0xffffffff ;  /* 0xffffffff00067882 */ /* 0x000fc60000000000 */
[----:B------:R-:W-:Y:S05]  /*10610*/  BRA.DIV UR6, `(.L_x_616) ;  /* 0x0000006606407947 */ /* 0x000fea000b800000 */
[----:B------:R-:W-:Y:S01]  /*10620*/  NOP ;  /* 0x0000000000007918 */ /* 0x000fe20000000000 */
.L_x_939:
[----:B------:R-:W5:Y:S02]  /*10630*/  LDS.U8 R18, [R4+0x8900] ;  /* 0x0089000004127984 */ /* 0x000f640000000000 */
[----:B-----5:R-:W-:-:S13]  /*10640*/  ISETP.NE.AND P0, PT, R18, RZ, PT ;  /* 0x000000ff1200720c */ /* 0x020fda0003f05270 */
[----:B------:R-:W-:Y:S05]  /*10650*/  @P0 BREAK B2 ;  /* 0x0000000000020942 */ /* 0x000fea0003800000 */
[----:B------:R-:W-:Y:S05]  /*10660*/  @P0 BRA `(.L_x_226) ;  /* 0x0000001800c80947 */ /* 0x000fea0003800000 */
[----:B0-2---:R-:W0:Y:S01]  /*10670*/  LDS R22, [R5+0x400] ;  /* 0x0004000005167984 */ /* 0x005e220000000800 */
[----:B------:R-:W-:Y:S01]  /*10680*/  BSSY.RECONVERGENT B4, `(.L_x_617) ;  /* 0x0000041000047945 */ /* 0x000fe20003800200 */
[----:B------:R-:W-:Y:S02]  /*10690*/  PLOP3.LUT P0, PT, PT, PT, PT, 0x8, 0x80 ;  /* 0x000000000080781c */ /* 0x000fe40003f0e170 */
[----:B0-----:R-:W-:-:S13]  /*106a0*/  ISETP.GE.AND P1, PT, R7, R22, PT ;  /* 0x000000160700720c */ /* 0x001fda0003f26270 */
[----:B------:R-:W-:Y:S05]  /*106b0*/  @P1 BRA `(.L_x_618) ;  /* 0x0000000000f41947 */ /* 0x000fea0003800000 */
[----:B------:R-:W0:Y:S08]  /*106c0*/  LDC.64 R20, c[0x0][0x448] ;  /* 0x00011200ff147b82 */ /* 0x000e300000000a00 */
[----:B------:R-:W2:Y:S01]  /*106d0*/  LDC.64 R18, c[0x0][0x440] ;  /* 0x00011000ff127b82 */ /* 0x000ea20000000a00 */
[----:B0-----:R-:W2:Y:S02]  /*106e0*/  LDG.E R23, desc[UR8][R20.64] ;  /* 0x0000000814177981 */ /* 0x001ea4000c1e1900 */
[----:B--2---:R-:W-:-:S05]  /*106f0*/  IMAD.WIDE R18, R23, 0x4, R18 ;  /* 0x0000000417127825 */ /* 0x004fca00078e0212 */
[----:B------:R0:W5:Y:S01]  /*10700*/  LDG.E R24, desc[UR8][R18.64] ;  /* 0x0000000812187981 */ /* 0x000162000c1e1900 */
[----:B-1----:R-:W-:-:S07]  /*10710*/  IMAD.MOV.U32 R25, RZ, RZ, R7 ;  /* 0x000000ffff197224 */ /* 0x002fce00078e0007 */
.L_x_627:
[----:B0-----:R-:W-:-:S05]  /*10720*/  IMAD.WIDE R18, R25, 0x14, R16 ;  /* 0x0000001419127825 */ /* 0x001fca00078e0210 */
[----:B---3--:R-:W2:Y:S04]  /*10730*/  LD.E R28, desc[UR8][R18.64+0x8] ;  /* 0x00000808121c7980 */ /* 0x008ea8000c101900 */
        /* <DEDUP_REMOVED lines=13> */
.L_x_620:
[----:B------:R-:W-:Y:S05]  /*10810*/  BSYNC.RECONVERGENT B5 ;  /* 0x0000000000057941 */ /* 0x000fea0003800200 */
.L_x_619:
        /* <DEDUP_REMOVED lines=12> */
.L_x_624:
[----:B------:R-:W-:Y:S05]  /*108e0*/  BSYNC.RECONVERGENT B6 ;  /* 0x0000000000067941 */ /* 0x000fea0003800200 */
.L_x_623:
[----:B-----5:R-:W-:-:S13]  /*108f0*/  ISETP.GE.AND P1, PT, R28, R26, PT ;  /* 0x0000001a1c00720c */ /* 0x020fda0003f26270 */
[----:B------:R-:W-:Y:S05]  /*10900*/  @!P1 BREAK.RELIABLE B5 ;  /* 0x0000000000059942 */ /* 0x000fea0003800100 */
[----:B------:R-:W-:Y:S05]  /*10910*/  @!P1 BRA `(.L_x_618) ;  /* 0x00000000005c9947 */ /* 0x000fea0003800000 */
.L_x_622:
[----:B------:R-:W-:Y:S05]  /*10920*/  BSYNC.RELIABLE B5 ;  /* 0x0000000000057941 */ /* 0x000fea0003800100 */
.L_x_621:
        /* <DEDUP_REMOVED lines=15> */
.L_x_626:
[----:B------:R-:W-:Y:S05]  /*10a20*/  BSYNC.RECONVERGENT B5 ;  /* 0x0000000000057941 */ /* 0x000fea0003800200 */
.L_x_625:
[----:B-----5:R-:W-:-:S13]  /*10a30*/  ISETP.GE.AND P1, PT, R29, R20, PT ;  /* 0x000000141d00720c */ /* 0x020fda0003f26270 */
[----:B------:R-:W-:Y:S05]  /*10a40*/  @!P1 BRA `(.L_x_618) ;  /* 0x0000000000109947 */ /* 0x000fea0003800000 */
[----:B------:R-:W-:-:S05]  /*10a50*/  VIADD R25, R25, 0x20 ;  /* 0x0000002019197836 */ /* 0x000fca0000000000 */
[----:B------:R-:W-:-:S13]  /*10a60*/  ISETP.GE.AND P0, PT, R25, R22, PT ;  /* 0x000000161900720c */ /* 0x000fda0003f06270 */
[----:B------:R-:W-:Y:S05]  /*10a70*/  @!P0 BRA `(.L_x_627) ;  /* 0xfffffffc00288947 */ /* 0x000fea000383ffff */
[----:B------:R-:W-:-:S13]  /*10a80*/  PLOP3.LUT P0, PT, PT, PT, PT, 0x8, 0x80 ;  /* 0x000000000080781c */ /* 0x000fda0003f0e170 */
.L_x_618:
[----:B------:R-:W-:Y:S05]  /*10a90*/  BSYNC.RECONVERGENT B4 ;  /* 0x0000000000047941 */ /* 0x000fea0003800200 */
.L_x_617:
[----:B------:R-:W-:-:S03]  /*10aa0*/  UMOV UR6, 0xffffffff ;  /* 0xffffffff00067882 */ /* 0x000fc60000000000 */
[----:B------:R-:W-:Y:S05]  /*10ab0*/  BRA.DIV UR6, `(.L_x_628) ;  /* 0x0000006206347947 */ /* 0x000fea000b800000 */
[----:B------:R-:W-:-:S13]  /*10ac0*/  VOTE.ANY P0, P0 ;  /* 0x0000000000ff7806 */ /* 0x000fda0000000100 */
.L_x_942:
[----:B------:R-:W-:Y:S05]  /*10ad0*/  @P0 BREAK B2 ;  /* 0x0000000000020942 */ /* 0x000fea0003800000 */
[----:B------:R-:W-:Y:S05]  /*10ae0*/  @P0 BRA `(.L_x_226) ;  /* 0x0000001400a80947 */ /* 0x000fea0003800000 */
[----:B------:R-:W2:Y:S01]  /*10af0*/  LDS R24, [R5+0x8300] ;  /* 0x0083000005187984 */ /* 0x000ea20000000800 */
[----:B------:R-:W-:Y:S01]  /*10b00*/  BSSY.RECONVERGENT B4, `(.L_x_629) ;  /* 0x000003f000047945 */ /* 0x000fe20003800200 */
[----:B------:R-:W-:Y:S02]  /*10b10*/  IMAD.MOV.U32 R23, RZ, RZ, RZ ;  /* 0x000000ffff177224 */ /* 0x000fe400078e00ff */
[----:B-1----:R-:W-:Y:S01]  /*10b20*/  IMAD.MOV.U32 R25, RZ, RZ, RZ ;  /* 0x000000ffff197224 */ /* 0x002fe200078e00ff */
[----:B--2---:R-:W-:-:S13]  /*10b30*/  ISETP.GE.AND P0, PT, R7, R24, PT ;  /* 0x000000180700720c */ /* 0x004fda0003f06270 */
[----:B------:R-:W-:Y:S05]  /*10b40*/  @P0 BRA `(.L_x_630) ;  /* 0x0000000000e80947 */ /* 0x000fea0003800000 */
[----:B0-----:R-:W0:Y:S01]  /*10b50*/  LDC.64 R18, c[0x0][0x448] ;  /* 0x00011200ff127b82 */ /* 0x001e220000000a00 */
[----:B------:R-:W-:Y:S02]  /*10b60*/  HFMA2 R25, -RZ, RZ, 0, 0 ;  /* 0x00000000ff197431 */ /* 0x000fe400000001ff */
[----:B------:R-:W-:Y:S02]  /*10b70*/  IMAD.MOV.U32 R31, RZ, RZ, R7 ;  /* 0x000000ffff1f7224 */ /* 0x000fe400078e0007 */
[----:B------:R-:W-:-:S07]  /*10b80*/  IMAD.MOV.U32 R23, RZ, RZ, RZ ;  /* 0x000000ffff177224 */ /* 0x000fce00078e00ff */
.L_x_637:
[----:B0-----:R-:W2:Y:S01]  /*10b90*/  LDG.E R33, desc[UR8][R18.64] ;  /* 0x0000000812217981 */ /* 0x001ea2000c1e1900 */
[----:B------:R-:W2:Y:S01]  /*10ba0*/  LDC.64 R20, c[0x0][0x440] ;  /* 0x00011000ff147b82 */ /* 0x000ea20000000a00 */
[----:B------:R-:W-:-:S04]  /*10bb0*/  IMAD.IADD R27, R22, 0x1, R31 ;  /* 0x00000001161b7824 */ /* 0x000fc800078e021f */
[----:B---3--:R-:W-:-:S05]  /*10bc0*/  IMAD.WIDE R26, R27, 0x14, R16 ;  /* 0x000000141b1a7825 */ /* 0x008fca00078e0210 */
[----:B------:R-:W3:Y:S04]  /*10bd0*/  LD.E R30, desc[UR8][R26.64+0x8] ;  /* 0x000008081a1e7980 */ /* 0x000ee8000c101900 */
[----:B------:R-:W3:Y:S01]  /*10be0*/  LD.E R37, desc[UR8][R26.64+0xc] ;  /* 0x00000c081a257980 */ /* 0x000ee2000c101900 */
[----:B--2---:R-:W-:-:S06]  /*10bf0*/  IMAD.WIDE R28, R33, 0x4, R20 ;  /* 0x00000004211c7825 */ /* 0x004fcc00078e0214 */
[----:B------:R-:W2:Y:S01]  /*10c00*/  LDG.E R28, desc[UR8][R28.64] ;  /* 0x000000081c1c7981 */ /* 0x000ea2000c1e1900 */
[----:B------:R-:W-:Y:S04]  /*10c10*/  BSSY.RECONVERGENT B5, `(.L_x_631) ;  /* 0x000002a000057945 */ /* 0x000fe80003800200 */
[----:B------:R-:W-:Y:S01]  /*10c20*/  BSSY.RELIABLE B6, `(.L_x_632) ;  /* 0x0000023000067945 */ /* 0x000fe20003800100 */
[----:B---3--:R-:W-:-:S05]  /*10c30*/  IMAD.IADD R39, R30, 0x1, R37 ;  /* 0x000000011e277824 */ /* 0x008fca00078e0225 */
        /* <DEDUP_REMOVED lines=9> */
.L_x_635:
[----:B------:R-:W-:Y:S05]  /*10cd0*/  BSYNC.RECONVERGENT B7 ;  /* 0x0000000000077941 */ /* 0x000fea0003800200 */
.L_x_634:
[----:B-----5:R-:W-:-:S13]  /*10ce0*/  ISETP.GE.AND P0, PT, R39, R26, PT ;  /* 0x0000001a2700720c */ /* 0x020fda0003f06270 */
[----:B------:R-:W-:Y:S05]  /*10cf0*/  @!P0 BRA `(.L_x_633) ;  /* 0x0000000000548947 */ /* 0x000fea0003800000 */
[----:B------:R-:W1:Y:S02]  /*10d00*/  LDS R26, [R5+0x8480] ;  /* 0x00848000051a7984 */ /* 0x000e640000000800 */
[----:B-1----:R-:W-:-:S13]  /*10d10*/  ISETP.GE.AND P0, PT, R39, R26, PT ;  /* 0x0000001a2700720c */ /* 0x002fda0003f06270 */
[----:B------:R-:W-:Y:S05]  /*10d20*/  @!P0 BRA `(.L_x_633) ;  /* 0x0000000000488947 */ /* 0x000fea0003800000 */
[----:B0-----:R-:W0:Y:S02]  /*10d30*/  LDS R27, [R5+0x8500] ;  /* 0x00850000051b7984 */ /* 0x001e240000000800 */
[----:B0-----:R-:W-:Y:S02]  /*10d40*/  IMAD.IADD R26, R22, 0x1, R27 ;  /* 0x00000001161a7824 */ /* 0x001fe400078e021b */
[----:B------:R-:W0:Y:S02]  /*10d50*/  LDS R27, [R5+0x8580] ;  /* 0x00858000051b7984 */ /* 0x000e240000000800 */
[----:B------:R-:W-:-:S06]  /*10d60*/  IMAD.WIDE R20, R26, 0x4, R20 ;  /* 0x000000041a147825 */ /* 0x000fcc00078e0214 */
[----:B------:R-:W2:Y:S01]  /*10d70*/  LDG.E R20, desc[UR8][R20.64] ;  /* 0x0000000814147981 */ /* 0x000ea2000c1e1900 */
[----:B------:R-:W-:Y:S02]  /*10d80*/  ISETP.GE.AND P0, PT, R26, R33, PT ;  /* 0x000000211a00720c */ /* 0x000fe40003f06270 */
[----:B0-----:R-:W-:Y:S02]  /*10d90*/  IADD3 R27, PT, PT, R30, R27, RZ ;  /* 0x0000001b1e1b7210 */ /* 0x001fe40007ffe0ff */
[----:B--2---:R-:W-:-:S04]  /*10da0*/  SEL R28, R28, R20, !P0 ;  /* 0x000000141c1c7207 */ /* 0x004fc80004000000 */
[----:B------:R-:W-:-:S04]  /*10db0*/  ISETP.GE.AND P0, PT, R39, R28, PT ;  /* 0x0000001c2700720c */ /* 0x000fc80003f06270 */
[----:B------:R-:W-:-:S13]  /*10dc0*/  ISETP.LE.OR P0, PT, R27, R20, !P0 ;  /* 0x000000141b00720c */ /* 0x000fda0004703670 */
[----:B------:R-:W0:Y:S01]  /*10dd0*/  @!P0 LDC.64 R26, c[0x0][0x408] ;  /* 0x00010200ff1a8b82 */ /* 0x000e220000000a00 */
[----:B------:R-:W-:Y:S01]  /*10de0*/  @!P0 IMAD R29, R14, 0x64, R25 ;  /* 0x000000640e1d8824 */ /* 0x000fe200078e0219 */
[----:B------:R-:W-:Y:S05]  /*10df0*/  @!P0 BREAK.RELIABLE B6 ;  /* 0x0000000000068942 */ /* 0x000fea0003800100 */
[----:B------:R-:W-:-:S04]  /*10e00*/  @!P0 VIADD R20, R25, 0x1 ;  /* 0x0000000119148836 */ /* 0x000fc80000000000 */
[----:B------:R-:W-:Y:S02]  /*10e10*/  @!P0 IMAD.MOV.U32 R25, RZ, RZ, R20 ;  /* 0x000000ffff198224 */ /* 0x000fe400078e0014 */
[----:B0-----:R-:W-:-:S05]  /*10e20*/  @!P0 IMAD.WIDE R26, R29, 0x4, R26 ;  /* 0x000000041d1a8825 */ /* 0x001fca00078e021a */
[----:B------:R1:W-:Y:S01]  /*10e30*/  @!P0 STG.E desc[UR8][R26.64], R31 ;  /* 0x0000001f1a008986 */ /* 0x0003e2000c101908 */
[----:B------:R-:W-:Y:S05]  /*10e40*/  @!P0 BRA `(.L_x_636) ;  /* 0x0000000000188947 */ /* 0x000fea0003800000 */
.L_x_633:
[----:B------:R-:W-:Y:S05]  /*10e50*/  BSYNC.RELIABLE B6 ;  /* 0x0000000000067941 */ /* 0x000fea0003800100 */
.L_x_632:
[----:B------:R-:W2:Y:S01]  /*10e60*/  LDC.64 R20, c[0x0][0x3f8] ;  /* 0x0000fe00ff147b82 */ /* 0x000ea20000000a00 */
[----:B01----:R-:W-:Y:S02]  /*10e70*/  IMAD R27, R14, 0x64, R23 ;  /* 0x000000640e1b7824 */ /* 0x003fe400078e0217 */
[----:B------:R-:W-:Y:S02]  /*10e80*/  VIADD R23, R23, 0x1 ;  /* 0x0000000117177836 */ /* 0x000fe40000000000 */
[----:B--2---:R-:W-:-:S05]  /*10e90*/  IMAD.WIDE R20, R27, 0x4, R20 ;  /* 0x000000041b147825 */ /* 0x004fca00078e0214 */
[----:B------:R0:W-:Y:S02]  /*10ea0*/  STG.E desc[UR8][R20.64], R31 ;  /* 0x0000001f14007986 */ /* 0x0001e4000c101908 */
.L_x_636:
[----:B------:R-:W-:Y:S05]  /*10eb0*/  BSYNC.RECONVERGENT B5 ;  /* 0x0000000000057941 */ /* 0x000fea0003800200 */
.L_x_631:
[----:B01----:R-:W-:-:S05]  /*10ec0*/  VIADD R31, R31, 0x20 ;  /* 0x000000201f1f7836 */ /* 0x003fca0000000000 */
[----:B------:R-:W-:-:S13]  /*10ed0*/  ISETP.GE.AND P0, PT, R31, R24, PT ;  /* 0x000000181f00720c */ /* 0x000fda0003f06270 */
[----:B------:R-:W-:Y:S05]  /*10ee0*/  @!P0 BRA `(.L_x_637) ;  /* 0xfffffffc00288947 */ /* 0x000fea000383ffff */
.L_x_630:
[----:B------:R-:W-:Y:S05]  /*10ef0*/  BSYNC.RECONVERGENT B4 ;  /* 0x0000000000047941 */ /* 0x000fea0003800200 */
.L_x_629:
[----:B------:R-:W-:Y:S01]  /*10f00*/  UMOV UR6, 0xffffffff ;  /* 0xffffffff00067882 */ /* 0x000fe20000000000 */
[----:B------:R-:W-:Y:S02]  /*10f10*/  ISETP.NE.AND P1, PT, R35, 0x1f, PT ;  /* 0x0000001f2300780c */ /* 0x000fe40003f25270 */
[C---:B------:R-:W-:Y:S02]  /*10f20*/  ISETP.GE.AND P2, PT, R7.reuse, 0x1, PT ;  /* 0x000000010700780c */ /* 0x040fe40003f46270 */
[C---:B------:R-:W-:Y:S02]  /*10f30*/  ISETP.GE.AND P3, PT, R7.reuse, 0x10, PT ;  /* 0x000000100700780c */ /* 0x040fe40003f66270 */
[C---:B------:R-:W-:Y:S02]  /*10f40*/  ISETP.GE.AND P4, PT, R7.reuse, 0x8, PT ;  /* 0x000000080700780c */ /* 0x040fe40003f86270 */
[C---:B------:R-:W-:Y:S02]  /*10f50*/  ISETP.GE.AND P5, PT, R7.reuse, 0x4, PT ;  /* 0x000000040700780c */ /* 0x040fe40003fa6270 */
[----:B------:R-:W-:Y:S01]  /*10f60*/  ISETP.GE.AND P6, PT, R7, 0x2, PT ;  /* 0x000000020700780c */ /* 0x000fe20003fc6270 */
[----:B------:R-:W-:-:S12]  /*10f70*/  BRA.DIV UR6, `(.L_x_638) ;  /* 0x0000005e06207947 */ /* 0x000fd8000b800000 */
[----:B------:R-:W1:Y:S01]  /*10f80*/  SHFL.UP PT, R22, R25, 0x1, RZ ;  /* 0x0420000019167989 */ /* 0x000e6200000e00ff */
        /* <DEDUP_REMOVED lines=11> */
[----:B---3--:R-:W0:Y:S04]  /*11040*/  SHFL.UP PT, R26, R22, 0x2, RZ ;  /* 0x04400000161a7989 */ /* 0x008e2800000e00ff */
[----:B------:R-:W1:Y:S01]  /*11050*/  SHFL.UP PT, R21, R24, 0x2, RZ ;  /* 0x0440000018157989 */ /* 0x000e6200000e00ff */
[----:B0-----:R-:W-:Y:S02]  /*11060*/  SEL R19, R26, RZ, P6 ;  /* 0x000000ff1a137207 */ /* 0x001fe40003000000 */
[----:B-1----:R-:W-:Y:S02]  /*11070*/  SEL R21, R21, RZ, P6 ;  /* 0x000000ff15157207 */ /* 0x002fe40003000000 */
[----:B------:R-:W-:-:S03]  /*11080*/  IADD3 R26, PT, PT, R22, R19, RZ ;  /* 0x00000013161a7210 */ /* 0x000fc60007ffe0ff */
[----:B------:R-:W-:Y:S02]  /*11090*/  IMAD.IADD R27, R24, 0x1, R21 ;  /* 0x00000001181b7824 */ /* 0x000fe400078e0215 */
        /* <DEDUP_REMOVED lines=16> */
[----:B------:R-:W-:Y:S01]  /*111a0*/  IMAD.IADD R28, R24, 0x1, R27 ;  /* 0x00000001181c7824 */ /* 0x000fe200078e021b */
[----:B------:R-:W-:-:S07]  /*111b0*/  IADD3 R22, PT, PT, R26, R21, RZ ;  /* 0x000000151a167210 */ /* 0x000fce0007ffe0ff */
.L_x_960:
        /* <DEDUP_REMOVED lines=12> */
[----:B------:R0:W1:Y:S01]  /*11280*/  LDS R31, [R5+0x400] ;  /* 0x00040000051f7984 */ /* 0x0000620000000800 */
[----:B------:R-:W-:Y:S01]  /*11290*/  LOP3.LUT R29, R25, 0x7ffffffc, RZ, 0xc0, !PT ;  /* 0x7ffffffc191d7812 */ /* 0x000fe200078ec0ff */
[----:B------:R-:W-:-:S07]  /*112a0*/  IMAD.MOV.U32 R33, RZ, RZ, RZ ;  /* 0x000000ffff217224 */ /* 0x000fce00078e00ff */
.L_x_643:
[----:B--2---:R-:W2:Y:S01]  /*112b0*/  LDC.64 R18, c[0x0][0x408] ;  /* 0x00010200ff127b82 */ /* 0x004ea20000000a00 */
[----:B------:R-:W-:-:S04]  /*112c0*/  IMAD R21, R14, 0x64, R33 ;  /* 0x000000640e157824 */ /* 0x000fc800078e0221 */
[----:B--2---:R-:W-:-:S05]  /*112d0*/  IMAD.WIDE R18, R21, 0x4, R18 ;  /* 0x0000000415127825 */ /* 0x004fca00078e0212 */
[----:B------:R-:W1:Y:S02]  /*112e0*/  LDG.E R20, desc[UR8][R18.64] ;  /* 0x0000000812147981 */ /* 0x000e64000c1e1900 */
[----:B-1----:R-:W-:Y:S02]  /*112f0*/  IMAD.IADD R25, R31, 0x1, R20 ;  /* 0x000000011f197824 */ /* 0x002fe400078e0214 */
[----:B------:R-:W1:Y:S02]  /*11300*/  LDC.64 R20, c[0x0][0x400] ;  /* 0x00010000ff147b82 */ /* 0x000e640000000a00 */
[----:B------:R-:W-:-:S05]  /*11310*/  IMAD.WIDE R24, R25, 0x14, R16 ;  /* 0x0000001419187825 */ /* 0x000fca00078e0210 */
[----:B------:R-:W2:Y:S04]  /*11320*/  LD.E R35, desc[UR8][R24.64] ;  /* 0x0000000818237980 */ /* 0x000ea8000c101900 */
[----:B------:R-:W3:Y:S04]  /*11330*/  LD.E R37, desc[UR8][R24.64+0x4] ;  /* 0x0000040818257980 */ /* 0x000ee8000c101900 */
[----:B------:R-:W5:Y:S04]  /*11340*/  LD.E R39, desc[UR8][R24.64+0x8] ;  /* 0x0000080818277980 */ /* 0x000f68000c101900 */
[----:B------:R-:W4:Y:S04]  /*11350*/  LD.E R41, desc[UR8][R24.64+0xc] ;  /* 0x00000c0818297980 */ /* 0x000f28000c101900 */
[----:B------:R-:W4:Y:S01]  /*11360*/  LD.E R43, desc[UR8][R24.64+0x10] ;  /* 0x00001008182b7980 */ /* 0x000f22000c101900 */
[----:B------:R-:W-:-:S04]  /*11370*/  IMAD.IADD R27, R28, 0x1, R33 ;  /* 0x000000011c1b7824 */ /* 0x000fc800078e0221 */
[----:B-1----:R-:W-:-:S05]  /*11380*/  IMAD.WIDE R20, R27, 0x14, R20 ;  /* 0x000000141b147825 */ /* 0x002fca00078e0214 */
[----:B--2---:R1:W-:Y:S04]  /*11390*/  STG.E desc[UR8][R20.64], R35 ;  /* 0x0000002314007986 */ /* 0x0043e8000c101908 */
[----:B---3--:R2:W-:Y:S04]  /*113a0*/  STG.E desc[UR8][R20.64+0x4], R37 ;  /* 0x0000042514007986 */ /* 0x0085e8000c101908 */
[----:B-----5:R3:W-:Y:S04]  /*113b0*/  STG.E desc[UR8][R20.64+0x8], R39 ;  /* 0x0000082714007986 */ /* 0x0207e8000c101908 */
[----:B----4-:R4:W-:Y:S04]  /*113c0*/  STG.E desc[UR8][R20.64+0xc], R41 ;  /* 0x00000c2914007986 */ /* 0x0109e8000c101908 */
[----:B------:R5:W-:Y:S04]  /*113d0*/  STG.E desc[UR8][R20.64+0x10], R43 ;  /* 0x0000102b14007986 */ /* 0x000be8000c101908 */
[----:B------:R-:W2:Y:S02]  /*113e0*/  LDG.E R26, desc[UR8][R18.64+0x4] ;  /* 0x00000408121a7981 */ /* 0x000ea4000c1e1900 */
[----:B--2---:R-:W-:-:S04]  /*113f0*/  IMAD.IADD R27, R31, 0x1, R26 ;  /* 0x000000011f1b7824 */ /* 0x004fc800078e021a */
[----:B------:R-:W-:-:S05]  /*11400*/  IMAD.WIDE R24, R27, 0x14, R16 ;  /* 0x000000141b187825 */ /* 0x000fca00078e0210 */
[----:B------:R-:W2:Y:S04]  /*11410*/  LD.E R45, desc[UR8][R24.64] ;  /* 0x00000008182d7980 */ /* 0x000ea8000c101900 */
[----:B------:R-:W3:Y:S04]  /*11420*/  LD.E R32, desc[UR8][R24.64+0x4] ;  /* 0x0000040818207980 */ /* 0x000ee8000c101900 */
[----:B------:R-:W4:Y:S04]  /*11430*/  LD.E R34, desc[UR8][R24.64+0x8] ;  /* 0x0000080818227980 */ /* 0x000f28000c101900 */
[----:B-1----:R-:W5:Y:S04]  /*11440*/  LD.E R35, desc[UR8][R24.64+0xc] ;  /* 0x00000c0818237980 */ /* 0x002f68000c101900 */
[----:B------:R-:W5:Y:S04]  /*11450*/  LD.E R37, desc[UR8][R24.64+0x10] ;  /* 0x0000100818257980 */ /* 0x000f68000c101900 */
[----:B--2---:R1:W-:Y:S04]  /*11460*/  STG.E desc[UR8][R20.64+0x14], R45 ;  /* 0x0000142d14007986 */ /* 0x0043e8000c101908 */
[----:B---3--:R2:W-:Y:S04]  /*11470*/  STG.E desc[UR8][R20.64+0x18], R32 ;  /* 0x0000182014007986 */ /* 0x0085e8000c101908 */
[----:B----4-:R-:W-:Y:S04]  /*11480*/  STG.E desc[UR8][R20.64+0x1c], R34 ;  /* 0x00001c2214007986 */ /* 0x010fe8000c101908 */
[----:B-----5:R3:W-:Y:S04]  /*11490*/  STG.E desc[UR8][R20.64+0x20], R35 ;  /* 0x0000202314007986 */ /* 0x0207e8000c101908 */
[----:B------:R4:W-:Y:S04]  /*114a0*/  STG.E desc[UR8][R20.64+0x24], R37 ;  /* 0x0000242514007986 */ /* 0x0009e8000c101908 */
[----:B------:R-:W5:Y:S02]  /*114b0*/  LDG.E R26, desc[UR8][R18.64+0x8] ;  /* 0x00000808121a7981 */ /* 0x000f64000c1e1900 */
[----:B-----5:R-:W-:-:S04]  /*114c0*/  IMAD.IADD R27, R31, 0x1, R26 ;  /* 0x000000011f1b7824 */ /* 0x020fc800078e021a */
[----:B------:R-:W-:-:S05]  /*114d0*/  IMAD.WIDE R26, R27, 0x14, R16 ;  /* 0x000000141b1a7825 */ /* 0x000fca00078e0210 */
[----:B------:R-:W5:Y:S04]  /*114e0*/  LD.E R39, desc[UR8][R26.64] ;  /* 0x000000081a277980 */ /* 0x000f68000c101900 */
[----:B------:R-:W3:Y:S04]  /*114f0*/  LD.E R41, desc[UR8][R26.64+0x4] ;  /* 0x000004081a297980 */ /* 0x000ee8000c101900 */
[----:B------:R-:W4:Y:S04]  /*11500*/  LD.E R43, desc[UR8][R26.64+0x8] ;  /* 0x000008081a2b7980 */ /* 0x000f28000c101900 */
[----:B-1----:R-:W4:Y:S04]  /*11510*/  LD.E R45, desc[UR8][R26.64+0xc] ;  /* 0x00000c081a2d7980 */ /* 0x002f28000c101900 */
[----:B--2---:R-:W2:Y:S04]  /*11520*/  LD.E R32, desc[UR8][R26.64+0x10] ;  /* 0x000010081a207980 */ /* 0x004ea8000c101900 */
[----:B-----5:R1:W-:Y:S04]  /*11530*/  STG.E desc[UR8][R20.64+0x28], R39 ;  /* 0x0000282714007986 */ /* 0x0203e8000c101908 */
[----:B---3--:R3:W-:Y:S04]  /*11540*/  STG.E desc[UR8][R20.64+0x2c], R41 ;  /* 0x00002c2914007986 */ /* 0x0087e8000c101908 */
[----:B----4-:R4:W-:Y:S04]  /*11550*/  STG.E desc[UR8][R20.64+0x30], R43 ;  /* 0x0000302b14007986 */ /* 0x0109e8000c101908 */
[----:B------:R4:W-:Y:S04]  /*11560*/  STG.E desc[UR8][R20.64+0x34], R45 ;  /* 0x0000342d14007986 */ /* 0x0009e8000c101908 */
[----:B--2---:R4:W-:Y:S04]  /*11570*/  STG.E desc[UR8][R20.64+0x38], R32 ;  /* 0x0000382014007986 */ /* 0x0049e8000c101908 */
[----:B------:R-:W2:Y:S02]  /*11580*/  LDG.E R18, desc[UR8][R18.64+0xc] ;  /* 0x00000c0812127981 */ /* 0x000ea4000c1e1900 */
[----:B--2---:R-:W-:-:S05]  /*11590*/  IADD3 R25, PT, PT, R31, R18, RZ ;  /* 0x000000121f197210 */ /* 0x004fca0007ffe0ff */
[----:B------:R-:W-:-:S05]  /*115a0*/  IMAD.WIDE R24, R25, 0x14, R16 ;  /* 0x0000001419187825 */ /* 0x000fca00078e0210 */
[----:B------:R-:W2:Y:S04]  /*115b0*/  LD.E R35, desc[UR8][R24.64] ;  /* 0x0000000818237980 */ /* 0x000ea8000c101900 */
[----:B------:R-:W5:Y:S04]  /*115c0*/  LD.E R37, desc[UR8][R24.64+0x4] ;  /* 0x0000040818257980 */ /* 0x000f68000c101900 */
[----:B------:R-:W4:Y:S04]  /*115d0*/  LD.E R27, desc[UR8][R24.64+0x8] ;  /* 0x00000808181b7980 */ /* 0x000f28000c101900 */
[----:B-1----:R-:W4:Y:S04]  /*115e0*/  LD.E R39, desc[UR8][R24.64+0xc] ;  /* 0x00000c0818277980 */ /* 0x002f28000c101900 */
[----:B---3--:R-:W3:Y:S01]  /*115f0*/  LD.E R41, desc[UR8][R24.64+0x10] ;  /* 0x0000100818297980 */ /* 0x008ee2000c101900 */
[----:B------:R-:W-:-:S05]  /*11600*/  VIADD R33, R33, 0x4 ;  /* 0x0000000421217836 */ /* 0x000fca0000000000 */
[----:B------:R-:W-:Y:S01]  /*11610*/  ISETP.NE.AND P0, PT, R33, R29, PT ;  /* 0x0000001d2100720c */ /* 0x000fe20003f05270 */
[----:B--2---:R2:W-:Y:S04]  /*11620*/  STG.E desc[UR8][R20.64+0x3c], R35 ;  /* 0x00003c2314007986 */ /* 0x0045e8000c101908 */
[----:B-----5:R2:W-:Y:S04]  /*11630*/  STG.E desc[UR8][R20.64+0x40], R37 ;  /* 0x0000402514007986 */ /* 0x0205e8000c101908 */
[----:B----4-:R2:W-:Y:S04]  /*11640*/  STG.E desc[UR8][R20.64+0x44], R27 ;  /* 0x0000441b14007986 */ /* 0x0105e8000c101908 */
[----:B------:R2:W-:Y:S04]  /*11650*/  STG.E desc[UR8][R20.64+0x48], R39 ;  /* 0x0000482714007986 */ /* 0x0005e8000c101908 */
[----:B---3--:R2:W-:Y:S01]  /*11660*/  STG.E desc[UR8][R20.64+0x4c], R41 ;  /* 0x00004c2914007986 */ /* 0x0085e2000c101908 */
[----:B------:R-:W-:Y:S05]  /*11670*/  @P0 BRA `(.L_x_643) ;  /* 0xfffffffc000c0947 */ /* 0x000fea000383ffff */
.L_x_642:
[----:B------:R-:W-:Y:S05]  /*11680*/  BSYNC.RECONVERGENT B5 ;  /* 0x0000000000057941 */ /* 0x000fea0003800200 */
.L_x_641:
[----:B------:R-:W-:Y:S05]  /*11690*/  @!P1 BRA `(.L_x_640) ;  /* 0x0000000000c89947 */ /* 0x000fea0003800000 */
[----:B------:R-:W1:Y:S01]  /*116a0*/  LDC.64 R18, c[0x0][0x408] ;  /* 0x00010200ff127b82 */ /* 0x000e620000000a00 */
[----:B--2---:R-:W-:Y:S01]  /*116b0*/  IMAD R21, R14, 0x64, R29 ;  /* 0x000000640e157824 */ /* 0x004fe200078e021d */
[----:B------:R-:W2:Y:S06]  /*116c0*/  LDS R26, [R5+0x400] ;  /* 0x00040000051a7984 */ /* 0x000eac0000000800 */
[----:B------:R-:W3:Y:S01]  /*116d0*/  LDC.64 R24, c[0x0][0x400] ;  /* 0x00010000ff187b82 */ /* 0x000ee20000000a00 */
[----:B-1----:R-:W-:-:S05]  /*116e0*/  IMAD.WIDE R18, R21, 0x4, R18 ;  /* 0x0000000415127825 */ /* 0x002fca00078e0212 */
[----:B------:R-:W2:Y:S02]  /*116f0*/  LDG.E R21, desc[UR8][R18.64] ;  /* 0x0000000812157981 */ /* 0x000ea4000c1e1900 */
[----:B--2---:R-:W-:-:S04]  /*11700*/  IMAD.IADD R21, R26, 0x1, R21 ;  /* 0x000000011a157824 */ /* 0x004fc800078e0215 */
[----:B------:R-:W-:-:S05]  /*11710*/  IMAD.WIDE R20, R21, 0x14, R16 ;  /* 0x0000001415147825 */ /* 0x000fca00078e0210 */
[----:B------:R-:W2:Y:S04]  /*11720*/  LD.E R27, desc[UR8][R20.64] ;  /* 0x00000008141b7980 */ /* 0x000ea8000c101900 */
[----:B------:R-:W5:Y:S04]  /*11730*/  LD.E R31, desc[UR8][R20.64+0x4] ;  /* 0x00000408141f7980 */ /* 0x000f68000c101900 */
[----:B------:R-:W4:Y:S04]  /*11740*/  LD.E R33, desc[UR8][R20.64+0x8] ;  /* 0x0000080814217980 */ /* 0x000f28000c101900 */
[----:B------:R-:W4:Y:S04]  /*11750*/  LD.E R35, desc[UR8][R20.64+0xc] ;  /* 0x00000c0814237980 */ /* 0x000f28000c101900 */
[----:B------:R-:W4:Y:S01]  /*11760*/  LD.E R37, desc[UR8][R20.64+0x10] ;  /* 0x0000100814257980 */ /* 0x000f22000c101900 */
[----:B------:R-:W-:Y:S01]  /*11770*/  IMAD.IADD R29, R28, 0x1, R29 ;  /* 0x000000011c1d7824 */ /* 0x000fe200078e021d */
[----:B------:R-:W-:-:S03]  /*11780*/  ISETP.NE.AND P0, PT, R30, 0x1, PT ;  /* 0x000000011e00780c */ /* 0x000fc60003f05270 */
[----:B---3--:R-:W-:-:S05]  /*11790*/  IMAD.WIDE R24, R29, 0x14, R24 ;  /* 0x000000141d187825 */ /* 0x008fca00078e0218 */
[----:B--2---:R1:W-:Y:S04]  /*117a0*/  STG.E desc[UR8][R24.64], R27 ;  /* 0x0000001b18007986 */ /* 0x0043e8000c101908 */
[----:B-----5:R1:W-:Y:S04]  /*117b0*/  STG.E desc[UR8][R24.64+0x4], R31 ;  /* 0x0000041f18007986 */ /* 0x0203e8000c101908 */
[----:B----4-:R1:W-:Y:S04]  /*117c0*/  STG.E desc[UR8][R24.64+0x8], R33 ;  /* 0x0000082118007986 */ /* 0x0103e8000c101908 */
[----:B------:R1:W-:Y:S04]  /*117d0*/  STG.E desc[UR8][R24.64+0xc], R35 ;  /* 0x00000c2318007986 */ /* 0x0003e8000c101908 */
[----:B------:R1:W-:Y:S01]  /*117e0*/  STG.E desc[UR8][R24.64+0x10], R37 ;  /* 0x0000102518007986 */ /* 0x0003e2000c101908 */
[----:B------:R-:W-:Y:S05]  /*117f0*/  @!P0 BRA `(.L_x_640) ;  /* 0x0000000000708947 */ /* 0x000fea0003800000 */
[----:B------:R-:W2:Y:S02]  /*11800*/  LDG.E R21, desc[UR8][R18.64+0x4] ;  /* 0x0000040812157981 */ /* 0x000ea4000c1e1900 */
[----:B--2---:R-:W-:-:S04]  /*11810*/  IMAD.IADD R21, R26, 0x1, R21 ;  /* 0x000000011a157824 */ /* 0x004fc800078e0215 */
[----:B------:R-:W-:-:S05]  /*11820*/  IMAD.WIDE R20, R21, 0x14, R16 ;  /* 0x0000001415147825 */ /* 0x000fca00078e0210 */
[----:B-1----:R-:W2:Y:S04]  /*11830*/  LD.E R27, desc[UR8][R20.64] ;  /* 0x00000008141b7980 */ /* 0x002ea8000c101900 */
        /* <DEDUP_REMOVED lines=24> */
.L_x_640:
[----:B------:R-:W-:Y:S05]  /*119c0*/  BSYNC.RECONVERGENT B4 ;  /* 0x0000000000047941 */ /* 0x000fea0003800200 */
.L_x_639:
        /* <DEDUP_REMOVED lines=9> */
[----:B-1----:R-:W-:Y:S01]  /*11a60*/  IMAD.MOV.U32 R31, RZ, RZ, RZ ;  /* 0x000000ffff1f7224 */ /* 0x002fe200078e00ff */
[----:B------:R-:W-:Y:S02]  /*11a70*/  IADD3 R30, PT, PT, R22, R10, -R23 ;  /* 0x0000000a161e7210 */ /* 0x000fe40007ffe817 */
[----:B------:R-:W-:-:S07]  /*11a80*/  ISETP.NE.AND P1, PT, R32, RZ, PT ;  /* 0x000000ff2000720c */ /* 0x000fce0003f25270 */
[----:B------:R-:W-:Y:S06]  /*11a90*/  @!P0 BRA `(.L_x_646) ;  /* 0x0000000000808947 */ /* 0x000fec0003800000 */
[----:B------:R1:W3:Y:S01]  /*11aa0*/  LDS R33, [R5+0x400] ;  /* 0x0004000005217984 */ /* 0x0002e20000000800 */
[----:B--2---:R-:W-:Y:S01]  /*11ab0*/  HFMA2 R35, -RZ, RZ, 0, 0 ;  /* 0x00000000ff237431 */ /* 0x004fe200000001ff */
[----:B------:R-:W-:-:S07]  /*11ac0*/  LOP3.LUT R31, R23, 0x7ffffffc, RZ, 0xc0, !PT ;  /* 0x7ffffffc171f7812 */ /* 0x000fce00078ec0ff */
.L_x_647:
[----:B------:R-:W2:Y:S01]  /*11ad0*/  LDC.64 R20, c[0x0][0x3f8] ;  /* 0x0000fe00ff147b82 */ /* 0x000ea20000000a00 */
[----:B---3--:R-:W-:-:S04]  /*11ae0*/  IMAD R23, R14, 0x64, R35 ;  /* 0x000000640e177824 */ /* 0x008fc800078e0223 */
[----:B--2---:R-:W-:-:S05]  /*11af0*/  IMAD.WIDE R20, R23, 0x4, R20 ;  /* 0x0000000417147825 */ /* 0x004fca00078e0214 */
[----:B------:R-:W3:Y:S02]  /*11b00*/  LDG.E R22, desc[UR8][R20.64] ;  /* 0x0000000814167981 */ /* 0x000ee4000c1e1900 */
[----:B---3--:R-:W-:Y:S02]  /*11b10*/  IMAD.IADD R27, R33, 0x1, R22 ;  /* 0x00000001211b7824 */ /* 0x008fe400078e0216 */
[----:B------:R-:W2:Y:S02]  /*11b20*/  LDC.64 R22, c[0x0][0x3f0] ;  /* 0x0000fc00ff167b82 */ /* 0x000ea40000000a00 */
[----:B------:R-:W-:-:S05]  /*11b30*/  IMAD.WIDE R26, R27, 0x14, R16 ;  /* 0x000000141b1a7825 */ /* 0x000fca00078e0210 */
[----:B------:R-:W3:Y:S01]  /*11b40*/  LD.E R29, desc[UR8][R26.64] ;  /* 0x000000081a1d7980 */ /* 0x000ee2000c101900 */
[----:B------:R-:W-:-:S04]  /*11b50*/  IMAD.IADD R25, R30, 0x1, R35 ;  /* 0x000000011e197824 */ /* 0x000fc800078e0223 */
[----:B--2---:R-:W-:-:S05]  /*11b60*/  IMAD.WIDE R22, R25, 0x4, R22 ;  /* 0x0000000419167825 */ /* 0x004fca00078e0216 */
[----:B---3--:R2:W-:Y:S04]  /*11b70*/  STG.E desc[UR8][R22.64], R29 ;  /* 0x0000001d16007986 */ /* 0x0085e8000c101908 */
[----:B------:R-:W3:Y:S02]  /*11b80*/  LDG.E R24, desc[UR8][R20.64+0x4] ;  /* 0x0000040814187981 */ /* 0x000ee4000c1e1900 */
[----:B---3--:R-:W-:-:S04]  /*11b90*/  IMAD.IADD R25, R33, 0x1, R24 ;  /* 0x0000000121197824 */ /* 0x008fc800078e0218 */
[----:B------:R-:W-:-:S06]  /*11ba0*/  IMAD.WIDE R24, R25, 0x14, R16 ;  /* 0x0000001419187825 */ /* 0x000fcc00078e0210 */
[----:B------:R-:W3:Y:S04]  /*11bb0*/  LD.E R25, desc[UR8][R24.64] ;  /* 0x0000000818197980 */ /* 0x000ee8000c101900 */
[----:B---3--:R3:W-:Y:S04]  /*11bc0*/  STG.E desc[UR8][R22.64+0x4], R25 ;  /* 0x0000041916007986 */ /* 0x0087e8000c101908 */
[----:B------:R-:W5:Y:S02]  /*11bd0*/  LDG.E R28, desc[UR8][R20.64+0x8] ;  /* 0x00000808141c7981 */ /* 0x000f64000c1e1900 */
[----:B-----5:R-:W-:-:S04]  /*11be0*/  IMAD.IADD R27, R33, 0x1, R28 ;  /* 0x00000001211b7824 */ /* 0x020fc800078e021c */
[----:B------:R-:W-:-:S06]  /*11bf0*/  IMAD.WIDE R26, R27, 0x14, R16 ;  /* 0x000000141b1a7825 */ /* 0x000fcc00078e0210 */
[----:B------:R-:W5:Y:S04]  /*11c00*/  LD.E R27, desc[UR8][R26.64] ;  /* 0x000000081a1b7980 */ /* 0x000f68000c101900 */
[----:B-----5:R3:W-:Y:S04]  /*11c10*/  STG.E desc[UR8][R22.64+0x8], R27 ;  /* 0x0000081b16007986 */ /* 0x0207e8000c101908 */
[----:B------:R-:W2:Y:S02]  /*11c20*/  LDG.E R28, desc[UR8][R20.64+0xc] ;  /* 0x00000c08141c7981 */ /* 0x000ea4000c1e1900 */
[----:B--2---:R-:W-:-:S04]  /*11c30*/  IMAD.IADD R29, R33, 0x1, R28 ;  /* 0x00000001211d7824 */ /* 0x004fc800078e021c */
[----:B------:R-:W-:-:S06]  /*11c40*/  IMAD.WIDE R28, R29, 0x14, R16 ;  /* 0x000000141d1c7825 */ /* 0x000fcc00078e0210 */
[----:B------:R-:W2:Y:S01]  /*11c50*/  LD.E R29, desc[UR8][R28.64] ;  /* 0x000000081c1d7980 */ /* 0x000ea2000c101900 */
[----:B------:R-:W-:-:S05]  /*11c60*/  VIADD R35, R35, 0x4 ;  /* 0x0000000423237836 */ /* 0x000fca0000000000 */
[----:B------:R-:W-:Y:S01]  /*11c70*/  ISETP.NE.AND P0, PT, R35, R31, PT ;  /* 0x0000001f2300720c */ /* 0x000fe20003f05270 */
[----:B--2---:R3:W-:-:S12]  /*11c80*/  STG.E desc[UR8][R22.64+0xc], R29 ;  /* 0x00000c1d16007986 */ /* 0x0047d8000c101908 */
[----:B------:R-:W-:Y:S05]  /*11c90*/  @P0 BRA `(.L_x_647) ;  /* 0xfffffffc008c0947 */ /* 0x000fea000383ffff */
.L_x_646:
[----:B------:R-:W-:Y:S05]  /*11ca0*/  BSYNC.RECONVERGENT B5 ;  /* 0x0000000000057941 */ /* 0x000fea0003800200 */
.L_x_645:
[----:B------:R-:W-:Y:S05]  /*11cb0*/  @!P1 BRA `(.L_x_644) ;  /* 0x0000000000689947 */ /* 0x000fea0003800000 */
[----:B--2---:R-:W2:Y:S01]  /*11cc0*/  LDC.64 R20, c[0x0][0x3f8] ;  /* 0x0000fe00ff147b82 */ /* 0x004ea20000000a00 */
[----:B---3--:R-:W-:Y:S01]  /*11cd0*/  IMAD R23, R14, 0x64, R31 ;  /* 0x000000640e177824 */ /* 0x008fe200078e021f */
[----:B------:R-:W3:Y:S06]  /*11ce0*/  LDS R26, [R5+0x400] ;  /* 0x00040000051a7984 */ /* 0x000eec0000000800 */
[----:B------:R-:W5:Y:S01]  /*11cf0*/  LDC.64 R24, c[0x0][0x3f0] ;  /* 0x0000fc00ff187b82 */ /* 0x000f620000000a00 */
[----:B--2---:R-:W-:-:S05]  /*11d00*/  IMAD.WIDE R20, R23, 0x4, R20 ;  /* 0x0000000417147825 */ /* 0x004fca00078e0214 */
[----:B------:R-:W3:Y:S02]  /*11d10*/  LDG.E R23, desc[UR8][R20.64] ;  /* 0x0000000814177981 */ /* 0x000ee4000c1e1900 */
[----:B---3--:R-:W-:-:S05]  /*11d20*/  IADD3 R23, PT, PT, R26, R23, RZ ;  /* 0x000000171a177210 */ /* 0x008fca0007ffe0ff */
[----:B------:R-:W-:-:S06]  /*11d30*/  IMAD.WIDE R22, R23, 0x14, R16 ;  /* 0x0000001417167825 */ /* 0x000fcc00078e0210 */
[----:B------:R-:W2:Y:S01]  /*11d40*/  LD.E R23, desc[UR8][R22.64] ;  /* 0x0000000816177980 */ /* 0x000ea2000c101900 */
[----:B------:R-:W-:Y:S01]  /*11d50*/  IMAD.IADD R31, R30, 0x1, R31 ;  /* 0x000000011e1f7824 */ /* 0x000fe200078e021f */
[----:B------:R-:W-:-:S03]  /*11d60*/  ISETP.NE.AND P0, PT, R32, 0x1, PT ;  /* 0x000000012000780c */ /* 0x000fc60003f05270 */
[----:B-----5:R-:W-:-:S05]  /*11d70*/  IMAD.WIDE R24, R31, 0x4, R24 ;  /* 0x000000041f187825 */ /* 0x020fca00078e0218 */
[----:B--2---:R2:W-:Y:S05]  /*11d80*/  STG.E desc[UR8][R24.64], R23 ;  /* 0x0000001718007986 */ /* 0x0045ea000c101908 */
[----:B------:R-:W-:Y:S05]  /*11d90*/  @!P0 BRA `(.L_x_644) ;  /* 0x0000000000308947 */ /* 0x000fea0003800000 */
[----:B--2---:R-:W2:Y:S02]  /*11da0*/  LDG.E R23, desc[UR8][R20.64+0x4] ;  /* 0x0000040814177981 */ /* 0x004ea4000c1e1900 */
[----:B--2---:R-:W-:-:S04]  /*11db0*/  IMAD.IADD R23, R26, 0x1, R23 ;  /* 0x000000011a177824 */ /* 0x004fc800078e0217 */
[----:B------:R-:W-:-:S06]  /*11dc0*/  IMAD.WIDE R22, R23, 0x14, R16 ;  /* 0x0000001417167825 */ /* 0x000fcc00078e0210 */
[----:B------:R-:W2:Y:S01]  /*11dd0*/  LD.E R23, desc[UR8][R22.64] ;  /* 0x0000000816177980 */ /* 0x000ea2000c101900 */
[----:B------:R-:W-:-:S03]  /*11de0*/  ISETP.NE.AND P0, PT, R32, 0x2, PT ;  /* 0x000000022000780c */ /* 0x000fc60003f05270 */
[----:B--2---:R2:W-:Y:S10]  /*11df0*/  STG.E desc[UR8][R24.64+0x4], R23 ;  /* 0x0000041718007986 */ /* 0x0045f4000c101908 */
[----:B------:R-:W-:Y:S05]  /*11e00*/  @!P0 BRA `(.L_x_644) ;  /* 0x0000000000148947 */ /* 0x000fea0003800000 */
[----:B------:R-:W2:Y:S02]  /*11e10*/  LDG.E R21, desc[UR8][R20.64+0x8] ;  /* 0x0000080814157981 */ /* 0x000ea4000c1e1900 */
[----:B--2---:R-:W-:-:S04]  /*11e20*/  IMAD.IADD R23, R26, 0x1, R21 ;  /* 0x000000011a177824 */ /* 0x004fc800078e0215 */
[----:B------:R-:W-:-:S06]  /*11e30*/  IMAD.WIDE R22, R23, 0x14, R16 ;  /* 0x0000001417167825 */ /* 0x000fcc00078e0210 */
[----:B------:R-:W2:Y:S04]  /*11e40*/  LD.E R23, desc[UR8][R22.64] ;  /* 0x0000000816177980 */ /* 0x000ea8000c101900 */
[----:B--2---:R2:W-:Y:S02]  /*11e50*/  STG.E desc[UR8][R24.64+0x8], R23 ;  /* 0x0000081718007986 */ /* 0x0045e4000c101908 */
.L_x_644:
[----:B------:R-:W-:Y:S05]  /*11e60*/  BSYNC.RECONVERGENT B4 ;  /* 0x0000000000047941 */ /* 0x000fea0003800200 */
.L_x_457:
[----:B------:R-:W-:Y:S05]  /*11e70*/  BSYNC B2 ;  /* 0x0000000000027941 */ /* 0x000fea0003800000 */
.L_x_261:
[----:B--2---:R-:W-:-:S04]  /*11e80*/  LOP3.LUT R20, R14, 0x1f, RZ, 0xc0, !PT ;  /* 0x0000001f0e147812 */ /* 0x004fc800078ec0ff */
[----:B------:R-:W-:-:S13]  /*11e90*/  ISETP.NE.AND P0, PT, R20, RZ, PT ;  /* 0x000000ff1400720c */ /* 0x000fda0003f05270 */
[----:B------:R-:W2:Y:S04]  /*11ea0*/  @!P0 LDS R20, [R5+0x8400] ;  /* 0x0084000005148984 */ /* 0x000ea80000000800 */
[----:B------:R-:W5:Y:S01]  /*11eb0*/  @P0 LDS R18, [R5+0x8300] ;  /* 0x0083000005120984 */ /* 0x000f620000000800 */
[----:B--2---:R-:W-:-:S03]  /*11ec0*/  @!P0 VIADD R20, R20, 0x1 ;  /* 0x0000000114148836 */ /* 0x004fc60000000000 */
[----:B------:R2:W-:Y:S04]  /*11ed0*/  @!P0 STS [R5+0x8300], R18 ;  /* 0x0083001205008388 */ /* 0x0005e80000000800 */
[----:B------:R2:W-:Y:S01]  /*11ee0*/  @!P0 STS [R5+0x8400], R20 ;  /* 0x0084001405008388 */ /* 0x0005e20000000800 */
[----:B-----5:R-:W-:-:S13]  /*11ef0*/  ISETP.GT.AND P0, PT, R18, RZ, PT ;  /* 0x000000ff1200720c */ /* 0x020fda0003f04270 */
[----:B--2---:R-:W-:Y:S05]  /*11f00*/  @P0 BRA `(.L_x_648) ;  /* 0xffffff4c002c0947 */ /* 0x004fea000383ffff */
.L_x_260:
[----:B------:R-:W5:Y:S01]  /*11f10*/  LDS R0, [R5+0x8400] ;  /* 0x0084000005007984 */ /* 0x000f620000000800 */
[----:B------:R-:W-:Y:S01]  /*11f20*/  ISETP.GE.AND P0, PT, R7, R18, PT ;  /* 0x000000120700720c */ /* 0x000fe20003f06270 */
[----:B------:R-:W-:Y:S01]  /*11f30*/  BSSY.RECONVERGENT B2, `(.L_x_649) ;  /* 0x000001c000027945 */ /* 0x000fe20003800200 */
[----:B-----5:R-:W-:-:S04]  /*11f40*/  LOP3.LUT R0, R0, 0x1, RZ, 0xc0, !PT ;  /* 0x0000000100007812 */ /* 0x020fc800078ec0ff */
[----:B------:R-:W-:-:S13]  /*11f50*/  ISETP.EQ.U32.OR P0, PT, R0, 0x1, P0 ;  /* 0x000000010000780c */ /* 0x000fda0000702470 */
[----:B------:R-:W-:Y:S05]  /*11f60*/  @P0 BRA `(.L_x_650) ;  /* 0x0000000000600947 */ /* 0x000fea0003800000 */
[----:B------:R-:W-:Y:S01]  /*11f70*/  BSSY.RECONVERGENT B4, `(.L_x_651) ;  /* 0x0000016000047945 */ /* 0x000fe20003800200 */
[----:B------:R-:W-:-:S07]  /*11f80*/  IMAD.MOV.U32 R15, RZ, RZ, R7 ;  /* 0x000000ffff0f7224 */ /* 0x000fce00078e0007 */
.L_x_652:
[----:B01-34-:R-:W0:Y:S01]  /*11f90*/  LDC.64 R20, c[0x0][0x400] ;  /* 0x00010000ff147b82 */ /* 0x01be220000000a00 */
[----:B------:R-:W-:Y:S01]  /*11fa0*/  IMAD.IADD R19, R10, 0x1, R15 ;  /* 0x000000010a137824 */ /* 0x000fe200078e020f */
[----:B------:R-:W1:Y:S03]  /*11fb0*/  LDS R0, [R5+0x400] ;  /* 0x0004000005007984 */ /* 0x000e660000000800 */
[----:B0-----:R-:W-:-:S05]  /*11fc0*/  IMAD.WIDE R20, R19, 0x14, R20 ;  /* 0x0000001413147825 */ /* 0x001fca00078e0214 */
[----:B--2---:R-:W2:Y:S04]  /*11fd0*/  LDG.E R23, desc[UR8][R20.64] ;  /* 0x0000000814177981 */ /* 0x004ea8000c1e1900 */
[----:B------:R-:W3:Y:S04]  /*11fe0*/  LDG.E R25, desc[UR8][R20.64+0x4] ;  /* 0x0000040814197981 */ /* 0x000ee8000c1e1900 */
[----:B------:R-:W4:Y:S04]  /*11ff0*/  LDG.E R27, desc[UR8][R20.64+0x8] ;  /* 0x00000808141b7981 */ /* 0x000f28000c1e1900 */
[----:B------:R-:W5:Y:S04]  /*12000*/  LDG.E R29, desc[UR8][R20.64+0xc] ;  /* 0x00000c08141d7981 */ /* 0x000f68000c1e1900 */
[----:B------:R-:W5:Y:S01]  /*12010*/  LDG.E R31, desc[UR8][R20.64+0x10] ;  /* 0x00001008141f7981 */ /* 0x000f62000c1e1900 */
[----:B-1----:R-:W-:Y:S01]  /*12020*/  IADD3 R19, PT, PT, R0, R15, RZ ;  /* 0x0000000f00137210 */ /* 0x002fe20007ffe0ff */
[----:B------:R-:W-:-:S04]  /*12030*/  VIADD R15, R15, 0x20 ;  /* 0x000000200f0f7836 */ /* 0x000fc80000000000 */
[----:B------:R-:W-:-:S05]  /*12040*/  IMAD.WIDE R18, R19, 0x14, R16 ;  /* 0x0000001413127825 */ /* 0x000fca00078e0210 */
        /* <DEDUP_REMOVED lines=9> */
.L_x_651:
[----:B------:R-:W-:-:S07]  /*120e0*/  IMAD.MOV.U32 R18, RZ, RZ, R0 ;  /* 0x000000ffff127224 */ /* 0x000fce00078e0000 */
.L_x_650:
[----:B------:R-:W-:Y:S05]  /*120f0*/  BSYNC.RECONVERGENT B2 ;  /* 0x0000000000027941 */ /* 0x000fea0003800200 */
.L_x_649:
[----:B------:R-:W-:-:S04]  /*12100*/  LOP3.LUT R0, R14, 0x1f, RZ, 0xc0, !PT ;  /* 0x0000001f0e007812 */ /* 0x000fc800078ec0ff */
[----:B------:R-:W-:-:S13]  /*12110*/  ISETP.NE.AND P0, PT, R0, RZ, PT ;  /* 0x000000ff0000720c */ /* 0x000fda0003f05270 */
[----:B------:R-:W-:Y:S04]  /*12120*/  @!P0 LDS R15, [R5+0x500] ;  /* 0x00050000050f8984 */ /* 0x000fe80000000800 */
[----:B------:R-:W5:Y:S04]  /*12130*/  @!P0 LDS R0, [R5+0x480] ;  /* 0x0004800005008984 */ /* 0x000f680000000800 */
[----:B------:R0:W-:Y:S01]  /*12140*/  @!P0 STS [R5+0x480], R18 ;  /* 0x0004801205008388 */ /* 0x0001e20000000800 */
[----:B-----5:R-:W-:-:S05]  /*12150*/  @!P0 IADD3 R0, PT, PT, R18, R15, -R0 ;  /* 0x0000000f12008210 */ /* 0x020fca0007ffe800 */
[----:B------:R0:W-:Y:S01]  /*12160*/  @!P0 STS [R5+0x500], R0 ;  /* 0x0005000005008388 */ /* 0x0001e20000000800 */
[----:B------:R-:W-:-:S04]  /*12170*/  PLOP3.LUT P0, PT, PT, PT, PT, 0x8, 0x80 ;  /* 0x000000000080781c */ /* 0x000fc80003f0e170 */
[----:B------:R-:W-:-:S09]  /*12180*/  P2R R15, PR, RZ, 0x1 ;  /* 0x00000001ff0f7803 */ /* 0x000fd20000000000 */
.L_x_226:
[----:B------:R-:W-:Y:S05]  /*12190*/  BSYNC B3 ;  /* 0x0000000000037941 */ /* 0x000fea0003800000 */
.L_x_225:
[----:B0-----:R-:W0:Y:S01]  /*121a0*/  LDC.64 R18, c[0x0][0x448] ;  /* 0x00011200ff127b82 */ /* 0x001e220000000a00 */
[----:B------:R-:W5:Y:S04]  /*121b0*/  LDS R0, [R5+0x400] ;  /* 0x0004000005007984 */ /* 0x000f680000000800 */
[----:B0-----:R-:W5:Y:S01]  /*121c0*/  LDG.E R19, desc[UR8][R18.64] ;  /* 0x0000000812137981 */ /* 0x001f62000c1e1900 */
[----:B------:R-:W-:Y:S01]  /*121d0*/  BSSY B2, `(.L_x_653) ;  /* 0x000004a000027945 */ /* 0x000fe20003800000 */
[----:B-----5:R-:W-:-:S13]  /*121e0*/  ISETP.GE.AND P0, PT, R0, R19, PT ;  /* 0x000000130000720c */ /* 0x020fda0003f06270 */
[----:B------:R-:W-:Y:S05]  /*121f0*/  @!P0 BRA `(.L_x_654) ;  /* 0x00000004001c8947 */ /* 0x000fea0003800000 */
[----:B------:R-:W-:Y:S01]  /*12200*/  ISETP.GE.AND P1, PT, R7, R0, PT ;  /* 0x000000000700720c */ /* 0x000fe20003f26270 */
[----:B------:R-:W-:Y:S01]  /*12210*/  BSSY.RECONVERGENT B3, `(.L_x_655) ;  /* 0x000000e000037945 */ /* 0x000fe20003800200 */
[----:B------:R-:W-:-:S11]  /*12220*/  PLOP3.LUT P0, PT, PT, PT, PT, 0x8, 0x80 ;  /* 0x000000000080781c */ /* 0x000fd60003f0e170 */
[----:B------:R-:W-:Y:S05]  /*12230*/  @P1 BRA `(.L_x_656) ;  /* 0x00000000002c1947 */ /* 0x000fea0003800000 */
[----:B------:R-:W0:Y:S02]  /*12240*/  LDC.64 R18, c[0x0][0x440] ;  /* 0x00011000ff127b82 */ /* 0x000e240000000a00 */
[----:B0-----:R-:W-:-:S05]  /*12250*/  IMAD.WIDE R18, R0, 0x4, R18 ;  /* 0x0000000400127825 */ /* 0x001fca00078e0212 */
[----:B-1234-:R0:W5:Y:S01]  /*12260*/  LDG.E R20, desc[UR8][R18.64] ;  /* 0x0000000812147981 */ /* 0x01e162000c1e1900 */
[----:B------:R-:W-:-:S07]  /*12270*/  IMAD.MOV.U32 R21, RZ, RZ, R7 ;  /* 0x000000ffff157224 */ /* 0x000fce00078e0007 */
.L_x_657:
[----:B0-----:R-:W-:-:S06]  /*12280*/  IMAD.WIDE R18, R21, 0x14, R16 ;  /* 0x0000001415127825 */ /* 0x001fcc00078e0210 */
[----:B------:R-:W2:Y:S01]  /*12290*/  LD.E R19, desc[UR8][R18.64+0x8] ;  /* 0x0000080812137980 */ /* 0x000ea2000c101900 */
[----:B------:R-:W-:-:S05]  /*122a0*/  VIADD R21, R21, 0x20 ;  /* 0x0000002015157836 */ /* 0x000fca0000000000 */
[----:B------:R-:W-:Y:S02]  /*122b0*/  ISETP.GE.AND P2, PT, R21, R0, PT ;  /* 0x000000001500720c */ /* 0x000fe40003f46270 */
[CC--:B--2--5:R-:W-:Y:S02]  /*122c0*/  ISETP.GE.AND P3, PT, R19.reuse, R20.reuse, PT ;  /* 0x000000141300720c */ /* 0x0e4fe40003f66270 */
[----:B------:R-:W-:-:S11]  /*122d0*/  ISETP.LT.AND P0, PT, R19, R20, PT ;  /* 0x000000141300720c */ /* 0x000fd60003f01270 */
[----:B------:R-:W-:Y:S05]  /*122e0*/  @!P2 BRA P3, `(.L_x_657) ;  /* 0xfffffffc00e4a947 */ /* 0x000fea000183ffff */
.L_x_656:
[----:B------:R-:W-:Y:S05]  /*122f0*/  BSYNC.RECONVERGENT B3 ;  /* 0x0000000000037941 */ /* 0x000fea0003800200 */
.L_x_655:
[----:B------:R-:W-:-:S03]  /*12300*/  UMOV UR6, 0xffffffff ;  /* 0xffffffff00067882 */ /* 0x000fc60000000000 */
[----:B------:R-:W-:Y:S05]  /*12310*/  BRA.DIV UR6, `(.L_x_658) ;  /* 0x0000004e06b07947 */ /* 0x000fea000b800000 */
[----:B------:R-:W-:-:S13]  /*12320*/  VOTE.ANY P0, P0 ;  /* 0x0000000000ff7806 */ /* 0x000fda0000000100 */
.L_x_963:
[----:B------:R-:W-:Y:S05]  /*12330*/  @P0 BRA `(.L_x_654) ;  /* 0x0000000000cc0947 */ /* 0x000fea0003800000 */
[----:B------:R-:W1:Y:S01]  /*12340*/  LDCU.64 UR6, c[0x0][0x4c8] ;  /* 0x00009900ff0677ac */ /* 0x000e620008000a00 */
[----:B------:R-:W-:Y:S02]  /*12350*/  SHF.R.S32.HI R18, RZ, 0x1f, R13 ;  /* 0x0000001fff127819 */ /* 0x000fe4000001140d */
[----:B-123--:R-:W-:-:S04]  /*12360*/  LEA R22, P0, R13, UR6, 0x3 ;  /* 0x000000060d167c11 */ /* 0x00efc8000f8018ff */
[C---:B----4-:R-:W-:Y:S02]  /*12370*/  LEA.HI.X R23, R13.reuse, UR7, R18, 0x3, P0 ;  /* 0x000000070d177c11 */ /* 0x050fe400080f1c12 */
[----:B------:R-:W0:Y:S03]  /*12380*/  LDC.64 R18, c[0x0][0x4d0] ;  /* 0x00013400ff127b82 */ /* 0x000e260000000a00 */
[----:B------:R-:W2:Y:S01]  /*12390*/  LDG.E.64 R20, desc[UR8][R22.64] ;  /* 0x0000000816147981 */ /* 0x000ea2000c1e1b00 */
[----:B------:R-:W-:-:S05]  /*123a0*/  IMAD R25, R13, 0x1f4, RZ ;  /* 0x000001f40d197824 */ /* 0x000fca00078e02ff */
[----:B------:R-:W-:Y:S02]  /*123b0*/  SHF.R.S32.HI R27, RZ, 0x1f, R25 ;  /* 0x0000001fff1b7819 */ /* 0x000fe40000011419 */
[----:B--2---:R-:W-:-:S05]  /*123c0*/  IADD3 R24, P0, PT, R25, R20, RZ ;  /* 0x0000001419187210 */ /* 0x004fca0007f1e0ff */
[----:B------:R-:W-:Y:S01]  /*123d0*/  IMAD.X R21, R21, 0x1, R27, P0 ;  /* 0x0000000115157824 */ /* 0x000fe200000e061b */
[----:B0-----:R-:W-:-:S04]  /*123e0*/  LEA R20, P0, R24, R18, 0x3 ;  /* 0x0000001218147211 */ /* 0x001fc800078018ff */
[----:B------:R-:W-:-:S05]  /*123f0*/  LEA.HI.X R21, R24, R19, R21, 0x3, P0 ;  /* 0x0000001318157211 */ /* 0x000fca00000f1c15 */
[----:B------:R-:W2:Y:S01]  /*12400*/  LDG.E.64 R26, desc[UR8][R20.64] ;  /* 0x00000008141a7981 */ /* 0x000ea2000c1e1b00 */
[----:B------:R-:W-:Y:S01]  /*12410*/  SHF.R.S32.HI R23, RZ, 0x1f, R12 ;  /* 0x0000001fff177819 */ /* 0x000fe2000001140c */
[----:B------:R-:W-:Y:S01]  /*12420*/  BSSY.RECONVERGENT B3, `(.L_x_659) ;  /* 0x0000012000037945 */ /* 0x000fe20003800200 */
[----:B------:R-:W-:-:S04]  /*12430*/  LOP3.LUT R24, R14, 0x1f, RZ, 0xc0, !PT ;  /* 0x0000001f0e187812 */ /* 0x000fc800078ec0ff */
[----:B------:R-:W-:Y:S02]  /*12440*/  ISETP.NE.AND P2, PT, R24, RZ, PT ;  /* 0x000000ff1800720c */ /* 0x000fe40003f45270 */
[----:B--2---:R-:W-:-:S05]  /*12450*/  IADD3 R28, P0, PT, R12, R26, RZ ;  /* 0x0000001a0c1c7210 */ /* 0x004fca0007f1e0ff */
[----:B------:R-:W-:Y:S01]  /*12460*/  IMAD.X R26, R27, 0x1, R23, P0 ;  /* 0x000000011b1a7824 */ /* 0x000fe200000e0617 */
[----:B------:R-:W-:Y:S07]  /*12470*/  @P1 BRA `(.L_x_660) ;  /* 0x0000000000301947 */ /* 0x000fee0003800000 */
[----:B------:R-:W-:-:S07]  /*12480*/  MOV R25, R7 ;  /* 0x0000000700197202 */ /* 0x000fce0000000f00 */
.L_x_661:
[C---:B0-----:R-:W-:Y:S01]  /*12490*/  IMAD.WIDE R22, R25.reuse, 0x14, R16 ;  /* 0x0000001419167825 */ /* 0x041fe200078e0210 */
[----:B------:R-:W0:Y:S05]  /*124a0*/  LDCU.64 UR6, c[0x0][0x4d8] ;  /* 0x00009b00ff0677ac */ /* 0x000e2a0008000a00 */
[----:B------:R-:W2:Y:S01]  /*124b0*/  LD.E R23, desc[UR8][R22.64] ;  /* 0x0000000816177980 */ /* 0x000ea2000c101900 */
[----:B------:R-:W-:-:S04]  /*124c0*/  IADD3 R21, P0, PT, R25, R28, RZ ;  /* 0x0000001c19157210 */ /* 0x000fc80007f1e0ff */
[C---:B------:R-:W-:Y:S01]  /*124d0*/  LEA.HI.X.SX32 R24, R25.reuse, R26, 0x1, P0 ;  /* 0x0000001a19187211 */ /* 0x040fe200000f0eff */
[----:B------:R-:W-:Y:S01]  /*124e0*/  VIADD R25, R25, 0x20 ;  /* 0x0000002019197836 */ /* 0x000fe20000000000 */
[----:B0-----:R-:W-:-:S04]  /*124f0*/  LEA R20, P0, R21, UR6, 0x2 ;  /* 0x0000000615147c11 */ /* 0x001fc8000f8010ff */
[----:B------:R-:W-:Y:S02]  /*12500*/  LEA.HI.X R21, R21, UR7, R24, 0x2, P0 ;  /* 0x0000000715157c11 */ /* 0x000fe400080f1418 */
[----:B------:R-:W-:-:S03]  /*12510*/  ISETP.GE.AND P0, PT, R25, R0, PT ;  /* 0x000000001900720c */ /* 0x000fc60003f06270 */
[----:B--2---:R0:W-:Y:S10]  /*12520*/  STG.E desc[UR8][R20.64], R23 ;  /* 0x0000001714007986 */ /* 0x0041f4000c101908 */
[----:B------:R-:W-:Y:S05]  /*12530*/  @!P0 BRA `(.L_x_661) ;  /* 0xfffffffc00d48947 */ /* 0x000fea000383ffff */
.L_x_660:
[----:B------:R-:W-:Y:S05]  /*12540*/  BSYNC.RECONVERGENT B3 ;  /* 0x0000000000037941 */ /* 0x000fea0003800200 */
.L_x_659:
[----:B------:R-:W-:Y:S05]  /*12550*/  @P2 BRA `(.L_x_654) ;  /* 0x0000000000442947 */ /* 0x000fea0003800000 */
[----:B------:R-:W1:Y:S02]  /*12560*/  LDC.64 R24, c[0x0][0x4c8] ;  /* 0x00013200ff187b82 */ /* 0x000e640000000a00 */
[----:B-1----:R-:W-:-:S05]  /*12570*/  IMAD.WIDE R24, R11, 0x8, R24 ;  /* 0x000000080b187825 */ /* 0x002fca00078e0218 */
[----:B0-----:R-:W2:Y:S01]  /*12580*/  LDG.E.64 R22, desc[UR8][R24.64] ;  /* 0x0000000818167981 */ /* 0x001ea2000c1e1b00 */
[C---:B------:R-:W-:Y:S01]  /*12590*/  IMAD R21, R11.reuse, 0x1f4, RZ ;  /* 0x000001f40b157824 */ /* 0x040fe200078e02ff */
[----:B------:R-:W-:Y:S01]  /*125a0*/  SHF.R.S32.HI R31, RZ, 0x1f, R0 ;  /* 0x0000001fff1f7819 */ /* 0x000fe20000011400 */
[----:B------:R-:W-:-:S05]  /*125b0*/  IMAD R29, R11, 0x1388, RZ ;  /* 0x000013880b1d7824 */ /* 0x000fca00078e02ff */
[--C-:B------:R-:W-:Y:S02]  /*125c0*/  IADD3 R20, P1, P2, R0, R28, -R29.reuse ;  /* 0x0000001c00147210 */ /* 0x100fe40007a3e81d */
[----:B------:R-:W-:Y:S02]  /*125d0*/  SHF.R.S32.HI R29, RZ, 0x1f, R29 ;  /* 0x0000001fff1d7819 */ /* 0x000fe4000001141d */
[----:B--2---:R-:W-:-:S05]  /*125e0*/  IADD3 R22, P0, PT, R22, 0x1, RZ ;  /* 0x0000000116167810 */ /* 0x004fca0007f1e0ff */
[----:B------:R-:W-:Y:S01]  /*125f0*/  IMAD.X R23, RZ, RZ, R23, P0 ;  /* 0x000000ffff177224 */ /* 0x000fe200000e0617 */
[----:B------:R-:W-:-:S04]  /*12600*/  IADD3 R27, P0, PT, R21, R22, RZ ;  /* 0x00000016151b7210 */ /* 0x000fc80007f1e0ff */
[----:B------:R-:W-:Y:S01]  /*12610*/  LEA.HI.X.SX32 R0, R21, R23, 0x1, P0 ;  /* 0x0000001715007211 */ /* 0x000fe200000f0eff */
[----:B------:R0:W-:Y:S01]  /*12620*/  STG.E.64 desc[UR8][R24.64], R22 ;  /* 0x0000001618007986 */ /* 0x0001e2000c101b08 */
[----:B------:R-:W-:Y:S02]  /*12630*/  LEA R18, P0, R27, R18, 0x3 ;  /* 0x000000121b127211 */ /* 0x000fe400078018ff */
[----:B------:R-:W-:Y:S02]  /*12640*/  IADD3.X R21, PT, PT, R31, R26, ~R29, P1, P2 ;  /* 0x0000001a1f157210 */ /* 0x000fe40000fe4c1d */
[----:B------:R-:W-:-:S05]  /*12650*/  LEA.HI.X R19, R27, R19, R0, 0x3, P0 ;  /* 0x000000131b137211 */ /* 0x000fca00000f1c00 */
[----:B------:R0:W-:Y:S04]  /*12660*/  STG.E.64 desc[UR8][R18.64], R20 ;  /* 0x0000001412007986 */ /* 0x0001e8000c101b08 */
.L_x_654:
[----:B------:R-:W-:Y:S05]  /*12670*/  BSYNC B2 ;  /* 0x0000000000027941 */ /* 0x000fea0003800000 */
.L_x_653:
[----:B------:R-:W-:Y:S01]  /*12680*/  ISETP.NE.AND P0, PT, R15, RZ, PT ;  /* 0x000000ff0f00720c */ /* 0x000fe20003f05270 */
[----:B------:R-:W-:-:S12]  /*12690*/  BSSY B2, `(.L_x_662) ;  /* 0x000009d000027945 */ /* 0x000fd80003800000 */
[----:B------:R-:W-:Y:S05]  /*126a0*/  @P0 BRA `(.L_x_663) ;  /* 0x00000008006c0947 */ /* 0x000fea0003800000 */
[----:B------:R-:W5:Y:S01]  /*126b0*/  LDS R0, [R5+0x500] ;  /* 0x0005000005007984 */ /* 0x000f620000000800 */
[----:B------:R-:W-:Y:S01]  /*126c0*/  BSSY B3, `(.L_x_664) ;  /* 0x0000057000037945 */ /* 0x000fe20003800000 */
[----:B-----5:R-:W-:-:S13]  /*126d0*/  ISETP.GE.AND P0, PT, R0, 0x1, PT ;  /* 0x000000010000780c */ /* 0x020fda0003f06270 */
[----:B------:R-:W-:Y:S05]  /*126e0*/  @!P0 BRA `(.L_x_665) ;  /* 0x0000000400508947 */ /* 0x000fea0003800000 */
[----:B------:R-:W-:-:S07]  /*126f0*/  IMAD.MOV.U32 R15, RZ, RZ, RZ ;  /* 0x000000ffff0f7224 */ /* 0x000fce00078e00ff */
.L_x_674:
[C---:B0-----:R-:W-:Y:S01]  /*12700*/  LOP3.LUT R18, R15.reuse, 0x1, RZ, 0xc0, !PT ;  /* 0x000000010f127812 */ /* 0x041fe200078ec0ff */
[----:B-1234-:R-:W-:Y:S01]  /*12710*/  VIADD R28, R0, 0xffffffff ;  /* 0xffffffff001c7836 */ /* 0x01efe20000000000 */
[----:B------:R-:W-:Y:S01]  /*12720*/  BSSY.RECONVERGENT B4, `(.L_x_666) ;  /* 0x000004c000047945 */ /* 0x000fe20003800200 */
[----:B------:R-:W-:Y:S02]  /*12730*/  VIADD R15, R15, 0x1 ;  /* 0x000000010f0f7836 */ /* 0x000fe40000000000 */
[----:B------:R-:W-:-:S03]  /*12740*/  IMAD R18, R7, 0x2, R18 ;  /* 0x0000000207127824 */ /* 0x000fc600078e0212 */
[----:B------:R-:W-:Y:S02]  /*12750*/  ISETP.NE.AND P1, PT, R15, R0, PT ;  /* 0x000000000f00720c */ /* 0x000fe40003f25270 */
[----:B------:R-:W-:-:S13]  /*12760*/  ISETP.GE.AND P0, PT, R18, R28, PT ;  /* 0x0000001c1200720c */ /* 0x000fda0003f06270 */
[----:B-----5:R-:W-:Y:S05]  /*12770*/  @P0 BRA `(.L_x_667) ;  /* 0x0000000400180947 */ /* 0x020fea0003800000 */
[----:B------:R-:W-:-:S07]  /*12780*/  MOV R21, R18 ;  /* 0x0000001200157202 */ /* 0x000fce0000000f00 */
.L_x_672:
[----:B0-----:R-:W-:-:S05]  /*12790*/  IMAD.WIDE R18, R21, 0x14, R16 ;  /* 0x0000001415127825 */ /* 0x001fca00078e0210 */
[----:B------:R-:W2:Y:S04]  /*127a0*/  LD.E R33, desc[UR8][R18.64+0x18] ;  /* 0x0000180812217980 */ /* 0x000ea8000c101900 */
[----:B------:R-:W3:Y:S04]  /*127b0*/  LD.E R25, desc[UR8][R18.64+0x4] ;  /* 0x0000040812197980 */ /* 0x000ee8000c101900 */
[----:B-----5:R0:W5:Y:S04]  /*127c0*/  LD.E R23, desc[UR8][R18.64] ;  /* 0x0000000812177980 */ /* 0x020168000c101900 */
[----:B------:R0:W5:Y:S04]  /*127d0*/  LD.E R27, desc[UR8][R18.64+0x8] ;  /* 0x00000808121b7980 */ /* 0x000168000c101900 */
[----:B------:R0:W5:Y:S04]  /*127e0*/  LD.E R29, desc[UR8][R18.64+0xc] ;  /* 0x00000c08121d7980 */ /* 0x000168000c101900 */
[----:B------:R0:W5:Y:S04]  /*127f0*/  LD.E R31, desc[UR8][R18.64+0x10] ;  /* 0x00001008121f7980 */ /* 0x000168000c101900 */
[----:B------:R0:W5:Y:S04]  /*12800*/  LD.E R20, desc[UR8][R18.64+0x14] ;  /* 0x0000140812147980 */ /* 0x000168000c101900 */
[----:B------:R0:W5:Y:S04]  /*12810*/  LD.E R22, desc[UR8][R18.64+0x1c] ;  /* 0x00001c0812167980 */ /* 0x000168000c101900 */
[----:B------:R0:W5:Y:S04]  /*12820*/  LD.E R24, desc[UR8][R18.64+0x20] ;  /* 0x0000200812187980 */ /* 0x000168000c101900 */
[----:B------:R0:W5:Y:S01]  /*12830*/  LD.E R26, desc[UR8][R18.64+0x24] ;  /* 0x00002408121a7980 */ /* 0x000162000c101900 */
[----:B------:R-:W-:Y:S01]  /*12840*/  VIADD R21, R21, 0x40 ;  /* 0x0000004015157836 */ /* 0x000fe20000000000 */
[----:B------:R-:W-:Y:S04]  /*12850*/  BSSY.RECONVERGENT B5, `(.L_x_668) ;  /* 0x0000037000057945 */ /* 0x000fe80003800200 */
[----:B------:R-:W-:-:S02]  /*12860*/  ISETP.GE.AND P2, PT, R21, R28, PT ;  /* 0x0000001c1500720c */ /* 0x000fc40003f46270 */
[----:B--2---:R-:W-:Y:S02]  /*12870*/  ISETP.NE.AND P0, PT, R33, 0x1, PT ;  /* 0x000000012100780c */ /* 0x004fe40003f05270 */
[----:B---3--:R-:W-:-:S13]  /*12880*/  ISETP.EQ.AND P3, PT, R25, 0x1, PT ;  /* 0x000000011900780c */ /* 0x008fda0003f62270 */
[----:B0-----:R-:W-:Y:S05]  /*12890*/  @P0 BRA P3, `(.L_x_669) ;  /* 0x0000000000c80947 */ /* 0x001fea0001800000 */
[----:B------:R-:W-:Y:S01]  /*128a0*/  ISETP.NE.AND P0, PT, R33, 0x1, PT ;  /* 0x000000012100780c */ /* 0x000fe20003f05270 */
[----:B------:R-:W-:Y:S01]  /*128b0*/  BSSY.RELIABLE B6, `(.L_x_670) ;  /* 0x0000026000067945 */ /* 0x000fe20003800100 */
[----:B------:R-:W-:-:S13]  /*128c0*/  ISETP.NE.AND P3, PT, R25, 0x1, PT ;  /* 0x000000011900780c */ /* 0x000fda0003f65270 */
[----:B------:R-:W-:Y:S05]  /*128d0*/  @!P0 BRA P3, `(.L_x_671) ;  /* 0x00000000008c8947 */ /* 0x000fea0001800000 */
[----:B------:R-:W-:Y:S02]  /*128e0*/  ISETP.NE.AND P0, PT, R33, 0x2, PT ;  /* 0x000000022100780c */ /* 0x000fe40003f05270 */
[----:B------:R-:W-:-:S13]  /*128f0*/  ISETP.EQ.AND P3, PT, R25, 0x2, PT ;  /* 0x000000021900780c */ /* 0x000fda0003f62270 */
[----:B------:R-:W-:Y:S05]  /*12900*/  @P0 BREAK.RELIABLE P3, B6 ;  /* 0x0000000000060942 */ /* 0x000fea0001800100 */
[----:B------:R-:W-:Y:S05]  /*12910*/  @P0 BRA P3, `(.L_x_669) ;  /* 0x0000000000a80947 */ /* 0x000fea0001800000 */
[----:B------:R-:W-:Y:S02]  /*12920*/  ISETP.NE.AND P0, PT, R33, 0x2, PT ;  /* 0x000000022100780c */ /* 0x000fe40003f05270 */
[----:B------:R-:W-:-:S13]  /*12930*/  ISETP.NE.AND P3, PT, R25, 0x2, PT ;  /* 0x000000021900780c */ /* 0x000fda0003f65270 */
[----:B------:R-:W-:Y:S05]  /*12940*/  @!P0 BRA P3, `(.L_x_671) ;  /* 0x0000000000708947 */ /* 0x000fea0001800000 */
[----:B------:R-:W-:Y:S02]  /*12950*/  ISETP.NE.AND P0, PT, R25, RZ, PT ;  /* 0x000000ff1900720c */ /* 0x000fe40003f05270 */
[----:B------:R-:W-:-:S13]  /*12960*/  ISETP.NE.AND P3, PT, R33, RZ, PT ;  /* 0x000000ff2100720c */ /* 0x000fda0003f65270 */
[----:B------:R-:W-:Y:S05]  /*12970*/  @!P0 BREAK.RELIABLE P3, B6 ;  /* 0x0000000000068942 */ /* 0x000fea0001800100 */
[----:B------:R-:W-:Y:S05]  /*12980*/  @!P0 BRA P3, `(.L_x_669) ;  /* 0x00000000008c8947 */ /* 0x000fea0001800000 */
[----:B------:R-:W-:Y:S02]  /*12990*/  ISETP.NE.AND P0, PT, R33, RZ, PT ;  /* 0x000000ff2100720c */ /* 0x000fe40003f05270 */
[----:B------:R-:W-:-:S13]  /*129a0*/  ISETP.NE.AND P3, PT, R25, RZ, PT ;  /* 0x000000ff1900720c */ /* 0x000fda0003f65270 */
        /* <DEDUP_REMOVED lines=8> */
[----:B-----5:R-:W-:-:S13]  /*12a30*/  ISETP.GT.OR P0, PT, R27, R22, !PT ;  /* 0x000000161b00720c */ /* 0x020fda0007f04670 */
[----:B------:R-:W-:Y:S05]  /*12a40*/  @P0 BREAK.RELIABLE B6 ;  /* 0x0000000000060942 */ /* 0x000fea0003800100 */
[----:B------:R-:W-:Y:S05]  /*12a50*/  @P0 BRA `(.L_x_669) ;  /* 0x0000000000580947 */ /* 0x000fea0003800000 */
[----:B------:R-:W-:-:S13]  /*12a60*/  ISETP.GE.AND P0, PT, R27, R22, PT ;  /* 0x000000161b00720c */ /* 0x000fda0003f06270 */
[----:B------:R-:W-:Y:S05]  /*12a70*/  @!P0 BRA `(.L_x_671) ;  /* 0x0000000000248947 */ /* 0x000fea0003800000 */
[----:B------:R-:W-:-:S13]  /*12a80*/  ISETP.GT.AND P0, PT, R29, R24, PT ;  /* 0x000000181d00720c */ /* 0x000fda0003f04270 */
[----:B------:R-:W-:Y:S05]  /*12a90*/  @P0 BREAK.RELIABLE B6 ;  /* 0x0000000000060942 */ /* 0x000fea0003800100 */
[----:B------:R-:W-:Y:S05]  /*12aa0*/  @P0 BRA `(.L_x_669) ;  /* 0x0000000000440947 */ /* 0x000fea0003800000 */
[----:B------:R-:W-:Y:S02]  /*12ab0*/  ISETP.GE.AND P0, PT, R23, R20, PT ;  /* 0x000000141700720c */ /* 0x000fe40003f06270 */
[----:B------:R-:W-:Y:S02]  /*12ac0*/  ISETP.GE.AND P3, PT, R29, R24, PT ;  /* 0x000000181d00720c */ /* 0x000fe40003f66270 */
[----:B------:R-:W-:-:S04]  /*12ad0*/  ISETP.GE.AND P0, PT, R31, R26, P0 ;  /* 0x0000001a1f00720c */ /* 0x000fc80000706270 */
[----:B------:R-:W-:-:S13]  /*12ae0*/  ISETP.GT.OR P0, PT, R31, R26, P0 ;  /* 0x0000001a1f00720c */ /* 0x000fda0000704670 */
[----:B------:R-:W-:Y:S05]  /*12af0*/  @P0 BREAK.RELIABLE P3, B6 ;  /* 0x0000000000060942 */ /* 0x000fea0001800100 */
[----:B------:R-:W-:Y:S05]  /*12b00*/  @P0 BRA P3, `(.L_x_669) ;  /* 0x00000000002c0947 */ /* 0x000fea0001800000 */
.L_x_671:
[----:B------:R-:W-:Y:S05]  /*12b10*/  BSYNC.RELIABLE B6 ;  /* 0x0000000000067941 */ /* 0x000fea0003800100 */
.L_x_670:
[----:B-----5:R0:W-:Y:S04]  /*12b20*/  ST.E desc[UR8][R18.64], R20 ;  /* 0x0000001412007985 */ /* 0x0201e8000c101908 */
[----:B------:R0:W-:Y:S04]  /*12b30*/  ST.E desc[UR8][R18.64+0x4], R33 ;  /* 0x0000042112007985 */ /* 0x0001e8000c101908 */
[----:B------:R0:W-:Y:S04]  /*12b40*/  ST.E desc[UR8][R18.64+0x8], R22 ;  /* 0x0000081612007985 */ /* 0x0001e8000c101908 */
[----:B------:R0:W-:Y:S04]  /*12b50*/  ST.E desc[UR8][R18.64+0xc], R24 ;  /* 0x00000c1812007985 */ /* 0x0001e8000c101908 */
[----:B------:R0:W-:Y:S04]  /*12b60*/  ST.E desc[UR8][R18.64+0x10], R26 ;  /* 0x0000101a12007985 */ /* 0x0001e8000c101908 */
[----:B------:R0:W-:Y:S04]  /*12b70*/  ST.E desc[UR8][R18.64+0x14], R23 ;  /* 0x0000141712007985 */ /* 0x0001e8000c101908 */
[----:B------:R0:W-:Y:S04]  /*12b80*/  ST.E desc[UR8][R18.64+0x18], R25 ;  /* 0x0000181912007985 */ /* 0x0001e8000c101908 */
[----:B------:R0:W-:Y:S04]  /*12b90*/  ST.E desc[UR8][R18.64+0x1c], R27 ;  /* 0x00001c1b12007985 */ /* 0x0001e8000c101908 */
[----:B------:R0:W-:Y:S04]  /*12ba0*/  ST.E desc[UR8][R18.64+0x20], R29 ;  /* 0x0000201d12007985 */ /* 0x0001e8000c101908 */
[----:B------:R0:W-:Y:S02]  /*12bb0*/  ST.E desc[UR8][R18.64+0x24], R31 ;  /* 0x0000241f12007985 */ /* 0x0001e4000c101908 */
.L_x_669:
[----:B------:R-:W-:Y:S05]  /*12bc0*/  BSYNC.RECONVERGENT B5 ;  /* 0x0000000000057941 */ /* 0x000fea0003800200 */
.L_x_668:
[----:B------:R-:W-:Y:S05]  /*12bd0*/  @!P2 BRA `(.L_x_672) ;  /* 0xfffffff800eca947 */ /* 0x000fea000383ffff */
.L_x_667:
[----:B------:R-:W-:Y:S05]  /*12be0*/  BSYNC.RECONVERGENT B4 ;  /* 0x0000000000047941 */ /* 0x000fea0003800200 */
.L_x_666:
[----:B------:R-:W-:-:S03]  /*12bf0*/  UMOV UR6, 0xffffffff ;  /* 0xffffffff00067882 */ /* 0x000fc60000000000 */
[----:B------:R-:W-:Y:S05]  /*12c00*/  BRA.DIV UR6, `(.L_x_673) ;  /* 0x0000004606907947 */ /* 0x000fea000b800000 */
[----:B------:R-:W-:Y:S01]  /*12c10*/  NOP ;  /* 0x0000000000007918 */ /* 0x000fe20000000000 */
.L_x_966:
[----:B------:R-:W-:Y:S05]  /*12c20*/  @P1 BRA `(.L_x_674) ;  /* 0xfffffff800b41947 */ /* 0x000fea000383ffff */
.L_x_665:
[----:B------:R-:W-:Y:S05]  /*12c30*/  BSYNC B3 ;  /* 0x0000000000037941 */ /* 0x000fea0003800000 */
.L_x_664:
[----:B------:R-:W0:Y:S02]  /*12c40*/  LDS R0, [R5+0x480] ;  /* 0x0004800005007984 */ /* 0x000e240000000800 */
[----:B0-----:R-:W-:-:S13]  /*12c50*/  ISETP.GE.AND P0, PT, R0, 0x1, PT ;  /* 0x000000010000780c */ /* 0x001fda0003f06270 */
[----:B------:R-:W-:Y:S05]  /*12c60*/  @!P0 BRA `(.L_x_663) ;  /* 0x0000000000fc8947 */ /* 0x000fea0003800000 */
[----:B-12345:R-:W0:Y:S01]  /*12c70*/  LDC.64 R26, c[0x0][0x3d0] ;  /* 0x0000f400ff1a7b82 */ /* 0x03ee220000000a00 */
[----:B------:R-:W-:Y:S01]  /*12c80*/  SHF.R.S32.HI R0, RZ, 0x1f, R13 ;  /* 0x0000001fff007819 */ /* 0x000fe2000001140d */
[----:B------:R-:W1:Y:S06]  /*12c90*/  LDS R24, [R5+0x500] ;  /* 0x0005000005187984 */ /* 0x000e6c0000000800 */
[----:B------:R-:W2:Y:S08]  /*12ca0*/  LDC.64 R20, c[0x0][0x428] ;  /* 0x00010a00ff147b82 */ /* 0x000eb00000000a00 */
[----:B------:R-:W3:Y:S01]  /*12cb0*/  LDC.64 R18, c[0x0][0x3d8] ;  /* 0x0000f600ff127b82 */ /* 0x000ee20000000a00 */
[----:B0-----:R-:W-:-:S04]  /*12cc0*/  LEA R26, P0, R13, R26, 0x3 ;  /* 0x0000001a0d1a7211 */ /* 0x001fc800078018ff */
[----:B------:R-:W-:Y:S01]  /*12cd0*/  LEA.HI.X R27, R13, R27, R0, 0x3, P0 ;  /* 0x0000001b0d1b7211 */ /* 0x000fe200000f1c00 */
[----:B--2---:R0:W5:Y:S04]  /*12ce0*/  ATOMG.E.EXCH.STRONG.GPU PT, RZ, desc[UR8][R20.64], RZ ;  /* 0x800000ff14ff79a8 */ /* 0x004168000c1ef108 */
[----:B------:R-:W2:Y:S01]  /*12cf0*/  LDG.E.64 R22, desc[UR8][R26.64] ;  /* 0x000000081a167981 */ /* 0x000ea2000c1e1b00 */
[----:B------:R-:W-:Y:S02]  /*12d00*/  SHF.R.S32.HI R15, RZ, 0x1f, R12 ;  /* 0x0000001fff0f7819 */ /* 0x000fe4000001140c */
[----:B--2---:R-:W-:-:S05]  /*12d10*/  IADD3 R0, P0, PT, R12, R22, RZ ;  /* 0x000000160c007210 */ /* 0x004fca0007f1e0ff */
[----:B------:R-:W-:Y:S01]  /*12d20*/  IMAD.X R23, R23, 0x1, R15, P0 ;  /* 0x0000000117177824 */ /* 0x000fe200000e060f */
[----:B---3--:R-:W-:-:S04]  /*12d30*/  LEA R22, P0, R0, R18, 0x3 ;  /* 0x0000001200167211 */ /* 0x008fc800078018ff */
[----:B------:R-:W-:-:S06]  /*12d40*/  LEA.HI.X R23, R0, R19, R23, 0x3, P0 ;  /* 0x0000001300177211 */ /* 0x000fcc00000f1c17 */
[----:B------:R-:W2:Y:S01]  /*12d50*/  LDG.E.64 R22, desc[UR8][R22.64] ;  /* 0x0000000816167981 */ /* 0x000ea2000c1e1b00 */
[----:B-1----:R-:W-:Y:S01]  /*12d60*/  ISETP.GE.AND P0, PT, R7, R24, PT ;  /* 0x000000180700720c */ /* 0x002fe20003f06270 */
[----:B0-----:R-:W-:Y:S01]  /*12d70*/  IMAD R21, R13, 0xc350, RZ ;  /* 0x0000c3500d157824 */ /* 0x001fe200078e02ff */
[----:B------:R-:W-:Y:S01]  /*12d80*/  LOP3.LUT R0, R14, 0x1f, RZ, 0xc0, !PT ;  /* 0x0000001f0e007812 */ /* 0x000fe200078ec0ff */
[----:B------:R-:W-:Y:S03]  /*12d90*/  BSSY.RECONVERGENT B3, `(.L_x_675) ;  /* 0x0000019000037945 */ /* 0x000fe60003800200 */
[----:B------:R-:W-:Y:S02]  /*12da0*/  ISETP.NE.AND P2, PT, R0, RZ, PT ;  /* 0x000000ff0000720c */ /* 0x000fe40003f45270 */
[----:B--2---:R-:W-:-:S04]  /*12db0*/  IADD3 R15, P1, PT, R22, R21, RZ ;  /* 0x00000015160f7210 */ /* 0x004fc80007f3e0ff */
[----:B------:R-:W-:Y:S01]  /*12dc0*/  LEA.HI.X.SX32 R0, R21, R23, 0x1, P1 ;  /* 0x0000001715007211 */ /* 0x000fe200008f0eff */
[----:B------:R-:W-:Y:S08]  /*12dd0*/  @P0 BRA `(.L_x_676) ;  /* 0x0000000000500947 */ /* 0x000ff00003800000 */
[----:B------:R-:W-:-:S07]  /*12de0*/  IMAD.MOV.U32 R25, RZ, RZ, R7 ;  /* 0x000000ffff197224 */ /* 0x000fce00078e0007 */
.L_x_677:
[C---:B------:R-:W-:Y:S01]  /*12df0*/  IMAD.WIDE R20, R25.reuse, 0x14, R16 ;  /* 0x0000001419147825 */ /* 0x040fe200078e0210 */
[----:B0-----:R-:W0:Y:S04]  /*12e00*/  LDC.64 R22, c[0x0][0x3e0] ;  /* 0x0000f800ff167b82 */ /* 0x001e280000000a00 */
[----:B------:R-:W2:Y:S01]  /*12e10*/  LD.E R27, desc[UR8][R20.64] ;  /* 0x00000008141b7980 */ /* 0x000ea2000c101900 */
[----:B------:R-:W-:-:S04]  /*12e20*/  IADD3 R29, P0, PT, R25, R15, RZ ;  /* 0x0000000f191d7210 */ /* 0x000fc80007f1e0ff */
[----:B------:R-:W-:Y:S01]  /*12e30*/  LEA.HI.X.SX32 R26, R25, R0, 0x1, P0 ;  /* 0x00000000191a7211 */ /* 0x000fe200000f0eff */
[----:B0-----:R-:W-:-:S04]  /*12e40*/  IMAD.WIDE.U32 R22, R29, 0x14, R22 ;  /* 0x000000141d167825 */ /* 0x001fc800078e0016 */
[----:B------:R-:W-:-:S04]  /*12e50*/  IMAD R29, R26, 0x14, RZ ;  /* 0x000000141a1d7824 */ /* 0x000fc800078e02ff */
[----:B------:R-:W-:-:S05]  /*12e60*/  IMAD.IADD R23, R23, 0x1, R29 ;  /* 0x0000000117177824 */ /* 0x000fca00078e021d */
[----:B--2---:R0:W-:Y:S04]  /*12e70*/  STG.E desc[UR8][R22.64], R27 ;  /* 0x0000001b16007986 */ /* 0x0041e8000c101908 */
[----:B------:R-:W2:Y:S04]  /*12e80*/  LD.E R29, desc[UR8][R20.64+0x4] ;  /* 0x00000408141d7980 */ /* 0x000ea8000c101900 */
[----:B--2---:R0:W-:Y:S04]  /*12e90*/  STG.E desc[UR8][R22.64+0x4], R29 ;  /* 0x0000041d16007986 */ /* 0x0041e8000c101908 */
[----:B------:R-:W2:Y:S04]  /*12ea0*/  LD.E R31, desc[UR8][R20.64+0x8] ;  /* 0x00000808141f7980 */ /* 0x000ea8000c101900 */
[----:B--2---:R0:W-:Y:S04]  /*12eb0*/  STG.E desc[UR8][R22.64+0x8], R31 ;  /* 0x0000081f16007986 */ /* 0x0041e8000c101908 */
[----:B------:R-:W2:Y:S01]  /*12ec0*/  LD.E R33, desc[UR8][R20.64+0xc] ;  /* 0x00000c0814217980 */ /* 0x000ea2000c101900 */
[----:B------:R-:W-:-:S03]  /*12ed0*/  VIADD R25, R25, 0x20 ;  /* 0x0000002019197836 */ /* 0x000fc60000000000 */
[----:B------:R0:W-:Y:S02]  /*12ee0*/  STG.E desc[UR8][R22.64+0x10], RZ ;  /* 0x000010ff16007986 */ /* 0x0001e4000c101908 */
[----:B------:R-:W-:Y:S02]  /*12ef0*/  ISETP.GE.AND P0, PT, R25, R24, PT ;  /* 0x000000181900720c */ /* 0x000fe40003f06270 */
[----:B--2---:R0:W-:Y:S11]  /*12f00*/  STG.E desc[UR8][R22.64+0xc], R33 ;  /* 0x00000c2116007986 */ /* 0x0041f6000c101908 */
[----:B------:R-:W-:Y:S05]  /*12f10*/  @!P0 BRA `(.L_x_677) ;  /* 0xfffffffc00b48947 */ /* 0x000fea000383ffff */
.L_x_676:
[----:B------:R-:W-:Y:S05]  /*12f20*/  BSYNC.RECONVERGENT B3 ;  /* 0x0000000000037941 */ /* 0x000fea0003800200 */
.L_x_675:
[----:B------:R-:W-:Y:S05]  /*12f30*/  @P2 BRA `(.L_x_663) ;  /* 0x0000000000482947 */ /* 0x000fea0003800000 */
[----:B------:R-:W1:Y:S02]  /*12f40*/  LDC.64 R20, c[0x0][0x3d0] ;  /* 0x0000f400ff147b82 */ /* 0x000e640000000a00 */
[----:B-1----:R-:W-:-:S05]  /*12f50*/  IMAD.WIDE R20, R11, 0x8, R20 ;  /* 0x000000080b147825 */ /* 0x002fca00078e0214 */
[----:B------:R-:W2:Y:S01]  /*12f60*/  LDG.E.64 R16, desc[UR8][R20.64] ;  /* 0x0000000814107981 */ /* 0x000ea2000c1e1b00 */
[C---:B0-----:R-:W-:Y:S02]  /*12f70*/  IMAD R23, R11.reuse, 0xc350, RZ ;  /* 0x0000c3500b177824 */ /* 0x041fe400078e02ff */
[----:B------:R-:W-:-:S03]  /*12f80*/  IMAD R25, R11, 0x1388, RZ ;  /* 0x000013880b197824 */ /* 0x000fc600078e02ff */
[----:B------:R-:W-:Y:S02]  /*12f90*/  IADD3 R22, P1, P2, R24, R15, -R23 ;  /* 0x0000000f18167210 */ /* 0x000fe40007a3e817 */
[----:B------:R-:W-:Y:S02]  /*12fa0*/  SHF.R.S32.HI R27, RZ, 0x1f, R25 ;  /* 0x0000001fff1b7819 */ /* 0x000fe40000011419 */
[----:B------:R-:W-:Y:S02]  /*12fb0*/  SHF.R.S32.HI R23, RZ, 0x1f, R23 ;  /* 0x0000001fff177819 */ /* 0x000fe40000011417 */
[----:B--2---:R-:W-:-:S05]  /*12fc0*/  IADD3 R16, P0, PT, R16, 0x1, RZ ;  /* 0x0000000110107810 */ /* 0x004fca0007f1e0ff */
[----:B------:R-:W-:Y:S01]  /*12fd0*/  IMAD.X R17, RZ, RZ, R17, P0 ;  /* 0x000000ffff117224 */ /* 0x000fe200000e0611 */
[----:B------:R-:W-:Y:S02]  /*12fe0*/  IADD3 R15, P0, PT, R25, R16, RZ ;  /* 0x00000010190f7210 */ /* 0x000fe40007f1e0ff */
[----:B------:R-:W-:Y:S02]  /*12ff0*/  SHF.R.S32.HI R25, RZ, 0x1f, R24 ;  /* 0x0000001fff197819 */ /* 0x000fe40000011418 */
[----:B------:R-:W-:Y:S01]  /*13000*/  IADD3.X R24, PT, PT, R27, R17, RZ, P0, !PT ;  /* 0x000000111b187210 */ /* 0x000fe200007fe4ff */
[----:B------:R0:W-:Y:S01]  /*13010*/  STG.E.64 desc[UR8][R20.64], R16 ;  /* 0x0000001014007986 */ /* 0x0001e2000c101b08 */
[----:B------:R-:W-:Y:S02]  /*13020*/  LEA R18, P0, R15, R18, 0x3 ;  /* 0x000000120f127211 */ /* 0x000fe400078018ff */
[----:B------:R-:W-:Y:S02]  /*13030*/  IADD3.X R23, PT, PT, R25, R0, ~R23, P1, P2 ;  /* 0x0000000019177210 */ /* 0x000fe40000fe4c17 */
[----:B------:R-:W-:-:S05]  /*13040*/  LEA.HI.X R19, R15, R19, R24, 0x3, P0 ;  /* 0x000000130f137211 */ /* 0x000fca00000f1c18 */
[----:B------:R0:W-:Y:S04]  /*13050*/  STG.E.64 desc[UR8][R18.64], R22 ;  /* 0x0000001612007986 */ /* 0x0001e8000c101b08 */
.L_x_663:
[----:B------:R-:W-:Y:S05]  /*13060*/  BSYNC B2 ;  /* 0x0000000000027941 */ /* 0x000fea0003800000 */
.L_x_662:
[----:B------:R-:W1:Y:S01]  /*13070*/  LDS R15, [R5+0x380] ;  /* 0x00038000050f7984 */ /* 0x000e620000000800 */
[----:B------:R-:W-:-:S05]  /*13080*/  VIADD R2, R2, 0x1 ;  /* 0x0000000102027836 */ /* 0x000fca0000000000 */
[----:B-1----:R-:W-:-:S13]  /*13090*/  ISETP.GE.AND P0, PT, R2, R15, PT ;  /* 0x0000000f0200720c */ /* 0x002fda0003f06270 */
[----:B------:R-:W-:Y:S05]  /*130a0*/  @!P0 BRA `(.L_x_678) ;  /* 0xfffffee000b48947 */ /* 0x000fea000383ffff */
.L_x_84:
[----:B------:R-:W-:Y:S05]  /*130b0*/  BSYNC B0 ;  /* 0x0000000000007941 */ /* 0x000fea0003800000 */
.L_x_64:
[----:B--2---:R-:W-:Y:S02]  /*130c0*/  IMAD.U32 R2, RZ, RZ, UR4 ;  /* 0x00000004ff027e24 */ /* 0x004fe4000f8e00ff */
[----:B------:R-:W-:-:S06]  /*130d0*/  IMAD.U32 R3, RZ, RZ, UR5 ;  /* 0x00000005ff037e24 */ /* 0x000fcc000f8e00ff */
[----:B------:R-:W2:Y:S01]  /*130e0*/  LDG.E.64 R2, desc[UR8][R2.64] ;  /* 0x0000000802027981 */ /* 0x000ea2000c1e1b00 */
[----:B------:R-:W-:-:S04]  /*130f0*/  VIADD R15, R8, 0x2c0 ;  /* 0x000002c0080f7836 */ /* 0x000fc80000000000 */
[--C-:B------:R-:W-:Y:S01]  /*13100*/  IMAD.MOV.U32 R8, RZ, RZ, R15.reuse ;  /* 0x000000ffff087224 */ /* 0x100fe200078e000f */
[----:B01----:R-:W-:Y:S02]  /*13110*/  SHF.R.S32.HI R16, RZ, 0x1f, R15 ;  /* 0x0000001fff107819 */ /* 0x003fe4000001140f */
[----:B--2---:R-:W-:-:S04]  /*13120*/  ISETP.GT.U32.AND P0, PT, R2, R15, PT ;  /* 0x0000000f0200720c */ /* 0x004fc80003f04070 */
[----:B------:R-:W-:-:S13]  /*13130*/  ISETP.GT.U32.AND.EX P0, PT, R3, R16, PT, P0 ;  /* 0x000000100300720c */ /* 0x000fda0003f04100 */
[----:B------:R-:W-:Y:S05]  /*13140*/  @P0 BRA `(.L_x_679) ;  /* 0xfffffed000680947 */ /* 0x000fea000383ffff */
.L_x_53:
[----:B------:R-:W-:Y:S05]  /*13150*/  BSYNC B1 ;  /* 0x0000000000017941 */ /* 0x000fea0003800000 */
.L_x_52:
[----:B------:R-:W-:-:S13]  /*13160*/  LOP3.LUT P0, RZ, R14, 0x1f, RZ, 0xc0, !PT ;  /* 0x0000001f0eff7812 */ /* 0x000fda000780c0ff */
[----:B------:R-:W-:Y:S05]  /*13170*/  @P0 EXIT ;  /* 0x000000000000094d */ /* 0x000fea0003800000 */
[----:B------:R-:W3:Y:S01]  /*13180*/  LDC.64 R2, c[0x0][0x3d0] ;  /* 0x0000f400ff027b82 */ /* 0x000ee20000000a00 */
[----:B------:R-:W-:Y:S01]  /*13190*/  SHF.R.S32.HI R11, RZ, 0x5, R14 ;  /* 0x00000005ff0b7819 */ /* 0x000fe2000001140e */
[----:B-----5:R-:W0:Y:S06]  /*131a0*/  S2R R0, SR_LANEID ;  /* 0x0000000000007919 */ /* 0x020e2c0000000000 */
[----:B------:R-:W1:Y:S01]  /*131b0*/  LDC.64 R6, c[0x0][0x4c8] ;  /* 0x00013200ff067b82 */ /* 0x000e620000000a00 */
[----:B---34-:R-:W-:-:S06]  /*131c0*/  IMAD.WIDE R4, R11, 0x8, R2 ;  /* 0x000000080b047825 */ /* 0x018fcc00078e0202 */
[----:B------:R-:W2:Y:S01]  /*131d0*/  LDG.E R4, desc[UR8][R4.64] ;  /* 0x0000000804047981 */ /* 0x000ea2000c1e1900 */
[----:B------:R-:W3:Y:S01]  /*131e0*/  LDC.64 R2, c[0x0][0x420] ;  /* 0x00010800ff027b82 */ /* 0x000ee20000000a00 */
[----:B------:R-:W-:Y:S01]  /*131f0*/  VOTEU.ANY UR6, UPT, PT ;  /* 0x0000000000067886 */ /* 0x000fe200038e0100 */
[----:B-1----:R-:W-:Y:S01]  /*13200*/  IMAD.WIDE R6, R11, 0x8, R6 ;  /* 0x000000080b067825 */ /* 0x002fe200078e0206 */
[----:B------:R-:W-:-:S06]  /*13210*/  UFLO.U32 UR6, UR6 ;  /* 0x00000006000672bd */ /* 0x000fcc00080e0000 */
[----:B0-----:R-:W-:Y:S01]  /*13220*/  ISETP.EQ.U32.AND P1, PT, R0, UR6, PT ;  /* 0x0000000600007c0c */ /* 0x001fe2000bf22070 */
[----:B--2---:R-:W0:Y:S02]  /*13230*/  REDUX.SUM UR7, R4 ;  /* 0x00000000040773c4 */ /* 0x004e24000000c000 */
[----:B0-----:R-:W-:-:S10]  /*13240*/  IMAD.U32 R9, RZ, RZ, UR7 ;  /* 0x00000007ff097e24 */ /* 0x001fd4000f8e00ff */
[----:B---3--:R0:W-:Y:S04]  /*13250*/  @P1 REDG.E.ADD.STRONG.GPU desc[UR8][R2.64], R9 ;  /* 0x000000090200198e */ /* 0x0081e8000c12e108 */
[----:B------:R-:W2:Y:S01]  /*13260*/  LDG.E R6, desc[UR8][R6.64] ;  /* 0x0000000806067981 */ /* 0x000ea2000c1e1900 */
[----:B------:R-:W1:Y:S01]  /*13270*/  LDC.64 R4, c[0x0][0x4e0] ;  /* 0x00013800ff047b82 */ /* 0x000e620000000a00 */
[----:B------:R-:W-:-:S07]  /*13280*/  ISETP.NE.AND P0, PT, R14, RZ, PT ;  /* 0x000000ff0e00720c */ /* 0x000fce0003f05270 */
[----:B--2---:R-:W2:Y:S02]  /*13290*/  REDUX.SUM UR6, R6 ;  /* 0x00000000060673c4 */ /* 0x004ea4000000c000 */
[----:B--2---:R-:W-:-:S05]  /*132a0*/  MOV R11, UR6 ;  /* 0x00000006000b7c02 */ /* 0x004fca0008000f00 */
[----:B-1----:R0:W-:Y:S01]  /*132b0*/  @P1 REDG.E.ADD.STRONG.GPU desc[UR8][R4.64], R11 ;  /* 0x0000000b0400198e */ /* 0x0021e2000c12e108 */
[----:B------:R-:W-:Y:S05]  /*132c0*/  @P0 EXIT ;  /* 0x000000000000094d */ /* 0x000fea0003800000 */
[----:B0-----:R-:W0:Y:S08]  /*132d0*/  LDC.64 R2, c[0x0][0x3b8] ;  /* 0x0000ee00ff027b82 */ /* 0x001e300000000a00 */
[----:B------:R-:W1:Y:S08]  /*132e0*/  LDC.64 R4, c[0x0][0x450] ;  /* 0x00011400ff047b82 */ /* 0x000e700000000a00 */
[----:B------:R-:W2:Y:S01]  /*132f0*/  LDC.64 R18, c[0x0][0x3c0] ;  /* 0x0000f000ff127b82 */ /* 0x000ea20000000a00 */
[----:B0-----:R-:W3:Y:S02]  /*13300*/  LDG.E.64 R6, desc[UR8][R2.64] ;  /* 0x0000000802067981 */ /* 0x001ee4000c1e1b00 */
[----:B---3--:R-:W-:-:S05]  /*13310*/  IADD3 R16, P0, PT, R6, 0x1, RZ ;  /* 0x0000000106107810 */ /* 0x008fca0007f1e0ff */
[----:B------:R-:W-:-:S05]  /*13320*/  IMAD.X R17, RZ, RZ, R7, P0 ;  /* 0x000000ffff117224 */ /* 0x000fca00000e0607 */
[----:B-1----:R0:W-:Y:S04]  /*13330*/  STG.E.64 desc[UR8][R4.64], R16 ;  /* 0x0000001004007986 */ /* 0x0021e8000c101b08 */
[----:B------:R-:W2:Y:S01]  /*13340*/  LDG.E.64 R6, desc[UR8][R2.64] ;  /* 0x0000000802067981 */ /* 0x000ea2000c1e1b00 */
[----:B------:R-:W1:Y:S08]  /*13350*/  LDC.64 R8, c[0x0][0x458] ;  /* 0x00011600ff087b82 */ /* 0x000e700000000a00 */
[----:B------:R-:W3:Y:S08]  /*13360*/  LDC.64 R10, c[0x0][0x4b0] ;  /* 0x00012c00ff0a7b82 */ /* 0x000ef00000000a00 */
[----:B------:R-:W4:Y:S08]  /*13370*/  LDC.64 R14, c[0x0][0x460] ;  /* 0x00011800ff0e7b82 */ /* 0x000f300000000a00 */
[----:B0-----:R-:W0:Y:S01]  /*13380*/  LDC.64 R16, c[0x0][0x4b8] ;  /* 0x00012e00ff107b82 */ /* 0x001e220000000a00 */
[----:B--2---:R-:W-:-:S04]  /*13390*/  LEA R18, P0, R6, R18, 0x3 ;  /* 0x0000001206127211 */ /* 0x004fc800078018ff */
[----:B------:R-:W-:-:S05]  /*133a0*/  LEA.HI.X R19, R6, R19, R7, 0x3, P0 ;  /* 0x0000001306137211 */ /* 0x000fca00000f1c07 */
[----:B------:R-:W1:Y:S04]  /*133b0*/  LDG.E.64 R6, desc[UR8][R18.64] ;  /* 0x0000000812067981 */ /* 0x000e68000c1e1b00 */
[----:B-1----:R-:W-:Y:S04]  /*133c0*/  STG.E.64 desc[UR8][R8.64], R6 ;  /* 0x0000000608007986 */ /* 0x002fe8000c101b08 */
[----:B---3--:R-:W2:Y:S02]  /*133d0*/  LDG.E.64 R12, desc[UR8][R10.64] ;  /* 0x000000080a0c7981 */ /* 0x008ea4000c1e1b00 */
[----:B--2---:R-:W-:-:S05]  /*133e0*/  IADD3 R12, P0, PT, R12, 0x1, RZ ;  /* 0x000000010c0c7810 */ /* 0x004fca0007f1e0ff */
[----:B------:R-:W-:-:S05]  /*133f0*/  IMAD.X R13, RZ, RZ, R13, P0 ;  /* 0x000000ffff0d7224 */ /* 0x000fca00000e060d */
[----:B----4-:R-:W-:Y:S04]  /*13400*/  STG.E.64 desc[UR8][R14.64], R12 ;  /* 0x0000000c0e007986 */ /* 0x010fe8000c101b08 */
[----:B------:R-:W0:Y:S01]  /*13410*/  LDG.E.64 R2, desc[UR8][R10.64] ;  /* 0x000000080a027981 */ /* 0x000e22000c1e1b00 */
[----:B------:R-:W1:Y:S01]  /*13420*/  LDC.64 R4, c[0x0][0x468] ;  /* 0x00011a00ff047b82 */ /* 0x000e620000000a00 */
[----:B0-----:R-:W-:-:S04]  /*13430*/  LEA R16, P0, R2, R16, 0x3 ;  /* 0x0000001002107211 */ /* 0x001fc800078018ff */
[----:B------:R-:W-:-:S05]  /*13440*/  LEA.HI.X R17, R2, R17, R3, 0x3, P0 ;  /* 0x0000001102117211 */ /* 0x000fca00000f1c03 */
[----:B------:R-:W1:Y:S04]  /*13450*/  LDG.E.64 R2, desc[UR8][R16.64] ;  /* 0x0000000810027981 */ /* 0x000e68000c1e1b00 */
[----:B-1----:R-:W-:Y:S01]  /*13460*/  STG.E.64 desc[UR8][R4.64], R2 ;  /* 0x0000000204007986 */ /* 0x002fe2000c101b08 */
[----:B------:R-:W-:Y:S05]  /*13470*/  EXIT ;  /* 0x000000000000794d */ /* 0x000fea0003800000 */
.L_x_59:
[----:B------:R-:W-:Y:S01]  /*13480*/  BSSY B0, `(.L_x_680) ;  /* 0x0000005000007945 */ /* 0x000fe20003800000 */
[----:B------:R-:W-:-:S07]  /*13490*/  IMAD.MOV.U32 R18, RZ, RZ, -0x1 ;  /* 0xffffffffff127424 */ /* 0x000fce00078e00ff */
[----:B0-----:R-:W-:Y:S05]  /*134a0*/  WARPSYNC.COLLECTIVE R18, `(.L_x_681) ;  /* 0x0000000012087348 */ /* 0x001fea0003c00000 */
[----:B------:R-:W-:Y:S01]  /*134b0*/  NOP ;  /* 0x0000000000007918 */ /* 0x000fe20000000000 */
[----:B0-----:R-:W-:Y:S05]  /*134c0*/  ENDCOLLECTIVE ;  /* 0x000000000000791b */ /* 0x001fea0003800000 */
.L_x_681:
[----:B------:R-:W-:Y:S05]  /*134d0*/  BSYNC B0 ;  /* 0x0000000000007941 */ /* 0x000fea0003800000 */
.L_x_680:
[----:B------:R-:W-:Y:S05]  /*134e0*/  BRA `(.L_x_682) ;  /* 0xfffffed000287947 */ /* 0x000fea000383ffff */
.L_x_63:
[----:B------:R-:W-:Y:S01]  /*134f0*/  BSSY B0, `(.L_x_683) ;  /* 0x0000005000007945 */ /* 0x000fe20003800000 */
[----:B------:R-:W-:-:S07]  /*13500*/  IMAD.MOV.U32 R18, RZ, RZ, -0x1 ;  /* 0xffffffffff127424 */ /* 0x000fce00078e00ff */
[----:B------:R-:W-:Y:S05]  /*13510*/  WARPSYNC.COLLECTIVE R18, `(.L_x_684) ;  /* 0x0000000012087348 */ /* 0x000fea0003c00000 */
[----:B------:R-:W-:Y:S01]  /*13520*/  VOTE.ANY P0, P0 ;  /* 0x0000000000ff7806 */ /* 0x000fe20000000100 */
[----:B------:R-:W-:-:S12]  /*13530*/  ENDCOLLECTIVE ;  /* 0x000000000000791b */ /* 0x000fd80003800000 */
.L_x_684:
[----:B------:R-:W-:Y:S05]  /*13540*/  BSYNC B0 ;  /* 0x0000000000007941 */ /* 0x000fea0003800000 */
.L_x_683:
[----:B------:R-:W-:Y:S05]  /*13550*/  BRA `(.L_x_685) ;  /* 0xfffffed000847947 */ /* 0x000fea000383ffff */
.L_x_76:
[----:B------:R-:W-:Y:S01]  /*13560*/  BSSY B2, `(.L_x_686) ;  /* 0x0000005000027945 */ /* 0x000fe20003800000 */
[----:B-----5:R-:W-:-:S07]  /*13570*/  IMAD.MOV.U32 R18, RZ, RZ, -0x1 ;  /* 0xffffffffff127424 */ /* 0x020fce00078e00ff */
[----:B012---:R-:W-:Y:S05]  /*13580*/  WARPSYNC.COLLECTIVE R18, `(.L_x_687) ;  /* 0x0000000012087348 */ /* 0x007fea0003c00000 */
[----:B------:R-:W-:Y:S01]  /*13590*/  NOP ;  /* 0x0000000000007918 */ /* 0x000fe20000000000 */
[----:B012---:R-:W-:Y:S05]  /*135a0*/  ENDCOLLECTIVE ;  /* 0x000000000000791b */ /* 0x007fea0003800000 */
.L_x_687:
[----:B------:R-:W-:Y:S05]  /*135b0*/  BSYNC B2 ;  /* 0x0000000000027941 */ /* 0x000fea0003800000 */
.L_x_686:
[----:B------:R-:W-:Y:S05]  /*135c0*/  BRA `(.L_x_688) ;  /* 0xfffffed400d07947 */ /* 0x000fea000383ffff */
.L_x_80:
[----:B------:R-:W-:Y:S01]  /*135d0*/  BSSY B2, `(.L_x_689) ;  /* 0x0000005000027945 */ /* 0x000fe20003800000 */
[----:B-----5:R-:W-:-:S07]  /*135e0*/  IMAD.MOV.U32 R18, RZ, RZ, -0x1 ;  /* 0xffffffffff127424 */ /* 0x020fce00078e00ff */
[----:B012---:R-:W-:Y:S05]  /*135f0*/  WARPSYNC.COLLECTIVE R18, `(.L_x_690) ;  /* 0x0000000012087348 */ /* 0x007fea0003c00000 */
[----:B------:R-:W-:Y:S01]  /*13600*/  VOTE.ANY P0, P0 ;  /* 0x0000000000ff7806 */ /* 0x000fe20000000100 */
[----:B012---:R-:W-:-:S12]  /*13610*/  ENDCOLLECTIVE ;  /* 0x000000000000791b */ /* 0x007fd80003800000 */
.L_x_690:
[----:B------:R-:W-:Y:S05]  /*13620*/  BSYNC B2 ;  /* 0x0000000000027941 */ /* 0x000fea0003800000 */
.L_x_689:
[----:B------:R-:W-:Y:S05]  /*13630*/  BRA `(.L_x_691) ;  /* 0xfffffed800487947 */ /* 0x000fea000383ffff */
.L_x_87:
[----:B------:R-:W-:Y:S01]  /*13640*/  BSSY B3, `(.L_x_692) ;  /* 0x0000005000037945 */ /* 0x000fe20003800000 */
[----:B-1----:R-:W-:-:S07]  /*13650*/  MOV R18, 0xffffffff ;  /* 0xffffffff00127802 */ /* 0x002fce0000000f00 */
[----:B0----5:R-:W-:Y:S05]  /*13660*/  WARPSYNC.COLLECTIVE R18, `(.L_x_693) ;  /* 0x0000000012087348 */ /* 0x021fea0003c00000 */
[----:B------:R-:W-:Y:S01]  /*13670*/  NOP ;  /* 0x0000000000007918 */ /* 0x000fe20000000000 */
[----:B0----5:R-:W-:Y:S05]  /*13680*/  ENDCOLLECTIVE ;  /* 0x000000000000791b */ /* 0x021fea0003800000 */
.L_x_693:
[----:B------:R-:W-:Y:S05]  /*13690*/  BSYNC B3 ;  /* 0x0000000000037941 */ /* 0x000fea0003800000 */
.L_x_692:
[----:B------:R-:W-:Y:S05]  /*136a0*/  BRA `(.L_x_694) ;  /* 0xfffffedc00907947 */ /* 0x000fea000383ffff */
.L_x_95:
[----:B------:R-:W-:Y:S01]  /*136b0*/  BSSY B3, `(.L_x_695) ;  /* 0x0000005000037945 */ /* 0x000fe20003800000 */
[----:B-1----:R-:W-:-:S07]  /*136c0*/  IMAD.MOV.U32 R18, RZ, RZ, -0x1 ;  /* 0xffffffffff127424 */ /* 0x002fce00078e00ff */
[----:B0----5:R-:W-:Y:S05]  /*136d0*/  WARPSYNC.COLLECTIVE R18, `(.L_x_696) ;  /* 0x0000000012087348 */ /* 0x021fea0003c00000 */
[----:B------:R-:W-:Y:S01]  /*136e0*/  VOTE.ANY P0, P0 ;  /* 0x0000000000ff7806 */ /* 0x000fe20000000100 */
[----:B0----5:R-:W-:-:S12]  /*136f0*/  ENDCOLLECTIVE ;  /* 0x000000000000791b */ /* 0x021fd80003800000 */
.L_x_696:
[----:B------:R-:W-:Y:S05]  /*13700*/  BSYNC B3 ;  /* 0x0000000000037941 */ /* 0x000fea0003800000 */
.L_x_695:
[----:B------:R-:W-:Y:S05]  /*13710*/  BRA `(.L_x_697) ;  /* 0xfffffee000d87947 */ /* 0x000fea000383ffff */
.L_x_96:
[----:B------:R-:W-:Y:S01]  /*13720*/  BSSY B2, `(.L_x_698) ;  /* 0x0000005000027945 */ /* 0x000fe20003800000 */
[----:B-1----:R-:W-:-:S07]  /*13730*/  IMAD.MOV.U32 R18, RZ, RZ, -0x1 ;  /* 0xffffffffff127424 */ /* 0x002fce00078e00ff */
[----:B------:R-:W-:Y:S05]  /*13740*/  WARPSYNC.COLLECTIVE R18, `(.L_x_699) ;  /* 0x0000000012087348 */ /* 0x000fea0003c00000 */
[----:B------:R-:W-:Y:S01]  /*13750*/  NOP ;  /* 0x0000000000007918 */ /* 0x000fe20000000000 */
[----:B------:R-:W-:Y:S05]  /*13760*/  ENDCOLLECTIVE ;  /* 0x000000000000791b */ /* 0x000fea0003800000 */
.L_x_699:
[----:B------:R-:W-:Y:S05]  /*13770*/  BSYNC B2 ;  /* 0x0000000000027941 */ /* 0x000fea0003800000 */
.L_x_698:
[----:B------:R-:W-:Y:S05]  /*13780*/  BRA `(.L_x_700) ;  /* 0xfffffee400247947 */ /* 0x000fea000383ffff */
.L_x_107:
[----:B------:R-:W-:Y:S01]  /*13790*/  BSSY B2, `(.L_x_701) ;  /* 0x0000005000027945 */ /* 0x000fe20003800000 */
[----:B-1----:R-:W-:-:S07]  /*137a0*/  IMAD.MOV.U32 R18, RZ, RZ, -0x1 ;  /* 0xffffffffff127424 */ /* 0x002fce00078e00ff */
[----:B0-----:R-:W-:Y:S05]  /*137b0*/  WARPSYNC.COLLECTIVE R18, `(.L_x_702) ;  /* 0x0000000012087348 */ /* 0x001fea0003c00000 */
[----:B------:R-:W-:Y:S01]  /*137c0*/  NOP ;  /* 0x0000000000007918 */ /* 0x000fe20000000000 */
[----:B0-----:R-:W-:Y:S05]  /*137d0*/  ENDCOLLECTIVE ;  /* 0x000000000000791b */ /* 0x001fea0003800000 */
.L_x_702:
[----:B------:R-:W-:Y:S05]  /*137e0*/  BSYNC B2 ;  /* 0x0000000000027941 */ /* 0x000fea0003800000 */
.L_x_701:
[----:B------:R-:W0:Y:S01]  /*137f0*/  LDS R21, [R5+0x400] ;  /* 0x0004000005157984 */ /* 0x000e220000000800 */
[----:B------:R-:W-:Y:S02]  /*13800*/  @!P0 IMAD.MOV.U32 R25, RZ, RZ, 0x1 ;  /* 0x00000001ff198424 */ /* 0x000fe400078e00ff */
[----:B0-----:R-:W-:-:S05]  /*13810*/  IMAD.WIDE R20, R21, 0x14, R16 ;  /* 0x0000001415147825 */ /* 0x001fca00078e0210 */
[----:B------:R-:W-:Y:S04]  /*13820*/  @!P0 ST.E desc[UR8][R20.64+0x4], R25 ;  /* 0x0000041914008985 */ /* 0x000fe8000c101908 */
[----:B------:R-:W0:Y:S04]  /*13830*/  @!P0 LDS R15, [R5+0x400] ;  /* 0x00040000050f8984 */ /* 0x000e280000000800 */
[----:B------:R-:W1:Y:S01]  /*13840*/  @!P0 LDS R23, [R5+0x480] ;  /* 0x0004800005178984 */ /* 0x000e620000000800 */
[----:B------:R-:W-:-:S03]  /*13850*/  MOV R18, 0xffffffff ;  /* 0xffffffff00127802 */ /* 0x000fc60000000f00 */
[----:B------:R2:W5:Y:S01]  /*13860*/  LD.E R0, desc[UR8][R20.64] ;  /* 0x0000000814007980 */ /* 0x000562000c101900 */
[----:B0-----:R-:W-:Y:S02]  /*13870*/  @!P0 VIADD R22, R15, 0x1 ;  /* 0x000000010f168836 */ /* 0x001fe40000000000 */
[----:B-1----:R-:W-:-:S03]  /*13880*/  @!P0 VIADD R24, R23, 0xffffffff ;  /* 0xffffffff17188836 */ /* 0x002fc60000000000 */
[----:B------:R2:W-:Y:S04]  /*13890*/  @!P0 STS [R5+0x400], R22 ;  /* 0x0004001605008388 */ /* 0x0005e80000000800 */
[----:B------:R2:W-:Y:S02]  /*138a0*/  @!P0 STS [R5+0x480], R24 ;  /* 0x0004801805008388 */ /* 0x0005e40000000800 */
[----:B--2--5:R-:W-:Y:S05]  /*138b0*/  WARPSYNC.COLLECTIVE R18, `(.L_x_703) ;  /* 0x0000000012087348 */ /* 0x024fea0003c00000 */
[----:B------:R-:W-:Y:S01]  /*138c0*/  NOP ;  /* 0x0000000000007918 */ /* 0x000fe20000000000 */
[----:B--2--5:R-:W-:Y:S05]  /*138d0*/  ENDCOLLECTIVE ;  /* 0x000000000000791b */ /* 0x024fea0003800000 */
.L_x_703:
[----:B------:R-:W-:Y:S05]  /*138e0*/  BRA `(.L_x_704) ;  /* 0xfffffee8008c7947 */ /* 0x000fea000383ffff */
.L_x_115:
[----:B------:R-:W-:Y:S01]  /*138f0*/  BSSY B2, `(.L_x_705) ;  /* 0x0000005000027945 */ /* 0x000fe20003800000 */
[----:B---3--:R-:W-:-:S07]  /*13900*/  IMAD.MOV.U32 R18, RZ, RZ, -0x1 ;  /* 0xffffffffff127424 */ /* 0x008fce00078e00ff */
[----:B01---5:R-:W-:Y:S05]  /*13910*/  WARPSYNC.COLLECTIVE R18, `(.L_x_706) ;  /* 0x0000000012087348 */ /* 0x023fea0003c00000 */
[----:B------:R-:W-:Y:S01]  /*13920*/  NOP ;  /* 0x0000000000007918 */ /* 0x000fe20000000000 */
[----:B01---5:R-:W-:Y:S05]  /*13930*/  ENDCOLLECTIVE ;  /* 0x000000000000791b */ /* 0x023fea0003800000 */
.L_x_706:
[----:B------:R-:W-:Y:S05]  /*13940*/  BSYNC B2 ;  /* 0x0000000000027941 */ /* 0x000fea0003800000 */
.L_x_705:
[----:B------:R-:W-:Y:S05]  /*13950*/  BRA `(.L_x_707) ;  /* 0xfffffeec00547947 */ /* 0x000fea000383ffff */
.L_x_119:
[----:B------:R-:W-:Y:S01]  /*13960*/  BSSY B2, `(.L_x_708) ;  /* 0x0000005000027945 */ /* 0x000fe20003800000 */
[----:B------:R-:W-:-:S07]  /*13970*/  IMAD.MOV.U32 R18, RZ, RZ, -0x1 ;  /* 0xffffffffff127424 */ /* 0x000fce00078e00ff */
[----:B01---5:R-:W-:Y:S05]  /*13980*/  WARPSYNC.COLLECTIVE R18, `(.L_x_709) ;  /* 0x0000000012087348 */ /* 0x023fea0003c00000 */
[----:B------:R-:W-:Y:S01]  /*13990*/  NOP ;  /* 0x0000000000007918 */ /* 0x000fe20000000000 */
[----:B01---5:R-:W-:Y:S05]  /*139a0*/  ENDCOLLECTIVE ;  /* 0x000000000000791b */ /* 0x023fea0003800000 */
.L_x_709:
[----:B------:R-:W-:Y:S05]  /*139b0*/  BSYNC B2 ;  /* 0x0000000000027941 */ /* 0x000fea0003800000 */
.L_x_708:
[----:B------:R-:W-:Y:S05]  /*139c0*/  BRA `(.L_x_710) ;  /* 0xfffffeec00807947 */ /* 0x000fea000383ffff */
.L_x_127:
[----:B------:R-:W-:Y:S01]  /*139d0*/  BSSY B2, `(.L_x_711) ;  /* 0x0000005000027945 */ /* 0x000fe20003800000 */
[----:B------:R-:W-:-:S07]  /*139e0*/  IMAD.MOV.U32 R18, RZ, RZ, -0x1 ;  /* 0xffffffffff127424 */ /* 0x000fce00078e00ff */
[----:B01-3--:R-:W-:Y:S05]  /*139f0*/  WARPSYNC.COLLECTIVE R18, `(.L_x_712) ;  /* 0x0000000012087348 */ /* 0x00bfea0003c00000 */
[----:B------:R-:W-:Y:S01]  /*13a00*/  NOP ;  /* 0x0000000000007918 */ /* 0x000fe20000000000 */
[----:B01-3--:R-:W-:Y:S05]  /*13a10*/  ENDCOLLECTIVE ;  /* 0x000000000000791b */ /* 0x00bfea0003800000 */
.L_x_712:
[----:B------:R-:W-:Y:S05]  /*13a20*/  BSYNC B2 ;  /* 0x0000000000027941 */ /* 0x000fea0003800000 */
.L_x_711:
[----:B------:R-:W-:Y:S01]  /*13a30*/  IMAD.MOV.U32 R31, RZ, RZ, R15 ;  /* 0x000000ffff1f7224 */ /* 0x000fe200078e000f */
[----:B------:R-:W-:Y:S01]  /*13a40*/  MOV R18, 0xffffffff ;  /* 0xffffffff00127802 */ /* 0x000fe20000000f00 */
[----:B------:R-:W-:Y:S02]  /*13a50*/  IMAD.MOV.U32 R20, RZ, RZ, 0x1 ;  /* 0x00000001ff147424 */ /* 0x000fe400078e00ff */
[----:B------:R-:W-:-:S07]  /*13a60*/  IMAD.MOV.U32 R19, RZ, RZ, RZ ;  /* 0x000000ffff137224 */ /* 0x000fce00078e00ff */
[----:B------:R-:W-:Y:S05]  /*13a70*/  WARPSYNC.COLLECTIVE R18, `(.L_x_713) ;  /* 0x0000000012087348 */ /* 0x000fea0003c00000 */
[----:B------:R0:W1:Y:S02]  /*13a80*/  SHFL.UP P0, R21, R31, R20, R19 ;  /* 0x040000141f157389 */ /* 0x0000640000000013 */
[----:B01----:R-:W-:Y:S05]  /*13a90*/  ENDCOLLECTIVE ;  /* 0x000000000000791b */ /* 0x003fea0003800000 */
.L_x_713:
[----:B------:R-:W-:Y:S05]  /*13aa0*/  WARPSYNC.COLLECTIVE R18, `(.L_x_714) ;  /* 0x0000000012087348 */ /* 0x000fea0003c00000 */
[----:B------:R-:W-:Y:S01]  /*13ab0*/  NOP ;  /* 0x0000000000007918 */ /* 0x000fe20000000000 */
[----:B------:R-:W-:Y:S05]  /*13ac0*/  ENDCOLLECTIVE ;  /* 0x000000000000791b */ /* 0x000fea0003800000 */
.L_x_714:
[----:B------:R-:W-:Y:S01]  /*13ad0*/  IMAD.MOV.U32 R20, RZ, RZ, 0x2 ;  /* 0x00000002ff147424 */ /* 0x000fe200078e00ff */
[----:B------:R-:W-:-:S05]  /*13ae0*/  SEL R22, R21, RZ, P1 ;  /* 0x000000ff15167207 */ /* 0x000fca0000800000 */
[----:B------:R-:W-:-:S04]  /*13af0*/  IMAD.IADD R22, R22, 0x1, R15 ;  /* 0x0000000116167824 */ /* 0x000fc800078e020f */
[----:B------:R-:W-:-:S07]  /*13b00*/  IMAD.MOV.U32 R31, RZ, RZ, R22 ;  /* 0x000000ffff1f7224 */ /* 0x000fce00078e0016 */
[----:B------:R-:W-:Y:S05]  /*13b10*/  WARPSYNC.COLLECTIVE R18, `(.L_x_715) ;  /* 0x0000000012087348 */ /* 0x000fea0003c00000 */
[----:B------:R0:W1:Y:S02]  /*13b20*/  SHFL.UP P0, R21, R31, R20, R19 ;  /* 0x040000141f157389 */ /* 0x0000640000000013 */
[----:B01----:R-:W-:Y:S05]  /*13b30*/  ENDCOLLECTIVE ;  /* 0x000000000000791b */ /* 0x003fea0003800000 */
.L_x_715:
[----:B------:R-:W-:Y:S05]  /*13b40*/  WARPSYNC.COLLECTIVE R18, `(.L_x_716) ;  /* 0x0000000012087348 */ /* 0x000fea0003c00000 */
[----:B------:R-:W-:Y:S01]  /*13b50*/  NOP ;  /* 0x0000000000007918 */ /* 0x000fe20000000000 */
[----:B------:R-:W-:Y:S05]  /*13b60*/  ENDCOLLECTIVE ;  /* 0x000000000000791b */ /* 0x000fea0003800000 */
.L_x_716:
[----:B------:R-:W-:Y:S01]  /*13b70*/  IMAD.MOV.U32 R20, RZ, RZ, 0x4 ;  /* 0x00000004ff147424 */ /* 0x000fe200078e00ff */
[----:B------:R-:W-:-:S05]  /*13b80*/  SEL R21, R21, RZ, P5 ;  /* 0x000000ff15157207 */ /* 0x000fca0002800000 */
[----:B------:R-:W-:-:S04]  /*13b90*/  IMAD.IADD R23, R22, 0x1, R21 ;  /* 0x0000000116177824 */ /* 0x000fc800078e0215 */
[----:B------:R-:W-:-:S07]  /*13ba0*/  IMAD.MOV.U32 R31, RZ, RZ, R23 ;  /* 0x000000ffff1f7224 */ /* 0x000fce00078e0017 */
[----:B------:R-:W-:Y:S05]  /*13bb0*/  WARPSYNC.COLLECTIVE R18, `(.L_x_717) ;  /* 0x0000000012087348 */ /* 0x000fea0003c00000 */
[----:B------:R0:W1:Y:S02]  /*13bc0*/  SHFL.UP P0, R21, R31, R20, R19 ;  /* 0x040000141f157389 */ /* 0x0000640000000013 */
[----:B01----:R-:W-:Y:S05]  /*13bd0*/  ENDCOLLECTIVE ;  /* 0x000000000000791b */ /* 0x003fea0003800000 */
.L_x_717:
[----:B------:R-:W-:Y:S05]  /*13be0*/  WARPSYNC.COLLECTIVE R18, `(.L_x_718) ;  /* 0x0000000012087348 */ /* 0x000fea0003c00000 */
[----:B------:R-:W-:Y:S01]  /*13bf0*/  NOP ;  /* 0x0000000000007918 */ /* 0x000fe20000000000 */
[----:B------:R-:W-:Y:S05]  /*13c00*/  ENDCOLLECTIVE ;  /* 0x000000000000791b */ /* 0x000fea0003800000 */
.L_x_718:
[----:B------:R-:W-:Y:S01]  /*13c10*/  IMAD.MOV.U32 R20, RZ, RZ, 0x8 ;  /* 0x00000008ff147424 */ /* 0x000fe200078e00ff */
[----:B------:R-:W-:-:S04]  /*13c20*/  SEL R24, R21, RZ, P4 ;  /* 0x000000ff15187207 */ /* 0x000fc80002000000 */
[----:B------:R-:W-:-:S05]  /*13c30*/  IADD3 R24, PT, PT, R23, R24, RZ ;  /* 0x0000001817187210 */ /* 0x000fca0007ffe0ff */
[----:B------:R-:W-:-:S07]  /*13c40*/  IMAD.MOV.U32 R31, RZ, RZ, R24 ;  /* 0x000000ffff1f7224 */ /* 0x000fce00078e0018 */
[----:B------:R-:W-:Y:S05]  /*13c50*/  WARPSYNC.COLLECTIVE R18, `(.L_x_719) ;  /* 0x0000000012087348 */ /* 0x000fea0003c00000 */
[----:B------:R0:W1:Y:S02]  /*13c60*/  SHFL.UP P0, R21, R31, R20, R19 ;  /* 0x040000141f157389 */ /* 0x0000640000000013 */
[----:B01----:R-:W-:Y:S05]  /*13c70*/  ENDCOLLECTIVE ;  /* 0x000000000000791b */ /* 0x003fea0003800000 */
.L_x_719:
[----:B------:R-:W-:Y:S05]  /*13c80*/  WARPSYNC.COLLECTIVE R18, `(.L_x_720) ;  /* 0x0000000012087348 */ /* 0x000fea0003c00000 */
[----:B------:R-:W-:Y:S01]  /*13c90*/  NOP ;  /* 0x0000000000007918 */ /* 0x000fe20000000000 */
[----:B------:R-:W-:Y:S05]  /*13ca0*/  ENDCOLLECTIVE ;  /* 0x000000000000791b */ /* 0x000fea0003800000 */
.L_x_720:
[----:B------:R-:W-:Y:S01]  /*13cb0*/  IMAD.MOV.U32 R20, RZ, RZ, 0x10 ;  /* 0x00000010ff147424 */ /* 0x000fe200078e00ff */
[----:B------:R-:W-:-:S05]  /*13cc0*/  SEL R21, R21, RZ, P3 ;  /* 0x000000ff15157207 */ /* 0x000fca0001800000 */
[----:B------:R-:W-:-:S04]  /*13cd0*/  IMAD.IADD R25, R24, 0x1, R21 ;  /* 0x0000000118197824 */ /* 0x000fc800078e0215 */
[----:B------:R-:W-:-:S07]  /*13ce0*/  IMAD.MOV.U32 R31, RZ, RZ, R25 ;  /* 0x000000ffff1f7224 */ /* 0x000fce00078e0019 */
[----:B------:R-:W-:Y:S05]  /*13cf0*/  WARPSYNC.COLLECTIVE R18, `(.L_x_721) ;  /* 0x0000000012087348 */ /* 0x000fea0003c00000 */
[----:B------:R0:W1:Y:S02]  /*13d00*/  SHFL.UP P0, R21, R31, R20, R19 ;  /* 0x040000141f157389 */ /* 0x0000640000000013 */
[----:B01----:R-:W-:Y:S05]  /*13d10*/  ENDCOLLECTIVE ;  /* 0x000000000000791b */ /* 0x003fea0003800000 */
.L_x_721:
[----:B------:R-:W-:Y:S05]  /*13d20*/  WARPSYNC.COLLECTIVE R18, `(.L_x_722) ;  /* 0x0000000012087348 */ /* 0x000fea0003c00000 */
[----:B------:R-:W-:Y:S01]  /*13d30*/  NOP ;  /* 0x0000000000007918 */ /* 0x000fe20000000000 */
[----:B------:R-:W-:Y:S05]  /*13d40*/  ENDCOLLECTIVE ;  /* 0x000000000000791b */ /* 0x000fea0003800000 */
.L_x_722:
[----:B------:R-:W-:-:S05]  /*13d50*/  SEL R26, R21, RZ, P2 ;  /* 0x000000ff151a7207 */ /* 0x000fca0001000000 */
[----:B------:R-:W-:-:S05]  /*13d60*/  IMAD.IADD R26, R25, 0x1, R26 ;  /* 0x00000001191a7824 */ /* 0x000fca00078e021a */
[----:B------:R0:W-:Y:S02]  /*13d70*/  @!P6 STS [R5+0x8300], R26 ;  /* 0x0083001a0500e388 */ /* 0x0001e40000000800 */
[----:B0-----:R-:W-:Y:S05]  /*13d80*/  WARPSYNC.COLLECTIVE R18, `(.L_x_723) ;  /* 0x0000000012087348 */ /* 0x001fea0003c00000 */
[----:B------:R-:W-:Y:S01]  /*13d90*/  NOP ;  /* 0x0000000000007918 */ /* 0x000fe20000000000 */
[----:B0-----:R-:W-:Y:S05]  /*13da0*/  ENDCOLLECTIVE ;  /* 0x000000000000791b */ /* 0x001fea0003800000 */
.L_x_723:
[----:B------:R-:W-:Y:S05]  /*13db0*/  BRA `(.L_x_724) ;  /* 0xfffffeec00ec7947 */ /* 0x000fea000383ffff */
.L_x_133:
[----:B------:R-:W-:Y:S01]  /*13dc0*/  BSSY B2, `(.L_x_725) ;  /* 0x0000005000027945 */ /* 0x000fe20003800000 */
[----:B------:R-:W-:-:S07]  /*13dd0*/  MOV R18, 0xffffffff ;  /* 0xffffffff00127802 */ /* 0x000fce0000000f00 */
[----:B01234-:R-:W-:Y:S05]  /*13de0*/  WARPSYNC.COLLECTIVE R18, `(.L_x_726) ;  /* 0x0000000012087348 */ /* 0x01ffea0003c00000 */
[----:B------:R-:W-:Y:S01]  /*13df0*/  NOP ;  /* 0x0000000000007918 */ /* 0x000fe20000000000 */
[----:B01234-:R-:W-:Y:S05]  /*13e00*/  ENDCOLLECTIVE ;  /* 0x000000000000791b */ /* 0x01ffea0003800000 */
.L_x_726:
[----:B------:R-:W-:Y:S05]  /*13e10*/  BSYNC B2 ;  /* 0x0000000000027941 */ /* 0x000fea0003800000 */
.L_x_725:
[----:B------:R-:W-:Y:S05]  /*13e20*/  BRA `(.L_x_727) ;  /* 0xfffffef0009c7947 */ /* 0x000fea000383ffff */
.L_x_140:
[----:B------:R-:W-:Y:S01]  /*13e30*/  BSSY B4, `(.L_x_728) ;  /* 0x0000005000047945 */ /* 0x000fe20003800000 */
[----:B------:R-:W-:-:S07]  /*13e40*/  IMAD.MOV.U32 R18, RZ, RZ, -0x1 ;  /* 0xffffffffff127424 */ /* 0x000fce00078e00ff */
[----:B01--4-:R-:W-:Y:S05]  /*13e50*/  WARPSYNC.COLLECTIVE R18, `(.L_x_729) ;  /* 0x0000000012087348 */ /* 0x013fea0003c00000 */
[----:B------:R-:W-:Y:S01]  /*13e60*/  NOP ;  /* 0x0000000000007918 */ /* 0x000fe20000000000 */
[----:B01--4-:R-:W-:Y:S05]  /*13e70*/  ENDCOLLECTIVE ;  /* 0x000000000000791b */ /* 0x013fea0003800000 */
.L_x_729:
[----:B------:R-:W-:Y:S05]  /*13e80*/  BSYNC B4 ;  /* 0x0000000000047941 */ /* 0x000fea0003800000 */
.L_x_728:
[----:B------:R-:W-:Y:S05]  /*13e90*/  BRA `(.L_x_730) ;  /* 0xfffffef400007947 */ /* 0x000fea000383ffff */
.L_x_144:
[----:B------:R-:W-:Y:S01]  /*13ea0*/  BSSY B2, `(.L_x_731) ;  /* 0x0000005000027945 */ /* 0x000fe20003800000 */
[----:B------:R-:W-:-:S07]  /*13eb0*/  IMAD.MOV.U32 R18, RZ, RZ, -0x1 ;  /* 0xffffffffff127424 */ /* 0x000fce00078e00ff */
[----:B------:R-:W-:Y:S05]  /*13ec0*/  WARPSYNC.COLLECTIVE R18, `(.L_x_732) ;  /* 0x0000000012087348 */ /* 0x000fea0003c00000 */
[----:B------:R-:W-:Y:S01]  /*13ed0*/  NOP ;  /* 0x0000000000007918 */ /* 0x000fe20000000000 */
[----:B------:R-:W-:Y:S05]  /*13ee0*/  ENDCOLLECTIVE ;  /* 0x000000000000791b */ /* 0x000fea0003800000 */
.L_x_732:
[----:B------:R-:W-:Y:S05]  /*13ef0*/  BSYNC B2 ;  /* 0x0000000000027941 */ /* 0x000fea0003800000 */
.L_x_731:
[----:B------:R-:W-:Y:S05]  /*13f00*/  BRA `(.L_x_733) ;  /* 0xfffffef4007c7947 */ /* 0x000fea000383ffff */
.L_x_150:
[----:B------:R-:W-:Y:S01]  /*13f10*/  BSSY B2, `(.L_x_734) ;  /* 0x0000008000027945 */ /* 0x000fe20003800000 */
[----:B------:R-:W-:Y:S02]  /*13f20*/  IMAD.MOV.U32 R32, RZ, RZ, R23 ;  /* 0x000000ffff207224 */ /* 0x000fe400078e0017 */
[----:B------:R-:W-:Y:S02]  /*13f30*/  IMAD.MOV.U32 R21, RZ, RZ, 0x1 ;  /* 0x00000001ff157424 */ /* 0x000fe400078e00ff */
[----:B------:R-:W-:Y:S02]  /*13f40*/  IMAD.MOV.U32 R19, RZ, RZ, 0x1f ;  /* 0x0000001fff137424 */ /* 0x000fe400078e00ff */
[----:B------:R-:W-:-:S07]  /*13f50*/  IMAD.MOV.U32 R18, RZ, RZ, -0x1 ;  /* 0xffffffffff127424 */ /* 0x000fce00078e00ff */
[----:B------:R-:W-:Y:S05]  /*13f60*/  WARPSYNC.COLLECTIVE R18, `(.L_x_735) ;  /* 0x0000000012087348 */ /* 0x000fea0003c00000 */
[----:B------:R0:W1:Y:S02]  /*13f70*/  SHFL.BFLY P1, R25, R32, R21, R19 ;  /* 0x0c00001520197389 */ /* 0x0000640000020013 */
[----:B01----:R-:W-:Y:S05]  /*13f80*/  ENDCOLLECTIVE ;  /* 0x000000000000791b */ /* 0x003fea0003800000 */
.L_x_735:
[----:B------:R-:W-:Y:S05]  /*13f90*/  BSYNC B2 ;  /* 0x0000000000027941 */ /* 0x000fea0003800000 */
.L_x_734:
[----:B------:R-:W-:Y:S01]  /*13fa0*/  IADD3 R15, PT, PT, R25, R23, RZ ;  /* 0x00000017190f7210 */ /* 0x000fe20007ffe0ff */
[----:B------:R-:W-:Y:S01]  /*13fb0*/  IMAD.MOV.U32 R21, RZ, RZ, 0x2 ;  /* 0x00000002ff157424 */ /* 0x000fe200078e00ff */
[----:B------:R0:W1:Y:S01]  /*13fc0*/  @!P2 LDS R28, [R5+0x8800] ;  /* 0x00880000051ca984 */ /* 0x0000620000000800 */
[----:B------:R-:W-:Y:S02]  /*13fd0*/  IMAD.MOV.U32 R19, RZ, RZ, 0x1f ;  /* 0x0000001fff137424 */ /* 0x000fe400078e00ff */
[----:B------:R-:W-:Y:S02]  /*13fe0*/  IMAD.MOV.U32 R32, RZ, RZ, R15 ;  /* 0x000000ffff207224 */ /* 0x000fe400078e000f */
[----:B------:R-:W-:-:S07]  /*13ff0*/  IMAD.MOV.U32 R18, RZ, RZ, -0x1 ;  /* 0xffffffffff127424 */ /* 0x000fce00078e00ff */
[----:B01----:R-:W-:Y:S05]  /*14000*/  WARPSYNC.COLLECTIVE R18, `(.L_x_736) ;  /* 0x0000000012087348 */ /* 0x003fea0003c00000 */
[----:B------:R2:W3:Y:S02]  /*14010*/  SHFL.BFLY P1, R25, R32, R21, R19 ;  /* 0x0c00001520197389 */ /* 0x0004e40000020013 */
[----:B0123--:R-:W-:Y:S05]  /*14020*/  ENDCOLLECTIVE ;  /* 0x000000000000791b */ /* 0x00ffea0003800000 */
.L_x_736:
[----:B------:R-:W-:Y:S02]  /*14030*/  HFMA2 R21, -RZ, RZ, 0, 2.384185791015625e-07 ;  /* 0x00000004ff157431 */ /* 0x000fe400000001ff */
[----:B------:R-:W-:-:S04]  /*14040*/  IMAD.IADD R26, R15, 0x1, R25 ;  /* 0x000000010f1a7824 */ /* 0x000fc800078e0219 */
[----:B------:R-:W-:-:S07]  /*14050*/  IMAD.MOV.U32 R32, RZ, RZ, R26 ;  /* 0x000000ffff207224 */ /* 0x000fce00078e001a */
[----:B------:R-:W-:Y:S05]  /*14060*/  WARPSYNC.COLLECTIVE R18, `(.L_x_737) ;  /* 0x0000000012087348 */ /* 0x000fea0003c00000 */
[----:B------:R0:W1:Y:S02]  /*14070*/  SHFL.BFLY P1, R25, R32, R21, R19 ;  /* 0x0c00001520197389 */ /* 0x0000640000020013 */
[----:B01----:R-:W-:Y:S05]  /*14080*/  ENDCOLLECTIVE ;  /* 0x000000000000791b */ /* 0x003fea0003800000 */
.L_x_737:
[----:B------:R-:W-:Y:S02]  /*14090*/  IMAD.MOV.U32 R21, RZ, RZ, 0x8 ;  /* 0x00000008ff157424 */ /* 0x000fe400078e00ff */
[----:B------:R-:W-:-:S04]  /*140a0*/  IMAD.IADD R27, R26, 0x1, R25 ;  /* 0x000000011a1b7824 */ /* 0x000fc800078e0219 */
[----:B------:R-:W-:-:S07]  /*140b0*/  IMAD.MOV.U32 R32, RZ, RZ, R27 ;  /* 0x000000ffff207224 */ /* 0x000fce00078e001b */
[----:B------:R-:W-:Y:S05]  /*140c0*/  WARPSYNC.COLLECTIVE R18, `(.L_x_738) ;  /* 0x0000000012087348 */ /* 0x000fea0003c00000 */
[----:B------:R0:W1:Y:S02]  /*140d0*/  SHFL.BFLY P1, R25, R32, R21, R19 ;  /* 0x0c00001520197389 */ /* 0x0000640000020013 */
[----:B01----:R-:W-:Y:S05]  /*140e0*/  ENDCOLLECTIVE ;  /* 0x000000000000791b */ /* 0x003fea0003800000 */
.L_x_738:
[----:B------:R-:W-:Y:S02]  /*140f0*/  IMAD.MOV.U32 R21, RZ, RZ, 0x10 ;  /* 0x00000010ff157424 */ /* 0x000fe400078e00ff */
[----:B------:R-:W-:-:S04]  /*14100*/  IMAD.IADD R29, R27, 0x1, R25 ;  /* 0x000000011b1d7824 */ /* 0x000fc800078e0219 */
[----:B------:R-:W-:-:S07]  /*14110*/  IMAD.MOV.U32 R32, RZ, RZ, R29 ;  /* 0x000000ffff207224 */ /* 0x000fce00078e001d */
[----:B------:R-:W-:Y:S05]  /*14120*/  WARPSYNC.COLLECTIVE R18, `(.L_x_739) ;  /* 0x0000000012087348 */ /* 0x000fea0003c00000 */
[----:B------:R0:W1:Y:S02]  /*14130*/  SHFL.BFLY P1, R25, R32, R21, R19 ;  /* 0x0c00001520197389 */ /* 0x0000640000020013 */
[----:B01----:R-:W-:Y:S05]  /*14140*/  ENDCOLLECTIVE ;  /* 0x000000000000791b */ /* 0x003fea0003800000 */
.L_x_739:
[----:B------:R-:W-:-:S05]  /*14150*/  @!P2 IADD3 R28, PT, PT, R28, R25, R29 ;  /* 0x000000191c1ca210 */ /* 0x000fca0007ffe01d */
[----:B------:R0:W-:Y:S02]  /*14160*/  @!P2 STS [R5+0x8800], R28 ;  /* 0x0088001c0500a388 */ /* 0x0001e40000000800 */
[----:B0-----:R-:W-:Y:S05]  /*14170*/  WARPSYNC.COLLECTIVE R18, `(.L_x_740) ;  /* 0x0000000012087348 */ /* 0x001fea0003c00000 */
[----:B------:R-:W-:Y:S01]  /*14180*/  NOP ;  /* 0x0000000000007918 */ /* 0x000fe20000000000 */
[----:B0-----:R-:W-:Y:S05]  /*14190*/  ENDCOLLECTIVE ;  /* 0x000000000000791b */ /* 0x001fea0003800000 */
.L_x_740:
[----:B------:R-:W-:Y:S05]  /*141a0*/  BRA `(.L_x_741) ;  /* 0xfffffef400707947 */ /* 0x000fea000383ffff */
.L_x_155:
[----:B------:R-:W-:Y:S01]  /*141b0*/  BSSY B3, `(.L_x_742) ;  /* 0x0000005000037945 */ /* 0x000fe20003800000 */
[----:B------:R-:W-:-:S07]  /*141c0*/  MOV R18, 0xffffffff ;  /* 0xffffffff00127802 */ /* 0x000fce0000000f00 */
[----:B012---:R-:W-:Y:S05]  /*141d0*/  WARPSYNC.COLLECTIVE R18, `(.L_x_743) ;  /* 0x0000000012087348 */ /* 0x007fea0003c00000 */
[----:B------:R-:W-:Y:S01]  /*141e0*/  NOP ;  /* 0x0000000000007918 */ /* 0x000fe20000000000 */
[----:B012---:R-:W-:Y:S05]  /*141f0*/  ENDCOLLECTIVE ;  /* 0x000000000000791b */ /* 0x007fea0003800000 */
.L_x_743:
[----:B------:R-:W-:Y:S05]  /*14200*/  BSYNC B3 ;  /* 0x0000000000037941 */ /* 0x000fea0003800000 */
.L_x_742:
[----:B------:R-:W-:Y:S05]  /*14210*/  BRA `(.L_x_744) ;  /* 0xfffffef400b47947 */ /* 0x000fea000383ffff */
.L_x_161:
[----:B------:R-:W-:Y:S01]  /*14220*/  BSSY B3, `(.L_x_745) ;  /* 0x0000005000037945 */ /* 0x000fe20003800000 */
[----:B------:R-:W-:-:S07]  /*14230*/  IMAD.MOV.U32 R18, RZ, RZ, -0x1 ;  /* 0xffffffffff127424 */ /* 0x000fce00078e00ff */
[----:B01234-:R-:W-:Y:S05]  /*14240*/  WARPSYNC.COLLECTIVE R18, `(.L_x_746) ;  /* 0x0000000012087348 */ /* 0x01ffea0003c00000 */
[----:B------:R-:W-:Y:S01]  /*14250*/  NOP ;  /* 0x0000000000007918 */ /* 0x000fe20000000000 */
[----:B01234-:R-:W-:Y:S05]  /*14260*/  ENDCOLLECTIVE ;  /* 0x000000000000791b */ /* 0x01ffea0003800000 */
.L_x_746:
[----:B------:R-:W-:Y:S05]  /*14270*/  BSYNC B3 ;  /* 0x0000000000037941 */ /* 0x000fea0003800000 */
.L_x_745:
[----:B------:R-:W-:Y:S05]  /*14280*/  BRA `(.L_x_747) ;  /* 0xfffffef400fc7947 */ /* 0x000fea000383ffff */
.L_x_167:
[----:B------:R-:W-:Y:S01]  /*14290*/  BSSY B3, `(.L_x_748) ;  /* 0x0000005000037945 */ /* 0x000fe20003800000 */
[----:B------:R-:W-:-:S07]  /*142a0*/  IMAD.MOV.U32 R18, RZ, RZ, -0x1 ;  /* 0xffffffffff127424 */ /* 0x000fce00078e00ff */
[----:B01234-:R-:W-:Y:S05]  /*142b0*/  WARPSYNC.COLLECTIVE R18, `(.L_x_749) ;  /* 0x0000000012087348 */ /* 0x01ffea0003c00000 */
[----:B------:R-:W-:Y:S01]  /*142c0*/  NOP ;  /* 0x0000000000007918 */ /* 0x000fe20000000000 */
[----:B01234-:R-:W-:Y:S05]  /*142d0*/  ENDCOLLECTIVE ;  /* 0x000000000000791b */ /* 0x01ffea0003800000 */
.L_x_749:
[----:B------:R-:W-:Y:S05]  /*142e0*/  BSYNC B3 ;  /* 0x0000000000037941 */ /* 0x000fea0003800000 */
.L_x_748:
[----:B------:R-:W-:Y:S05]  /*142f0*/  BRA `(.L_x_750) ;  /* 0xfffffef800447947 */ /* 0x000fea000383ffff */
.L_x_173:
[----:B------:R-:W-:Y:S01]  /*14300*/  BSSY B3, `(.L_x_751) ;  /* 0x0000005000037945 */ /* 0x000fe20003800000 */
[----:B------:R-:W-:-:S07]  /*14310*/  IMAD.MOV.U32 R18, RZ, RZ, -0x1 ;  /* 0xffffffffff127424 */ /* 0x000fce00078e00ff */
[----:B01234-:R-:W-:Y:S05]  /*14320*/  WARPSYNC.COLLECTIVE R18, `(.L_x_752) ;  /* 0x0000000012087348 */ /* 0x01ffea0003c00000 */
[----:B------:R-:W-:Y:S01]  /*14330*/  NOP ;  /* 0x0000000000007918 */ /* 0x000fe20000000000 */
[----:B01234-:R-:W-:Y:S05]  /*14340*/  ENDCOLLECTIVE ;  /* 0x000000000000791b */ /* 0x01ffea0003800000 */
.L_x_752:
[----:B------:R-:W-:Y:S05]  /*14350*/  BSYNC B3 ;  /* 0x0000000000037941 */ /* 0x000fea0003800000 */
.L_x_751:
[----:B------:R-:W-:Y:S05]  /*14360*/  BRA `(.L_x_753) ;  /* 0xfffffef8008c7947 */ /* 0x000fea000383ffff */
.L_x_179:
[----:B------:R-:W-:Y:S01]  /*14370*/  BSSY B3, `(.L_x_754) ;  /* 0x0000005000037945 */ /* 0x000fe20003800000 */
[----:B------:R-:W-:-:S07]  /*14380*/  IMAD.MOV.U32 R18, RZ, RZ, -0x1 ;  /* 0xffffffffff127424 */ /* 0x000fce00078e00ff */
[----:B01234-:R-:W-:Y:S05]  /*14390*/  WARPSYNC.COLLECTIVE R18, `(.L_x_755) ;  /* 0x0000000012087348 */ /* 0x01ffea0003c00000 */
[----:B------:R-:W-:Y:S01]  /*143a0*/  NOP ;  /* 0x0000000000007918 */ /* 0x000fe20000000000 */
[----:B01234-:R-:W-:Y:S05]  /*143b0*/  ENDCOLLECTIVE ;  /* 0x000000000000791b */ /* 0x01ffea0003800000 */
.L_x_755:
[----:B------:R-:W-:Y:S05]  /*143c0*/  BSYNC B3 ;  /* 0x0000000000037941 */ /* 0x000fea0003800000 */
.L_x_754:
[----:B------:R-:W-:Y:S05]  /*143d0*/  BRA `(.L_x_756) ;  /* 0xfffffef800d47947 */ /* 0x000fea000383ffff */
.L_x_185:
[----:B------:R-:W-:Y:S01]  /*143e0*/  BSSY B3, `(.L_x_757) ;  /* 0x0000005000037945 */ /* 0x000fe20003800000 */
[----:B------:R-:W-:-:S07]  /*143f0*/  IMAD.MOV.U32 R18, RZ, RZ, -0x1 ;  /* 0xffffffffff127424 */ /* 0x000fce00078e00ff */
[----:B01234-:R-:W-:Y:S05]  /*14400*/  WARPSYNC.COLLECTIVE R18, `(.L_x_758) ;  /* 0x0000000012087348 */ /* 0x01ffea0003c00000 */
[----:B------:R-:W-:Y:S01]  /*14410*/  NOP ;  /* 0x0000000000007918 */ /* 0x000fe20000000000 */
[----:B01234-:R-:W-:Y:S05]  /*14420*/  ENDCOLLECTIVE ;  /* 0x000000000000791b */ /* 0x01ffea0003800000 */
.L_x_758:
[----:B------:R-:W-:Y:S05]  /*14430*/  BSYNC B3 ;  /* 0x0000000000037941 */ /* 0x000fea0003800000 */
.L_x_757:
[----:B------:R-:W-:Y:S05]  /*14440*/  BRA `(.L_x_759) ;  /* 0xfffffefc001c7947 */ /* 0x000fea000383ffff */
.L_x_191:
[----:B------:R-:W-:Y:S01]  /*14450*/  BSSY B3, `(.L_x_760) ;  /* 0x0000005000037945 */ /* 0x000fe20003800000 */
[----:B------:R-:W-:-:S07]  /*14460*/  IMAD.MOV.U32 R18, RZ, RZ, -0x1 ;  /* 0xffffffffff127424 */ /* 0x000fce00078e00ff */
[----:B01234-:R-:W-:Y:S05]  /*14470*/  WARPSYNC.COLLECTIVE R18, `(.L_x_761) ;  /* 0x0000000012087348 */ /* 0x01ffea0003c00000 */
[----:B------:R-:W-:Y:S01]  /*14480*/  NOP ;  /* 0x0000000000007918 */ /* 0x000fe20000000000 */
[----:B01234-:R-:W-:Y:S05]  /*14490*/  ENDCOLLECTIVE ;  /* 0x000000000000791b */ /* 0x01ffea0003800000 */
.L_x_761:
[----:B------:R-:W-:Y:S05]  /*144a0*/  BSYNC B3 ;  /* 0x0000000000037941 */ /* 0x000fea0003800000 */
.L_x_760:
[----:B------:R-:W-:Y:S05]  /*144b0*/  BRA `(.L_x_762) ;  /* 0xfffffefc00647947 */ /* 0x000fea000383ffff */
.L_x_197:
[----:B------:R-:W-:Y:S01]  /*144c0*/  BSSY B3, `(.L_x_763) ;  /* 0x0000005000037945 */ /* 0x000fe20003800000 */
[----:B------:R-:W-:-:S07]  /*144d0*/  MOV R18, 0xffffffff ;  /* 0xffffffff00127802 */ /* 0x000fce0000000f00 */
[----:B01234-:R-:W-:Y:S05]  /*144e0*/  WARPSYNC.COLLECTIVE R18, `(.L_x_764) ;  /* 0x0000000012087348 */ /* 0x01ffea0003c00000 */
[----:B------:R-:W-:Y:S01]  /*144f0*/  NOP ;  /* 0x0000000000007918 */ /* 0x000fe20000000000 */
[----:B01234-:R-:W-:Y:S05]  /*14500*/  ENDCOLLECTIVE ;  /* 0x000000000000791b */ /* 0x01ffea0003800000 */
.L_x_764:
[----:B------:R-:W-:Y:S05]  /*14510*/  BSYNC B3 ;  /* 0x0000000000037941 */ /* 0x000fea0003800000 */
.L_x_763:
[----:B------:R-:W-:Y:S05]  /*14520*/  BRA `(.L_x_765) ;  /* 0xfffffefc00ac7947 */ /* 0x000fea000383ffff */
.L_x_224:
[----:B------:R-:W-:Y:S01]  /*14530*/  BSSY B2, `(.L_x_766) ;  /* 0x0000005000027945 */ /* 0x000fe20003800000 */
[----:B------:R-:W-:-:S07]  /*14540*/  IMAD.MOV.U32 R18, RZ, RZ, -0x1 ;  /* 0xffffffffff127424 */ /* 0x000fce00078e00ff */
[----:B01234-:R-:W-:Y:S05]  /*14550*/  WARPSYNC.COLLECTIVE R18, `(.L_x_767) ;  /* 0x0000000012087348 */ /* 0x01ffea0003c00000 */
[----:B------:R-:W-:Y:S01]  /*14560*/  NOP ;  /* 0x0000000000007918 */ /* 0x000fe20000000000 */
[----:B01234-:R-:W-:Y:S05]  /*14570*/  ENDCOLLECTIVE ;  /* 0x000000000000791b */ /* 0x01ffea0003800000 */
.L_x_767:
[----:B------:R-:W-:Y:S05]  /*14580*/  BSYNC B2 ;  /* 0x0000000000027941 */ /* 0x000fea0003800000 */
.L_x_766:
[----:B------:R-:W-:Y:S05]  /*14590*/  BRA `(.L_x_768) ;  /* 0xffffff0c00887947 */ /* 0x000fea000383ffff */
.L_x_238:
[----:B------:R-:W-:Y:S01]  /*145a0*/  BSSY B2, `(.L_x_769) ;  /* 0x0000005000027945 */ /* 0x000fe20003800000 */
[----:B0-----:R-:W-:-:S07]  /*145b0*/  IMAD.MOV.U32 R18, RZ, RZ, -0x1 ;  /* 0xffffffffff127424 */ /* 0x001fce00078e00ff */
[----:B-1----:R-:W-:Y:S05]  /*145c0*/  WARPSYNC.COLLECTIVE R18, `(.L_x_770) ;  /* 0x0000000012087348 */ /* 0x002fea0003c00000 */
[----:B------:R-:W-:Y:S01]  /*145d0*/  VOTE.ANY P0, P0 ;  /* 0x0000000000ff7806 */ /* 0x000fe20000000100 */
[----:B-1----:R-:W-:-:S12]  /*145e0*/  ENDCOLLECTIVE ;  /* 0x000000000000791b */ /* 0x002fd80003800000 */
.L_x_770:
[----:B------:R-:W-:Y:S05]  /*145f0*/  BSYNC B2 ;  /* 0x0000000000027941 */ /* 0x000fea0003800000 */
.L_x_769:
[----:B------:R-:W-:Y:S05]  /*14600*/  BRA `(.L_x_771) ;  /* 0xffffff10009c7947 */ /* 0x000fea000383ffff */
.L_x_248:
[----:B------:R-:W-:Y:S01]  /*14610*/  BSSY B2, `(.L_x_772) ;  /* 0x0000005000027945 */ /* 0x000fe20003800000 */
[----:B0-----:R-:W-:-:S07]  /*14620*/  IMAD.MOV.U32 R18, RZ, RZ, -0x1 ;  /* 0xffffffffff127424 */ /* 0x001fce00078e00ff */
[----:B-1----:R-:W-:Y:S05]  /*14630*/  WARPSYNC.COLLECTIVE R18, `(.L_x_773) ;  /* 0x0000000012087348 */ /* 0x002fea0003c00000 */
[----:B------:R-:W-:Y:S01]  /*14640*/  NOP ;  /* 0x0000000000007918 */ /* 0x000fe20000000000 */
[----:B-1----:R-:W-:Y:S05]  /*14650*/  ENDCOLLECTIVE ;  /* 0x000000000000791b */ /* 0x002fea0003800000 */
.L_x_773:
[----:B------:R-:W-:Y:S05]  /*14660*/  BSYNC B2 ;  /* 0x0000000000027941 */ /* 0x000fea0003800000 */
.L_x_772:
[----:B------:R-:W-:Y:S01]  /*14670*/  IMAD.MOV.U32 R31, RZ, RZ, R29 ;  /* 0x000000ffff1f7224 */ /* 0x000fe200078e001d */
[----:B------:R-:W-:Y:S01]  /*14680*/  MOV R18, 0xffffffff ;  /* 0xffffffff00127802 */ /* 0x000fe20000000f00 */
[----:B------:R-:W-:Y:S02]  /*14690*/  IMAD.MOV.U32 R20, RZ, RZ, 0x1 ;  /* 0x00000001ff147424 */ /* 0x000fe400078e00ff */
[----:B------:R-:W-:-:S07]  /*146a0*/  IMAD.MOV.U32 R19, RZ, RZ, RZ ;  /* 0x000000ffff137224 */ /* 0x000fce00078e00ff */
[----:B------:R-:W-:Y:S05]  /*146b0*/  WARPSYNC.COLLECTIVE R18, `(.L_x_774) ;  /* 0x0000000012087348 */ /* 0x000fea0003c00000 */
[----:B------:R0:W1:Y:S02]  /*146c0*/  SHFL.UP P0, R21, R31, R20, R19 ;  /* 0x040000141f157389 */ /* 0x0000640000000013 */
[----:B01----:R-:W-:Y:S05]  /*146d0*/  ENDCOLLECTIVE ;  /* 0x000000000000791b */ /* 0x003fea0003800000 */
.L_x_774:
[----:B------:R-:W-:Y:S02]  /*146e0*/  IMAD.MOV.U32 R31, RZ, RZ, R27 ;  /* 0x000000ffff1f7224 */ /* 0x000fe400078e001b */
[----:B------:R-:W-:-:S07]  /*146f0*/  IMAD.MOV.U32 R22, RZ, RZ, R21 ;  /* 0x000000ffff167224 */ /* 0x000fce00078e0015 */
[----:B------:R-:W-:Y:S05]  /*14700*/  WARPSYNC.COLLECTIVE R18, `(.L_x_775) ;  /* 0x0000000012087348 */ /* 0x000fea0003c00000 */
[----:B------:R0:W1:Y:S02]  /*14710*/  SHFL.UP P0, R21, R31, R20, R19 ;  /* 0x040000141f157389 */ /* 0x0000640000000013 */
[----:B01----:R-:W-:Y:S05]  /*14720*/  ENDCOLLECTIVE ;  /* 0x000000000000791b */ /* 0x003fea0003800000 */
.L_x_775:
[----:B------:R-:W-:Y:S05]  /*14730*/  WARPSYNC.COLLECTIVE R18, `(.L_x_776) ;  /* 0x0000000012087348 */ /* 0x000fea0003c00000 */
[----:B------:R-:W-:Y:S01]  /*14740*/  NOP ;  /* 0x0000000000007918 */ /* 0x000fe20000000000 */
[----:B------:R-:W-:Y:S05]  /*14750*/  ENDCOLLECTIVE ;  /* 0x000000000000791b */ /* 0x000fea0003800000 */
.L_x_776:
[----:B------:R-:W-:-:S05]  /*14760*/  SEL R22, R22, RZ, P1 ;  /* 0x000000ff16167207 */ /* 0x000fca0000800000 */
[----:B------:R-:W-:Y:S02]  /*14770*/  IMAD.IADD R22, R22, 0x1, R29 ;  /* 0x0000000116167824 */ /* 0x000fe400078e021d */
[----:B------:R-:W-:Y:S02]  /*14780*/  IMAD.MOV.U32 R20, RZ, RZ, 0x2 ;  /* 0x00000002ff147424 */ /* 0x000fe400078e00ff */
[----:B------:R-:W-:Y:S01]  /*14790*/  IMAD.MOV.U32 R31, RZ, RZ, R22 ;  /* 0x000000ffff1f7224 */ /* 0x000fe200078e0016 */
[----:B------:R-:W-:-:S07]  /*147a0*/  SEL R24, R21, RZ, P1 ;  /* 0x000000ff15187207 */ /* 0x000fce0000800000 */
[----:B------:R-:W-:Y:S05]  /*147b0*/  WARPSYNC.COLLECTIVE R18, `(.L_x_777) ;  /* 0x0000000012087348 */ /* 0x000fea0003c00000 */
[----:B------:R0:W1:Y:S02]  /*147c0*/  SHFL.UP P0, R21, R31, R20, R19 ;  /* 0x040000141f157389 */ /* 0x0000640000000013 */
[----:B01----:R-:W-:Y:S05]  /*147d0*/  ENDCOLLECTIVE ;  /* 0x000000000000791b */ /* 0x003fea0003800000 */
.L_x_777:
[----:B------:R-:W-:-:S04]  /*147e0*/  IMAD.IADD R23, R24, 0x1, R27 ;  /* 0x0000000118177824 */ /* 0x000fc800078e021b */
[----:B------:R-:W-:Y:S01]  /*147f0*/  IMAD.MOV.U32 R31, RZ, RZ, R23 ;  /* 0x000000ffff1f7224 */ /* 0x000fe200078e0017 */
[----:B------:R-:W-:-:S07]  /*14800*/  MOV R24, R21 ;  /* 0x0000001500187202 */ /* 0x000fce0000000f00 */
[----:B------:R-:W-:Y:S05]  /*14810*/  WARPSYNC.COLLECTIVE R18, `(.L_x_778) ;  /* 0x0000000012087348 */ /* 0x000fea0003c00000 */
[----:B------:R0:W1:Y:S02]  /*14820*/  SHFL.UP P0, R21, R31, R20, R19 ;  /* 0x040000141f157389 */ /* 0x0000640000000013 */
[----:B01----:R-:W-:Y:S05]  /*14830*/  ENDCOLLECTIVE ;  /* 0x000000000000791b */ /* 0x003fea0003800000 */
.L_x_778:
[----:B------:R-:W-:Y:S05]  /*14840*/  WARPSYNC.COLLECTIVE R18, `(.L_x_779) ;  /* 0x0000000012087348 */ /* 0x000fea0003c00000 */
[----:B------:R-:W-:Y:S01]  /*14850*/  NOP ;  /* 0x0000000000007918 */ /* 0x000fe20000000000 */
[----:B------:R-:W-:Y:S05]  /*14860*/  ENDCOLLECTIVE ;  /* 0x000000000000791b */ /* 0x000fea0003800000 */
.L_x_779:
        /* <DEDUP_REMOVED lines=8> */
.L_x_780:
[----:B------:R-:W-:-:S05]  /*148f0*/  IMAD.IADD R25, R23, 0x1, R26 ;  /* 0x0000000117197824 */ /* 0x000fca00078e021a */
[----:B------:R-:W-:Y:S01]  /*14900*/  MOV R31, R25 ;  /* 0x00000019001f7202 */ /* 0x000fe20000000f00 */
[----:B------:R-:W-:-:S07]  /*14910*/  IMAD.MOV.U32 R26, RZ, RZ, R21 ;  /* 0x000000ffff1a7224 */ /* 0x000fce00078e0015 */
[----:B------:R-:W-:Y:S05]  /*14920*/  WARPSYNC.COLLECTIVE R18, `(.L_x_781) ;  /* 0x0000000012087348 */ /* 0x000fea0003c00000 */
[----:B------:R0:W1:Y:S02]  /*14930*/  SHFL.UP P0, R21, R31, R20, R19 ;  /* 0x040000141f157389 */ /* 0x0000640000000013 */
[----:B01----:R-:W-:Y:S05]  /*14940*/  ENDCOLLECTIVE ;  /* 0x000000000000791b */ /* 0x003fea0003800000 */
.L_x_781:
[----:B------:R-:W-:Y:S05]  /*14950*/  WARPSYNC.COLLECTIVE R18, `(.L_x_782) ;  /* 0x0000000012087348 */ /* 0x000fea0003c00000 */
[----:B------:R-:W-:Y:S01]  /*14960*/  NOP ;  /* 0x0000000000007918 */ /* 0x000fe20000000000 */
[----:B------:R-:W-:Y:S05]  /*14970*/  ENDCOLLECTIVE ;  /* 0x000000000000791b */ /* 0x000fea0003800000 */
.L_x_782:
        /* <DEDUP_REMOVED lines=8> */
.L_x_783:
[----:B------:R-:W-:-:S04]  /*14a00*/  IMAD.IADD R22, R25, 0x1, R22 ;  /* 0x0000000119167824 */ /* 0x000fc800078e0216 */
[----:B------:R-:W-:Y:S02]  /*14a10*/  IMAD.MOV.U32 R31, RZ, RZ, R22 ;  /* 0x000000ffff1f7224 */ /* 0x000fe400078e0016 */
[----:B------:R-:W-:-:S07]  /*14a20*/  IMAD.MOV.U32 R23, RZ, RZ, R21 ;  /* 0x000000ffff177224 */ /* 0x000fce00078e0015 */
[----:B------:R-:W-:Y:S05]  /*14a30*/  WARPSYNC.COLLECTIVE R18, `(.L_x_784) ;  /* 0x0000000012087348 */ /* 0x000fea0003c00000 */
[----:B------:R0:W1:Y:S02]  /*14a40*/  SHFL.UP P0, R21, R31, R20, R19 ;  /* 0x040000141f157389 */ /* 0x0000640000000013 */
[----:B01----:R-:W-:Y:S05]  /*14a50*/  ENDCOLLECTIVE ;  /* 0x000000000000791b */ /* 0x003fea0003800000 */
.L_x_784:
[----:B------:R-:W-:Y:S05]  /*14a60*/  WARPSYNC.COLLECTIVE R18, `(.L_x_785) ;  /* 0x0000000012087348 */ /* 0x000fea0003c00000 */
[----:B------:R-:W-:Y:S01]  /*14a70*/  NOP ;  /* 0x0000000000007918 */ /* 0x000fe20000000000 */
[----:B------:R-:W-:Y:S05]  /*14a80*/  ENDCOLLECTIVE ;  /* 0x000000000000791b */ /* 0x000fea0003800000 */
.L_x_785:
[----:B------:R-:W-:-:S04]  /*14a90*/  SEL R23, R23, RZ, P3 ;  /* 0x000000ff17177207 */ /* 0x000fc80001800000 */
[----:B------:R-:W-:Y:S01]  /*14aa0*/  IADD3 R23, PT, PT, R26, R23, RZ ;  /* 0x000000171a177210 */ /* 0x000fe20007ffe0ff */
[----:B------:R-:W-:-:S04]  /*14ab0*/  IMAD.MOV.U32 R20, RZ, RZ, 0x10 ;  /* 0x00000010ff147424 */ /* 0x000fc800078e00ff */
[----:B------:R-:W-:Y:S01]  /*14ac0*/  IMAD.MOV.U32 R31, RZ, RZ, R23 ;  /* 0x000000ffff1f7224 */ /* 0x000fe200078e0017 */
[----:B------:R-:W-:-:S05]  /*14ad0*/  SEL R21, R21, RZ, P3 ;  /* 0x000000ff15157207 */ /* 0x000fca0001800000 */
[----:B------:R-:W-:-:S07]  /*14ae0*/  IMAD.IADD R24, R22, 0x1, R21 ;  /* 0x0000000116187824 */ /* 0x000fce00078e0215 */
[----:B------:R-:W-:Y:S05]  /*14af0*/  WARPSYNC.COLLECTIVE R18, `(.L_x_786) ;  /* 0x0000000012087348 */ /* 0x000fea0003c00000 */
[----:B------:R0:W1:Y:S02]  /*14b00*/  SHFL.UP P0, R21, R31, R20, R19 ;  /* 0x040000141f157389 */ /* 0x0000640000000013 */
[----:B01----:R-:W-:Y:S05]  /*14b10*/  ENDCOLLECTIVE ;  /* 0x000000000000791b */ /* 0x003fea0003800000 */
.L_x_786:
[----:B------:R-:W-:Y:S02]  /*14b20*/  IMAD.MOV.U32 R31, RZ, RZ, R24 ;  /* 0x000000ffff1f7224 */ /* 0x000fe400078e0018 */
[----:B------:R-:W-:-:S07]  /*14b30*/  IMAD.MOV.U32 R25, RZ, RZ, R21 ;  /* 0x000000ffff197224 */ /* 0x000fce00078e0015 */
[----:B------:R-:W-:Y:S05]  /*14b40*/  WARPSYNC.COLLECTIVE R18, `(.L_x_787) ;  /* 0x0000000012087348 */ /* 0x000fea0003c00000 */
[----:B------:R0:W1:Y:S02]  /*14b50*/  SHFL.UP P0, R21, R31, R20, R19 ;  /* 0x040000141f157389 */ /* 0x0000640000000013 */
[----:B01----:R-:W-:Y:S05]  /*14b60*/  ENDCOLLECTIVE ;  /* 0x000000000000791b */ /* 0x003fea0003800000 */
.L_x_787:
[----:B------:R-:W-:Y:S05]  /*14b70*/  WARPSYNC.COLLECTIVE R18, `(.L_x_788) ;  /* 0x0000000012087348 */ /* 0x000fea0003c00000 */
[----:B------:R-:W-:Y:S01]  /*14b80*/  NOP ;  /* 0x0000000000007918 */ /* 0x000fe20000000000 */
[----:B------:R-:W-:Y:S05]  /*14b90*/  ENDCOLLECTIVE ;  /* 0x000000000000791b */ /* 0x000fea0003800000 */
.L_x_788:
[----:B------:R-:W-:-:S05]  /*14ba0*/  SEL R28, R25, RZ, P2 ;  /* 0x000000ff191c7207 */ /* 0x000fca0001000000 */
[----:B------:R-:W-:Y:S01]  /*14bb0*/  IMAD.IADD R28, R23, 0x1, R28 ;  /* 0x00000001171c7824 */ /* 0x000fe200078e021c */
[----:B------:R-:W-:-:S04]  /*14bc0*/  SEL R21, R21, RZ, P2 ;  /* 0x000000ff15157207 */ /* 0x000fc80001000000 */
[----:B------:R-:W-:Y:S01]  /*14bd0*/  IADD3 R26, PT, PT, R24, R21, RZ ;  /* 0x00000015181a7210 */ /* 0x000fe20007ffe0ff */
[----:B------:R-:W-:Y:S06]  /*14be0*/  BRA `(.L_x_789) ;  /* 0xffffff1000f47947 */ /* 0x000fec000383ffff */
.L_x_259:
[----:B------:R-:W-:Y:S01]  /*14bf0*/  BSSY B2, `(.L_x_790) ;  /* 0x0000005000027945 */ /* 0x000fe20003800000 */
[----:B------:R-:W-:-:S07]  /*14c00*/  IMAD.MOV.U32 R18, RZ, RZ, -0x1 ;  /* 0xffffffffff127424 */ /* 0x000fce00078e00ff */
[----:B01234-:R-:W-:Y:S05]  /*14c10*/  WARPSYNC.COLLECTIVE R18, `(.L_x_791) ;  /* 0x0000000012087348 */ /* 0x01ffea0003c00000 */
[----:B------:R-:W-:Y:S01]  /*14c20*/  NOP ;  /* 0x0000000000007918 */ /* 0x000fe20000000000 */
[----:B01234-:R-:W-:Y:S05]  /*14c30*/  ENDCOLLECTIVE ;  /* 0x000000000000791b */ /* 0x01ffea0003800000 */
.L_x_791:
[----:B------:R-:W-:Y:S05]  /*14c40*/  BSYNC B2 ;  /* 0x0000000000027941 */ /* 0x000fea0003800000 */
.L_x_790:
[----:B------:R-:W-:Y:S05]  /*14c50*/  BRA `(.L_x_792) ;  /* 0xffffff1c00c87947 */ /* 0x000fea000383ffff */
.L_x_299:
[----:B------:R-:W-:Y:S01]  /*14c60*/  BSSY B5, `(.L_x_793) ;  /* 0x0000005000057945 */ /* 0x000fe20003800000 */
[----:B-1----:R-:W-:-:S07]  /*14c70*/  IMAD.MOV.U32 R18, RZ, RZ, -0x1 ;  /* 0xffffffffff127424 */ /* 0x002fce00078e00ff */
[----:B0-2---:R-:W-:Y:S05]  /*14c80*/  WARPSYNC.COLLECTIVE R18, `(.L_x_794) ;  /* 0x0000000012087348 */ /* 0x005fea0003c00000 */
[----:B------:R-:W-:Y:S01]  /*14c90*/  NOP ;  /* 0x0000000000007918 */ /* 0x000fe20000000000 */
[----:B0-2---:R-:W-:Y:S05]  /*14ca0*/  ENDCOLLECTIVE ;  /* 0x000000000000791b */ /* 0x005fea0003800000 */
.L_x_794:
[----:B------:R-:W-:Y:S05]  /*14cb0*/  BSYNC B5 ;  /* 0x0000000000057941 */ /* 0x000fea0003800000 */
.L_x_793:
[----:B------:R-:W-:Y:S05]  /*14cc0*/  BRA `(.L_x_795) ;  /* 0xffffff2c00007947 */ /* 0x000fea000383ffff */
.L_x_319:
[----:B------:R-:W-:Y:S01]  /*14cd0*/  BSSY B4, `(.L_x_796) ;  /* 0x0000005000047945 */ /* 0x000fe20003800000 */
[----:B--23--:R-:W-:-:S07]  /*14ce0*/  IMAD.MOV.U32 R18, RZ, RZ, -0x1 ;  /* 0xffffffffff127424 */ /* 0x00cfce00078e00ff */
[----:B01---5:R-:W-:Y:S05]  /*14cf0*/  WARPSYNC.COLLECTIVE R18, `(.L_x_797) ;  /* 0x0000000012087348 */ /* 0x023fea0003c00000 */
[----:B------:R-:W-:Y:S01]  /*14d00*/  NOP ;  /* 0x0000000000007918 */ /* 0x000fe20000000000 */
[----:B01---5:R-:W-:Y:S05]  /*14d10*/  ENDCOLLECTIVE ;  /* 0x000000000000791b */ /* 0x023fea0003800000 */
.L_x_797:
[----:B------:R-:W-:Y:S05]  /*14d20*/  BSYNC B4 ;  /* 0x0000000000047941 */ /* 0x000fea0003800000 */
.L_x_796:
[----:B------:R-:W-:Y:S05]  /*14d30*/  BRA `(.L_x_798) ;  /* 0xffffff3000fc7947 */ /* 0x000fea000383ffff */
.L_x_327:
[----:B------:R-:W-:Y:S01]  /*14d40*/  BSSY B4, `(.L_x_799) ;  /* 0x0000005000047945 */ /* 0x000fe20003800000 */
[----:B--23--:R-:W-:-:S07]  /*14d50*/  IMAD.MOV.U32 R18, RZ, RZ, -0x1 ;  /* 0xffffffffff127424 */ /* 0x00cfce00078e00ff */
[----:B01----:R-:W-:Y:S05]  /*14d60*/  WARPSYNC.COLLECTIVE R18, `(.L_x_800) ;  /* 0x0000000012087348 */ /* 0x003fea0003c00000 */
[----:B------:R-:W-:Y:S01]  /*14d70*/  NOP ;  /* 0x0000000000007918 */ /* 0x000fe20000000000 */
[----:B01----:R-:W-:Y:S05]  /*14d80*/  ENDCOLLECTIVE ;  /* 0x000000000000791b */ /* 0x003fea0003800000 */
.L_x_800:
[----:B------:R-:W-:Y:S05]  /*14d90*/  BSYNC B4 ;  /* 0x0000000000047941 */ /* 0x000fea0003800000 */
.L_x_799:
[----:B------:R-:W-:Y:S02]  /*14da0*/  HFMA2 R19, -RZ, RZ, 0, 0 ;  /* 0x00000000ff137431 */ /* 0x000fe400000001ff */
[----:B------:R-:W-:Y:S02]  /*14db0*/  IMAD.MOV.U32 R31, RZ, RZ, R27 ;  /* 0x000000ffff1f7224 */ /* 0x000fe400078e001b */
[----:B------:R-:W-:Y:S02]  /*14dc0*/  IMAD.MOV.U32 R20, RZ, RZ, 0x1 ;  /* 0x00000001ff147424 */ /* 0x000fe400078e00ff */
[----:B------:R-:W-:-:S07]  /*14dd0*/  IMAD.MOV.U32 R18, RZ, RZ, -0x1 ;  /* 0xffffffffff127424 */ /* 0x000fce00078e00ff */
[----:B------:R-:W-:Y:S05]  /*14de0*/  WARPSYNC.COLLECTIVE R18, `(.L_x_801) ;  /* 0x0000000012087348 */ /* 0x000fea0003c00000 */
[----:B------:R0:W1:Y:S02]  /*14df0*/  SHFL.UP P0, R21, R31, R20, R19 ;  /* 0x040000141f157389 */ /* 0x0000640000000013 */
[----:B01----:R-:W-:Y:S05]  /*14e00*/  ENDCOLLECTIVE ;  /* 0x000000000000791b */ /* 0x003fea0003800000 */
.L_x_801:
[----:B------:R-:W-:Y:S05]  /*14e10*/  WARPSYNC.COLLECTIVE R18, `(.L_x_802) ;  /* 0x0000000012087348 */ /* 0x000fea0003c00000 */
[----:B------:R-:W-:Y:S01]  /*14e20*/  NOP ;  /* 0x0000000000007918 */ /* 0x000fe20000000000 */
[----:B------:R-:W-:Y:S05]  /*14e30*/  ENDCOLLECTIVE ;  /* 0x000000000000791b */ /* 0x000fea0003800000 */
.L_x_802:
[----:B------:R-:W-:Y:S01]  /*14e40*/  IMAD.MOV.U32 R20, RZ, RZ, 0x2 ;  /* 0x00000002ff147424 */ /* 0x000fe200078e00ff */
[----:B------:R-:W-:-:S05]  /*14e50*/  SEL R22, R21, RZ, P5 ;  /* 0x000000ff15167207 */ /* 0x000fca0002800000 */
[----:B------:R-:W-:-:S04]  /*14e60*/  IMAD.IADD R22, R22, 0x1, R27 ;  /* 0x0000000116167824 */ /* 0x000fc800078e021b */
[----:B------:R-:W-:-:S07]  /*14e70*/  IMAD.MOV.U32 R31, RZ, RZ, R22 ;  /* 0x000000ffff1f7224 */ /* 0x000fce00078e0016 */
[----:B------:R-:W-:Y:S05]  /*14e80*/  WARPSYNC.COLLECTIVE R18, `(.L_x_803) ;  /* 0x0000000012087348 */ /* 0x000fea0003c00000 */
[----:B------:R0:W1:Y:S02]  /*14e90*/  SHFL.UP P0, R21, R31, R20, R19 ;  /* 0x040000141f157389 */ /* 0x0000640000000013 */
[----:B01----:R-:W-:Y:S05]  /*14ea0*/  ENDCOLLECTIVE ;  /* 0x000000000000791b */ /* 0x003fea0003800000 */
.L_x_803:
[----:B------:R-:W-:Y:S05]  /*14eb0*/  WARPSYNC.COLLECTIVE R18, `(.L_x_804) ;  /* 0x0000000012087348 */ /* 0x000fea0003c00000 */
[----:B------:R-:W-:Y:S01]  /*14ec0*/  NOP ;  /* 0x0000000000007918 */ /* 0x000fe20000000000 */
[----:B------:R-:W-:Y:S05]  /*14ed0*/  ENDCOLLECTIVE ;  /* 0x000000000000791b */ /* 0x000fea0003800000 */
.L_x_804:
[----:B------:R-:W-:Y:S02]  /*14ee0*/  MOV R20, 0x4 ;  /* 0x0000000400147802 */ /* 0x000fe40000000f00 */
[----:B------:R-:W-:-:S05]  /*14ef0*/  SEL R21, R21, RZ, P4 ;  /* 0x000000ff15157207 */ /* 0x000fca0002000000 */
[----:B------:R-:W-:-:S04]  /*14f00*/  IMAD.IADD R23, R22, 0x1, R21 ;  /* 0x0000000116177824 */ /* 0x000fc800078e0215 */
[----:B------:R-:W-:-:S07]  /*14f10*/  IMAD.MOV.U32 R31, RZ, RZ, R23 ;  /* 0x000000ffff1f7224 */ /* 0x000fce00078e0017 */
[----:B------:R-:W-:Y:S05]  /*14f20*/  WARPSYNC.COLLECTIVE R18, `(.L_x_805) ;  /* 0x0000000012087348 */ /* 0x000fea0003c00000 */
[----:B------:R0:W1:Y:S02]  /*14f30*/  SHFL.UP P0, R21, R31, R20, R19 ;  /* 0x040000141f157389 */ /* 0x0000640000000013 */
[----:B01----:R-:W-:Y:S05]  /*14f40*/  ENDCOLLECTIVE ;  /* 0x000000000000791b */ /* 0x003fea0003800000 */
.L_x_805:
[----:B------:R-:W-:Y:S05]  /*14f50*/  WARPSYNC.COLLECTIVE R18, `(.L_x_806) ;  /* 0x0000000012087348 */ /* 0x000fea0003c00000 */
[----:B------:R-:W-:Y:S01]  /*14f60*/  NOP ;  /* 0x0000000000007918 */ /* 0x000fe20000000000 */
[----:B------:R-:W-:Y:S05]  /*14f70*/  ENDCOLLECTIVE ;  /* 0x000000000000791b */ /* 0x000fea0003800000 */
.L_x_806:
[----:B------:R-:W-:Y:S01]  /*14f80*/  IMAD.MOV.U32 R20, RZ, RZ, 0x8 ;  /* 0x00000008ff147424 */ /* 0x000fe200078e00ff */
[----:B------:R-:W-:-:S05]  /*14f90*/  SEL R24, R21, RZ, P3 ;  /* 0x000000ff15187207 */ /* 0x000fca0001800000 */
[----:B------:R-:W-:-:S04]  /*14fa0*/  IMAD.IADD R24, R23, 0x1, R24 ;  /* 0x0000000117187824 */ /* 0x000fc800078e0218 */
[----:B------:R-:W-:-:S07]  /*14fb0*/  IMAD.MOV.U32 R31, RZ, RZ, R24 ;  /* 0x000000ffff1f7224 */ /* 0x000fce00078e0018 */
[----:B------:R-:W-:Y:S05]  /*14fc0*/  WARPSYNC.COLLECTIVE R18, `(.L_x_807) ;  /* 0x0000000012087348 */ /* 0x000fea0003c00000 */
[----:B------:R0:W1:Y:S02]  /*14fd0*/  SHFL.UP P0, R21, R31, R20, R19 ;  /* 0x040000141f157389 */ /* 0x0000640000000013 */
[----:B01----:R-:W-:Y:S05]  /*14fe0*/  ENDCOLLECTIVE ;  /* 0x000000000000791b */ /* 0x003fea0003800000 */
.L_x_807:
[----:B------:R-:W-:Y:S05]  /*14ff0*/  WARPSYNC.COLLECTIVE R18, `(.L_x_808) ;  /* 0x0000000012087348 */ /* 0x000fea0003c00000 */
[----:B------:R-:W-:Y:S01]  /*15000*/  NOP ;  /* 0x0000000000007918 */ /* 0x000fe20000000000 */
[----:B------:R-:W-:Y:S05]  /*15010*/  ENDCOLLECTIVE ;  /* 0x000000000000791b */ /* 0x000fea0003800000 */
.L_x_808:
[----:B------:R-:W-:Y:S01]  /*15020*/  HFMA2 R20, -RZ, RZ, 0, 9.5367431640625e-07 ;  /* 0x00000010ff147431 */ /* 0x000fe200000001ff */
[----:B------:R-:W-:-:S05]  /*15030*/  SEL R21, R21, RZ, P2 ;  /* 0x000000ff15157207 */ /* 0x000fca0001000000 */
[----:B------:R-:W-:-:S04]  /*15040*/  IMAD.IADD R25, R24, 0x1, R21 ;  /* 0x0000000118197824 */ /* 0x000fc800078e0215 */
[----:B------:R-:W-:-:S07]  /*15050*/  IMAD.MOV.U32 R31, RZ, RZ, R25 ;  /* 0x000000ffff1f7224 */ /* 0x000fce00078e0019 */
[----:B------:R-:W-:Y:S05]  /*15060*/  WARPSYNC.COLLECTIVE R18, `(.L_x_809) ;  /* 0x0000000012087348 */ /* 0x000fea0003c00000 */
[----:B------:R0:W1:Y:S02]  /*15070*/  SHFL.UP P0, R21, R31, R20, R19 ;  /* 0x040000141f157389 */ /* 0x0000640000000013 */
[----:B01----:R-:W-:Y:S05]  /*15080*/  ENDCOLLECTIVE ;  /* 0x000000000000791b */ /* 0x003fea0003800000 */
.L_x_809:
[----:B------:R-:W-:Y:S05]  /*15090*/  WARPSYNC.COLLECTIVE R18, `(.L_x_810) ;  /* 0x0000000012087348 */ /* 0x000fea0003c00000 */
[----:B------:R-:W-:Y:S01]  /*150a0*/  NOP ;  /* 0x0000000000007918 */ /* 0x000fe20000000000 */
[----:B------:R-:W-:Y:S05]  /*150b0*/  ENDCOLLECTIVE ;  /* 0x000000000000791b */ /* 0x000fea0003800000 */
.L_x_810:
[----:B------:R-:W-:-:S05]  /*150c0*/  SEL R22, R21, RZ, P1 ;  /* 0x000000ff15167207 */ /* 0x000fca0000800000 */
[----:B------:R-:W-:Y:S01]  /*150d0*/  IMAD.IADD R22, R25, 0x1, R22 ;  /* 0x0000000119167824 */ /* 0x000fe200078e0216 */
[----:B------:R-:W-:Y:S06]  /*150e0*/  BRA `(.L_x_811) ;  /* 0xffffff3400647947 */ /* 0x000fec000383ffff */
.L_x_333:
[----:B------:R-:W-:Y:S01]  /*150f0*/  BSSY B4, `(.L_x_812) ;  /* 0x0000005000047945 */ /* 0x000fe20003800000 */
[----:B------:R-:W-:-:S07]  /*15100*/  IMAD.MOV.U32 R18, RZ, RZ, -0x1 ;  /* 0xffffffffff127424 */ /* 0x000fce00078e00ff */
[----:B01234-:R-:W-:Y:S05]  /*15110*/  WARPSYNC.COLLECTIVE R18, `(.L_x_813) ;  /* 0x0000000012087348 */ /* 0x01ffea0003c00000 */
[----:B------:R-:W-:Y:S01]  /*15120*/  NOP ;  /* 0x0000000000007918 */ /* 0x000fe20000000000 */
[----:B01234-:R-:W-:Y:S05]  /*15130*/  ENDCOLLECTIVE ;  /* 0x000000000000791b */ /* 0x01ffea0003800000 */
.L_x_813:
[----:B------:R-:W-:Y:S05]  /*15140*/  BSYNC B4 ;  /* 0x0000000000047941 */ /* 0x000fea0003800000 */
.L_x_812:
[----:B------:R-:W-:Y:S05]  /*15150*/  BRA `(.L_x_814) ;  /* 0xffffff3800187947 */ /* 0x000fea000383ffff */
.L_x_340:
[----:B------:R-:W-:Y:S01]  /*15160*/  BSSY B6, `(.L_x_815) ;  /* 0x0000005000067945 */ /* 0x000fe20003800000 */
[----:B------:R-:W-:-:S07]  /*15170*/  IMAD.MOV.U32 R18, RZ, RZ, -0x1 ;  /* 0xffffffffff127424 */ /* 0x000fce00078e00ff */
[----:B01----:R-:W-:Y:S05]  /*15180*/  WARPSYNC.COLLECTIVE R18, `(.L_x_816) ;  /* 0x0000000012087348 */ /* 0x003fea0003c00000 */
[----:B------:R-:W-:Y:S01]  /*15190*/  NOP ;  /* 0x0000000000007918 */ /* 0x000fe20000000000 */
[----:B01----:R-:W-:Y:S05]  /*151a0*/  ENDCOLLECTIVE ;  /* 0x000000000000791b */ /* 0x003fea0003800000 */
.L_x_816:
[----:B------:R-:W-:Y:S05]  /*151b0*/  BSYNC B6 ;  /* 0x0000000000067941 */ /* 0x000fea0003800000 */
.L_x_815:
[----:B------:R-:W-:Y:S05]  /*151c0*/  BRA `(.L_x_817) ;  /* 0xffffff38007c7947 */ /* 0x000fea000383ffff */
.L_x_344:
[----:B------:R-:W-:Y:S01]  /*151d0*/  BSSY B4, `(.L_x_818) ;  /* 0x0000005000047945 */ /* 0x000fe20003800000 */
[----:B------:R-:W-:-:S07]  /*151e0*/  IMAD.MOV.U32 R18, RZ, RZ, -0x1 ;  /* 0xffffffffff127424 */ /* 0x000fce00078e00ff */
[----:B01-3--:R-:W-:Y:S05]  /*151f0*/  WARPSYNC.COLLECTIVE R18, `(.L_x_819) ;  /* 0x0000000012087348 */ /* 0x00bfea0003c00000 */
[----:B------:R-:W-:Y:S01]  /*15200*/  NOP ;  /* 0x0000000000007918 */ /* 0x000fe20000000000 */
[----:B01-3--:R-:W-:Y:S05]  /*15210*/  ENDCOLLECTIVE ;  /* 0x000000000000791b */ /* 0x00bfea0003800000 */
.L_x_819:
[----:B------:R-:W-:Y:S05]  /*15220*/  BSYNC B4 ;  /* 0x0000000000047941 */ /* 0x000fea0003800000 */
.L_x_818:
[----:B------:R-:W-:Y:S05]  /*15230*/  BRA `(.L_x_820) ;  /* 0xffffff3800fc7947 */ /* 0x000fea000383ffff */
.L_x_350:
[----:B------:R-:W-:Y:S01]  /*15240*/  BSSY B4, `(.L_x_821) ;  /* 0x0000008000047945 */ /* 0x000fe20003800000 */
[----:B------:R-:W-:Y:S01]  /*15250*/  IMAD.MOV.U32 R32, RZ, RZ, R26 ;  /* 0x000000ffff207224 */ /* 0x000fe200078e001a */
[----:B------:R-:W-:Y:S01]  /*15260*/  MOV R21, 0x1 ;  /* 0x0000000100157802 */ /* 0x000fe20000000f00 */
[----:B------:R-:W-:Y:S02]  /*15270*/  IMAD.MOV.U32 R19, RZ, RZ, 0x1f ;  /* 0x0000001fff137424 */ /* 0x000fe400078e00ff */
[----:B------:R-:W-:-:S07]  /*15280*/  IMAD.MOV.U32 R18, RZ, RZ, -0x1 ;  /* 0xffffffffff127424 */ /* 0x000fce00078e00ff */
[----:B01----:R-:W-:Y:S05]  /*15290*/  WARPSYNC.COLLECTIVE R18, `(.L_x_822) ;  /* 0x0000000012087348 */ /* 0x003fea0003c00000 */
[----:B------:R2:W3:Y:S02]  /*152a0*/  SHFL.BFLY P1, R25, R32, R21, R19 ;  /* 0x0c00001520197389 */ /* 0x0004e40000020013 */
[----:B0123--:R-:W-:Y:S05]  /*152b0*/  ENDCOLLECTIVE ;  /* 0x000000000000791b */ /* 0x00ffea0003800000 */
.L_x_822:
[----:B------:R-:W-:Y:S05]  /*152c0*/  BSYNC B4 ;  /* 0x0000000000047941 */ /* 0x000fea0003800000 */
.L_x_821:
[----:B------:R-:W-:Y:S02]  /*152d0*/  IMAD.IADD R23, R25, 0x1, R26 ;  /* 0x0000000119177824 */ /* 0x000fe400078e021a */
[----:B------:R-:W-:Y:S02]  /*152e0*/  HFMA2 R19, -RZ, RZ, 0, 1.847743988037109375e-06 ;  /* 0x0000001fff137431 */ /* 0x000fe400000001ff */
[----:B------:R-:W-:Y:S01]  /*152f0*/  IMAD.MOV.U32 R21, RZ, RZ, 0x2 ;  /* 0x00000002ff157424 */ /* 0x000fe200078e00ff */
[----:B------:R0:W1:Y:S01]  /*15300*/  @!P0 LDS R30, [R5+0x8800] ;  /* 0x00880000051e8984 */ /* 0x0000620000000800 */
[----:B------:R-:W-:Y:S02]  /*15310*/  IMAD.MOV.U32 R32, RZ, RZ, R23 ;  /* 0x000000ffff207224 */ /* 0x000fe400078e0017 */
[----:B------:R-:W-:-:S07]  /*15320*/  IMAD.MOV.U32 R18, RZ, RZ, -0x1 ;  /* 0xffffffffff127424 */ /* 0x000fce00078e00ff */
[----:B01----:R-:W-:Y:S05]  /*15330*/  WARPSYNC.COLLECTIVE R18, `(.L_x_823) ;  /* 0x0000000012087348 */ /* 0x003fea0003c00000 */
[----:B------:R2:W3:Y:S02]  /*15340*/  SHFL.BFLY P1, R25, R32, R21, R19 ;  /* 0x0c00001520197389 */ /* 0x0004e40000020013 */
[----:B0123--:R-:W-:Y:S05]  /*15350*/  ENDCOLLECTIVE ;  /* 0x000000000000791b */ /* 0x00ffea0003800000 */
.L_x_823:
[----:B------:R-:W-:Y:S02]  /*15360*/  IMAD.MOV.U32 R21, RZ, RZ, 0x4 ;  /* 0x00000004ff157424 */ /* 0x000fe400078e00ff */
[----:B------:R-:W-:-:S04]  /*15370*/  IMAD.IADD R27, R23, 0x1, R25 ;  /* 0x00000001171b7824 */ /* 0x000fc800078e0219 */
[----:B------:R-:W-:-:S07]  /*15380*/  IMAD.MOV.U32 R32, RZ, RZ, R27 ;  /* 0x000000ffff207224 */ /* 0x000fce00078e001b */
[----:B------:R-:W-:Y:S05]  /*15390*/  WARPSYNC.COLLECTIVE R18, `(.L_x_824) ;  /* 0x0000000012087348 */ /* 0x000fea0003c00000 */
[----:B------:R0:W1:Y:S02]  /*153a0*/  SHFL.BFLY P1, R25, R32, R21, R19 ;  /* 0x0c00001520197389 */ /* 0x0000640000020013 */
[----:B01----:R-:W-:Y:S05]  /*153b0*/  ENDCOLLECTIVE ;  /* 0x000000000000791b */ /* 0x003fea0003800000 */
.L_x_824:
[----:B------:R-:W-:Y:S02]  /*153c0*/  IMAD.MOV.U32 R21, RZ, RZ, 0x8 ;  /* 0x00000008ff157424 */ /* 0x000fe400078e00ff */
[----:B------:R-:W-:-:S05]  /*153d0*/  IMAD.IADD R28, R27, 0x1, R25 ;  /* 0x000000011b1c7824 */ /* 0x000fca00078e0219 */
[----:B------:R-:W-:-:S07]  /*153e0*/  MOV R32, R28 ;  /* 0x0000001c00207202 */ /* 0x000fce0000000f00 */
[----:B------:R-:W-:Y:S05]  /*153f0*/  WARPSYNC.COLLECTIVE R18, `(.L_x_825) ;  /* 0x0000000012087348 */ /* 0x000fea0003c00000 */
[----:B------:R0:W1:Y:S02]  /*15400*/  SHFL.BFLY P1, R25, R32, R21, R19 ;  /* 0x0c00001520197389 */ /* 0x0000640000020013 */
[----:B01----:R-:W-:Y:S05]  /*15410*/  ENDCOLLECTIVE ;  /* 0x000000000000791b */ /* 0x003fea0003800000 */
.L_x_825:
[----:B------:R-:W-:Y:S02]  /*15420*/  IMAD.MOV.U32 R21, RZ, RZ, 0x10 ;  /* 0x00000010ff157424 */ /* 0x000fe400078e00ff */
[----:B------:R-:W-:-:S04]  /*15430*/  IMAD.IADD R29, R28, 0x1, R25 ;  /* 0x000000011c1d7824 */ /* 0x000fc800078e0219 */
[----:B------:R-:W-:-:S07]  /*15440*/  IMAD.MOV.U32 R32, RZ, RZ, R29 ;  /* 0x000000ffff207224 */ /* 0x000fce00078e001d */
[----:B------:R-:W-:Y:S05]  /*15450*/  WARPSYNC.COLLECTIVE R18, `(.L_x_826) ;  /* 0x0000000012087348 */ /* 0x000fea0003c00000 */
[----:B------:R0:W1:Y:S02]  /*15460*/  SHFL.BFLY P1, R25, R32, R21, R19 ;  /* 0x0c00001520197389 */ /* 0x0000640000020013 */
[----:B01----:R-:W-:Y:S05]  /*15470*/  ENDCOLLECTIVE ;  /* 0x000000000000791b */ /* 0x003fea0003800000 */
.L_x_826:
[----:B------:R-:W-:-:S05]  /*15480*/  @!P0 IADD3 R30, PT, PT, R30, R25, R29 ;  /* 0x000000191e1e8210 */ /* 0x000fca0007ffe01d */
[----:B------:R0:W-:Y:S02]  /*15490*/  @!P0 STS [R5+0x8800], R30 ;  /* 0x0088001e05008388 */ /* 0x0001e40000000800 */
[----:B0-----:R-:W-:Y:S05]  /*154a0*/  WARPSYNC.COLLECTIVE R18, `(.L_x_827) ;  /* 0x0000000012087348 */ /* 0x001fea0003c00000 */
[----:B------:R-:W-:Y:S01]  /*154b0*/  NOP ;  /* 0x0000000000007918 */ /* 0x000fe20000000000 */
[----:B0-----:R-:W-:Y:S05]  /*154c0*/  ENDCOLLECTIVE ;  /* 0x000000000000791b */ /* 0x001fea0003800000 */
.L_x_827:
[----:B------:R-:W-:Y:S05]  /*154d0*/  BRA `(.L_x_828) ;  /* 0xffffff3800f47947 */ /* 0x000fea000383ffff */
.L_x_355:
[----:B------:R-:W-:Y:S01]  /*154e0*/  BSSY B5, `(.L_x_829) ;  /* 0x0000005000057945 */ /* 0x000fe20003800000 */
[----:B------:R-:W-:-:S07]  /*154f0*/  IMAD.MOV.U32 R18, RZ, RZ, -0x1 ;  /* 0xffffffffff127424 */ /* 0x000fce00078e00ff */
[----:B01234-:R-:W-:Y:S05]  /*15500*/  WARPSYNC.COLLECTIVE R18, `(.L_x_830) ;  /* 0x0000000012087348 */ /* 0x01ffea0003c00000 */
[----:B------:R-:W-:Y:S01]  /*15510*/  NOP ;  /* 0x0000000000007918 */ /* 0x000fe20000000000 */
[----:B01234-:R-:W-:Y:S05]  /*15520*/  ENDCOLLECTIVE ;  /* 0x000000000000791b */ /* 0x01ffea0003800000 */
.L_x_830:
[----:B------:R-:W-:Y:S05]  /*15530*/  BSYNC B5 ;  /* 0x0000000000057941 */ /* 0x000fea0003800000 */
.L_x_829:
[----:B------:R-:W-:Y:S05]  /*15540*/  BRA `(.L_x_831) ;  /* 0xffffff3c00387947 */ /* 0x000fea000383ffff */
.L_x_361:
[----:B------:R-:W-:Y:S01]  /*15550*/  BSSY B5, `(.L_x_832) ;  /* 0x0000005000057945 */ /* 0x000fe20003800000 */
[----:B------:R-:W-:-:S07]  /*15560*/  MOV R18, 0xffffffff ;  /* 0xffffffff00127802 */ /* 0x000fce0000000f00 */
[----:B01234-:R-:W-:Y:S05]  /*15570*/  WARPSYNC.COLLECTIVE R18, `(.L_x_833) ;  /* 0x0000000012087348 */ /* 0x01ffea0003c00000 */
[----:B------:R-:W-:Y:S01]  /*15580*/  NOP ;  /* 0x0000000000007918 */ /* 0x000fe20000000000 */
[----:B01234-:R-:W-:Y:S05]  /*15590*/  ENDCOLLECTIVE ;  /* 0x000000000000791b */ /* 0x01ffea0003800000 */
.L_x_833:
[----:B------:R-:W-:Y:S05]  /*155a0*/  BSYNC B5 ;  /* 0x0000000000057941 */ /* 0x000fea0003800000 */
.L_x_832:
[----:B------:R-:W-:Y:S05]  /*155b0*/  BRA `(.L_x_834) ;  /* 0xffffff3c00807947 */ /* 0x000fea000383ffff */
.L_x_367:
[----:B------:R-:W-:Y:S01]  /*155c0*/  BSSY B5, `(.L_x_835) ;  /* 0x0000005000057945 */ /* 0x000fe20003800000 */
[----:B------:R-:W-:-:S07]  /*155d0*/  IMAD.MOV.U32 R18, RZ, RZ, -0x1 ;  /* 0xffffffffff127424 */ /* 0x000fce00078e00ff */
[----:B01234-:R-:W-:Y:S05]  /*155e0*/  WARPSYNC.COLLECTIVE R18, `(.L_x_836) ;  /* 0x0000000012087348 */ /* 0x01ffea0003c00000 */
[----:B------:R-:W-:Y:S01]  /*155f0*/  NOP ;  /* 0x0000000000007918 */ /* 0x000fe20000000000 */
[----:B01234-:R-:W-:Y:S05]  /*15600*/  ENDCOLLECTIVE ;  /* 0x000000000000791b */ /* 0x01ffea0003800000 */
.L_x_836:
[----:B------:R-:W-:Y:S05]  /*15610*/  BSYNC B5 ;  /* 0x0000000000057941 */ /* 0x000fea0003800000 */
.L_x_835:
[----:B------:R-:W-:Y:S05]  /*15620*/  BRA `(.L_x_837) ;  /* 0xffffff3c00c87947 */ /* 0x000fea000383ffff */
.L_x_373:
[----:B------:R-:W-:Y:S01]  /*15630*/  BSSY B5, `(.L_x_838) ;  /* 0x0000005000057945 */ /* 0x000fe20003800000 */
[----:B------:R-:W-:-:S07]  /*15640*/  IMAD.MOV.U32 R18, RZ, RZ, -0x1 ;  /* 0xffffffffff127424 */ /* 0x000fce00078e00ff */
[----:B01234-:R-:W-:Y:S05]  /*15650*/  WARPSYNC.COLLECTIVE R18, `(.L_x_839) ;  /* 0x0000000012087348 */ /* 0x01ffea0003c00000 */
[----:B------:R-:W-:Y:S01]  /*15660*/  NOP ;  /* 0x0000000000007918 */ /* 0x000fe20000000000 */
[----:B01234-:R-:W-:Y:S05]  /*15670*/  ENDCOLLECTIVE ;  /* 0x000000000000791b */ /* 0x01ffea0003800000 */
.L_x_839:
[----:B------:R-:W-:Y:S05]  /*15680*/  BSYNC B5 ;  /* 0x0000000000057941 */ /* 0x000fea0003800000 */
.L_x_838:
[----:B------:R-:W-:Y:S05]  /*15690*/  BRA `(.L_x_840) ;  /* 0xffffff4000107947 */ /* 0x000fea000383ffff */
.L_x_379:
[----:B------:R-:W-:Y:S01]  /*156a0*/  BSSY B5, `(.L_x_841) ;  /* 0x0000005000057945 */ /* 0x000fe20003800000 */
[----:B------:R-:W-:-:S07]  /*156b0*/  IMAD.MOV.U32 R18, RZ, RZ, -0x1 ;  /* 0xffffffffff127424 */ /* 0x000fce00078e00ff */
[----:B01234-:R-:W-:Y:S05]  /*156c0*/  WARPSYNC.COLLECTIVE R18, `(.L_x_842) ;  /* 0x0000000012087348 */ /* 0x01ffea0003c00000 */
[----:B------:R-:W-:Y:S01]  /*156d0*/  NOP ;  /* 0x0000000000007918 */ /* 0x000fe20000000000 */
[----:B01234-:R-:W-:Y:S05]  /*156e0*/  ENDCOLLECTIVE ;  /* 0x000000000000791b */ /* 0x01ffea0003800000 */
.L_x_842:
[----:B------:R-:W-:Y:S05]  /*156f0*/  BSYNC B5 ;  /* 0x0000000000057941 */ /* 0x000fea0003800000 */
.L_x_841:
[----:B------:R-:W-:Y:S05]  /*15700*/  BRA `(.L_x_843) ;  /* 0xffffff4000587947 */ /* 0x000fea000383ffff */
.L_x_385:
[----:B------:R-:W-:Y:S01]  /*15710*/  BSSY B5, `(.L_x_844) ;  /* 0x0000005000057945 */ /* 0x000fe20003800000 */
[----:B------:R-:W-:-:S07]  /*15720*/  IMAD.MOV.U32 R18, RZ, RZ, -0x1 ;  /* 0xffffffffff127424 */ /* 0x000fce00078e00ff */
[----:B01234-:R-:W-:Y:S05]  /*15730*/  WARPSYNC.COLLECTIVE R18, `(.L_x_845) ;  /* 0x0000000012087348 */ /* 0x01ffea0003c00000 */
[----:B------:R-:W-:Y:S01]  /*15740*/  NOP ;  /* 0x0000000000007918 */ /* 0x000fe20000000000 */
[----:B01234-:R-:W-:Y:S05]  /*15750*/  ENDCOLLECTIVE ;  /* 0x000000000000791b */ /* 0x01ffea0003800000 */
.L_x_845:
[----:B------:R-:W-:Y:S05]  /*15760*/  BSYNC B5 ;  /* 0x0000000000057941 */ /* 0x000fea0003800000 */
.L_x_844:
[----:B------:R-:W-:Y:S05]  /*15770*/  BRA `(.L_x_846) ;  /* 0xffffff4000a07947 */ /* 0x000fea000383ffff */
.L_x_391:
[----:B------:R-:W-:Y:S01]  /*15780*/  BSSY B5, `(.L_x_847) ;  /* 0x0000005000057945 */ /* 0x000fe20003800000 */
[----:B------:R-:W-:-:S07]  /*15790*/  IMAD.MOV.U32 R18, RZ, RZ, -0x1 ;  /* 0xffffffffff127424 */ /* 0x000fce00078e00ff */
[----:B01234-:R-:W-:Y:S05]  /*157a0*/  WARPSYNC.COLLECTIVE R18, `(.L_x_848) ;  /* 0x0000000012087348 */ /* 0x01ffea0003c00000 */
[----:B------:R-:W-:Y:S01]  /*157b0*/  NOP ;  /* 0x0000000000007918 */ /* 0x000fe20000000000 */
[----:B01234-:R-:W-:Y:S05]  /*157c0*/  ENDCOLLECTIVE ;  /* 0x000000000000791b */ /* 0x01ffea0003800000 */
.L_x_848:
[----:B------:R-:W-:Y:S05]  /*157d0*/  BSYNC B5 ;  /* 0x0000000000057941 */ /* 0x000fea0003800000 */
.L_x_847:
[----:B------:R-:W-:Y:S05]  /*157e0*/  BRA `(.L_x_849) ;  /* 0xffffff4000e87947 */ /* 0x000fea000383ffff */
.L_x_397:
[----:B------:R-:W-:Y:S01]  /*157f0*/  BSSY B5, `(.L_x_850) ;  /* 0x0000005000057945 */ /* 0x000fe20003800000 */
[----:B------:R-:W-:-:S07]  /*15800*/  MOV R18, 0xffffffff ;  /* 0xffffffff00127802 */ /* 0x000fce0000000f00 */
[----:B01234-:R-:W-:Y:S05]  /*15810*/  WARPSYNC.COLLECTIVE R18, `(.L_x_851) ;  /* 0x0000000012087348 */ /* 0x01ffea0003c00000 */
[----:B------:R-:W-:Y:S01]  /*15820*/  NOP ;  /* 0x0000000000007918 */ /* 0x000fe20000000000 */
[----:B01234-:R-:W-:Y:S05]  /*15830*/  ENDCOLLECTIVE ;  /* 0x000000000000791b */ /* 0x01ffea0003800000 */
.L_x_851:
[----:B------:R-:W-:Y:S05]  /*15840*/  BSYNC B5 ;  /* 0x0000000000057941 */ /* 0x000fea0003800000 */
.L_x_850:
[----:B------:R-:W-:Y:S05]  /*15850*/  BRA `(.L_x_852) ;  /* 0xffffff4400307947 */ /* 0x000fea000383ffff */
.L_x_424:
[----:B------:R-:W-:Y:S01]  /*15860*/  BSSY B4, `(.L_x_853) ;  /* 0x0000005000047945 */ /* 0x000fe20003800000 */
[----:B------:R-:W-:-:S07]  /*15870*/  IMAD.MOV.U32 R18, RZ, RZ, -0x1 ;  /* 0xffffffffff127424 */ /* 0x000fce00078e00ff */
[----:B01234-:R-:W-:Y:S05]  /*15880*/  WARPSYNC.COLLECTIVE R18, `(.L_x_854) ;  /* 0x0000000012087348 */ /* 0x01ffea0003c00000 */
[----:B------:R-:W-:Y:S01]  /*15890*/  NOP ;  /* 0x0000000000007918 */ /* 0x000fe20000000000 */
[----:B01234-:R-:W-:Y:S05]  /*158a0*/  ENDCOLLECTIVE ;  /* 0x000000000000791b */ /* 0x01ffea0003800000 */
.L_x_854:
[----:B------:R-:W-:Y:S05]  /*158b0*/  BSYNC B4 ;  /* 0x0000000000047941 */ /* 0x000fea0003800000 */
.L_x_853:
[----:B------:R-:W-:Y:S05]  /*158c0*/  BRA `(.L_x_855) ;  /* 0xffffff5400107947 */ /* 0x000fea000383ffff */
.L_x_436:
[----:B------:R-:W-:Y:S01]  /*158d0*/  BSSY B4, `(.L_x_856) ;  /* 0x0000005000047945 */ /* 0x000fe20003800000 */
[----:B0-----:R-:W-:-:S07]  /*158e0*/  IMAD.MOV.U32 R18, RZ, RZ, -0x1 ;  /* 0xffffffffff127424 */ /* 0x001fce00078e00ff */
[----:B-123--:R-:W-:Y:S05]  /*158f0*/  WARPSYNC.COLLECTIVE R18, `(.L_x_857) ;  /* 0x0000000012087348 */ /* 0x00efea0003c00000 */
[----:B------:R-:W-:Y:S01]  /*15900*/  VOTE.ANY P0, P0 ;  /* 0x0000000000ff7806 */ /* 0x000fe20000000100 */
[----:B-123--:R-:W-:-:S12]  /*15910*/  ENDCOLLECTIVE ;  /* 0x000000000000791b */ /* 0x00efd80003800000 */
.L_x_857:
[----:B------:R-:W-:Y:S05]  /*15920*/  BSYNC B4 ;  /* 0x0000000000047941 */ /* 0x000fea0003800000 */
.L_x_856:
[----:B------:R-:W-:Y:S05]  /*15930*/  BRA `(.L_x_858) ;  /* 0xffffff58001c7947 */ /* 0x000fea000383ffff */
.L_x_446:
[----:B------:R-:W-:Y:S01]  /*15940*/  BSSY B4, `(.L_x_859) ;  /* 0x0000005000047945 */ /* 0x000fe20003800000 */
[----:B0-----:R-:W-:-:S07]  /*15950*/  IMAD.MOV.U32 R18, RZ, RZ, -0x1 ;  /* 0xffffffffff127424 */ /* 0x001fce00078e00ff */
[----:B-123--:R-:W-:Y:S05]  /*15960*/  WARPSYNC.COLLECTIVE R18, `(.L_x_860) ;  /* 0x0000000012087348 */ /* 0x00efea0003c00000 */
[----:B------:R-:W-:Y:S01]  /*15970*/  NOP ;  /* 0x0000000000007918 */ /* 0x000fe20000000000 */
[----:B-123--:R-:W-:Y:S05]  /*15980*/  ENDCOLLECTIVE ;  /* 0x000000000000791b */ /* 0x00efea0003800000 */
.L_x_860:
[----:B------:R-:W-:Y:S05]  /*15990*/  BSYNC B4 ;  /* 0x0000000000047941 */ /* 0x000fea0003800000 */
.L_x_859:
[----:B------:R-:W-:Y:S02]  /*159a0*/  HFMA2 R19, -RZ, RZ, 0, 0 ;  /* 0x00000000ff137431 */ /* 0x000fe400000001ff */
[----:B------:R-:W-:Y:S02]  /*159b0*/  IMAD.MOV.U32 R31, RZ, RZ, R25 ;  /* 0x000000ffff1f7224 */ /* 0x000fe400078e0019 */
[----:B------:R-:W-:Y:S02]  /*159c0*/  IMAD.MOV.U32 R20, RZ, RZ, 0x1 ;  /* 0x00000001ff147424 */ /* 0x000fe400078e00ff */
[----:B------:R-:W-:-:S07]  /*159d0*/  IMAD.MOV.U32 R18, RZ, RZ, -0x1 ;  /* 0xffffffffff127424 */ /* 0x000fce00078e00ff */
[----:B------:R-:W-:Y:S05]  /*159e0*/  WARPSYNC.COLLECTIVE R18, `(.L_x_861) ;  /* 0x0000000012087348 */ /* 0x000fea0003c00000 */
[----:B------:R0:W1:Y:S02]  /*159f0*/  SHFL.UP P0, R21, R31, R20, R19 ;  /* 0x040000141f157389 */ /* 0x0000640000000013 */
[----:B01----:R-:W-:Y:S05]  /*15a00*/  ENDCOLLECTIVE ;  /* 0x000000000000791b */ /* 0x003fea0003800000 */
.L_x_861:
[----:B------:R-:W-:Y:S02]  /*15a10*/  IMAD.MOV.U32 R31, RZ, RZ, R23 ;  /* 0x000000ffff1f7224 */ /* 0x000fe400078e0017 */
[----:B------:R-:W-:-:S07]  /*15a20*/  IMAD.MOV.U32 R22, RZ, RZ, R21 ;  /* 0x000000ffff167224 */ /* 0x000fce00078e0015 */
[----:B------:R-:W-:Y:S05]  /*15a30*/  WARPSYNC.COLLECTIVE R18, `(.L_x_862) ;  /* 0x0000000012087348 */ /* 0x000fea0003c00000 */
[----:B------:R0:W1:Y:S02]  /*15a40*/  SHFL.UP P0, R21, R31, R20, R19 ;  /* 0x040000141f157389 */ /* 0x0000640000000013 */
[----:B01----:R-:W-:Y:S05]  /*15a50*/  ENDCOLLECTIVE ;  /* 0x000000000000791b */ /* 0x003fea0003800000 */
.L_x_862:
[----:B------:R-:W-:Y:S05]  /*15a60*/  WARPSYNC.COLLECTIVE R18, `(.L_x_863) ;  /* 0x0000000012087348 */ /* 0x000fea0003c00000 */
[----:B------:R-:W-:Y:S01]  /*15a70*/  NOP ;  /* 0x0000000000007918 */ /* 0x000fe20000000000 */
[----:B------:R-:W-:Y:S05]  /*15a80*/  ENDCOLLECTIVE ;  /* 0x000000000000791b */ /* 0x000fea0003800000 */
.L_x_863:
[----:B------:R-:W-:-:S05]  /*15a90*/  SEL R22, R22, RZ, P1 ;  /* 0x000000ff16167207 */ /* 0x000fca0000800000 */
[----:B------:R-:W-:Y:S02]  /*15aa0*/  IMAD.IADD R22, R22, 0x1, R25 ;  /* 0x0000000116167824 */ /* 0x000fe400078e0219 */
[----:B------:R-:W-:-:S03]  /*15ab0*/  IMAD.MOV.U32 R20, RZ, RZ, 0x2 ;  /* 0x00000002ff147424 */ /* 0x000fc600078e00ff */
[----:B------:R-:W-:Y:S02]  /*15ac0*/  MOV R31, R22 ;  /* 0x00000016001f7202 */ /* 0x000fe40000000f00 */
[----:B------:R-:W-:-:S07]  /*15ad0*/  SEL R24, R21, RZ, P1 ;  /* 0x000000ff15187207 */ /* 0x000fce0000800000 */
[----:B------:R-:W-:Y:S05]  /*15ae0*/  WARPSYNC.COLLECTIVE R18, `(.L_x_864) ;  /* 0x0000000012087348 */ /* 0x000fea0003c00000 */
[----:B------:R0:W1:Y:S02]  /*15af0*/  SHFL.UP P0, R21, R31, R20, R19 ;  /* 0x040000141f157389 */ /* 0x0000640000000013 */
[----:B01----:R-:W-:Y:S05]  /*15b00*/  ENDCOLLECTIVE ;  /* 0x000000000000791b */ /* 0x003fea0003800000 */
.L_x_864:
[----:B------:R-:W-:-:S04]  /*15b10*/  IMAD.IADD R24, R24, 0x1, R23 ;  /* 0x0000000118187824 */ /* 0x000fc800078e0217 */
[----:B------:R-:W-:Y:S02]  /*15b20*/  IMAD.MOV.U32 R31, RZ, RZ, R24 ;  /* 0x000000ffff1f7224 */ /* 0x000fe400078e0018 */
[----:B------:R-:W-:-:S07]  /*15b30*/  IMAD.MOV.U32 R26, RZ, RZ, R21 ;  /* 0x000000ffff1a7224 */ /* 0x000fce00078e0015 */
[----:B------:R-:W-:Y:S05]  /*15b40*/  WARPSYNC.COLLECTIVE R18, `(.L_x_865) ;  /* 0x0000000012087348 */ /* 0x000fea0003c00000 */
[----:B------:R0:W1:Y:S02]  /*15b50*/  SHFL.UP P0, R21, R31, R20, R19 ;  /* 0x040000141f157389 */ /* 0x0000640000000013 */
[----:B01----:R-:W-:Y:S05]  /*15b60*/  ENDCOLLECTIVE ;  /* 0x000000000000791b */ /* 0x003fea0003800000 */
.L_x_865:
[----:B------:R-:W-:Y:S05]  /*15b70*/  WARPSYNC.COLLECTIVE R18, `(.L_x_866) ;  /* 0x0000000012087348 */ /* 0x000fea0003c00000 */
[----:B------:R-:W-:Y:S01]  /*15b80*/  NOP ;  /* 0x0000000000007918 */ /* 0x000fe20000000000 */
[----:B------:R-:W-:Y:S05]  /*15b90*/  ENDCOLLECTIVE ;  /* 0x000000000000791b */ /* 0x000fea0003800000 */
.L_x_866:
[----:B------:R-:W-:-:S05]  /*15ba0*/  SEL R27, R26, RZ, P5 ;  /* 0x000000ff1a1b7207 */ /* 0x000fca0002800000 */
[----:B------:R-:W-:Y:S02]  /*15bb0*/  IMAD.IADD R26, R22, 0x1, R27 ;  /* 0x00000001161a7824 */ /* 0x000fe400078e021b */
[----:B------:R-:W-:-:S03]  /*15bc0*/  IMAD.MOV.U32 R20, RZ, RZ, 0x4 ;  /* 0x00000004ff147424 */ /* 0x000fc600078e00ff */
[----:B------:R-:W-:Y:S02]  /*15bd0*/  MOV R31, R26 ;  /* 0x0000001a001f7202 */ /* 0x000fe40000000f00 */
[----:B------:R-:W-:-:S05]  /*15be0*/  SEL R21, R21, RZ, P5 ;  /* 0x000000ff15157207 */ /* 0x000fca0002800000 */
[----:B------:R-:W-:-:S07]  /*15bf0*/  IMAD.IADD R27, R24, 0x1, R21 ;  /* 0x00000001181b7824 */ /* 0x000fce00078e0215 */
[----:B------:R-:W-:Y:S05]  /*15c00*/  WARPSYNC.COLLECTIVE R18, `(.L_x_867) ;  /* 0x0000000012087348 */ /* 0x000fea0003c00000 */
[----:B------:R0:W1:Y:S02]  /*15c10*/  SHFL.UP P0, R21, R31, R20, R19 ;  /* 0x040000141f157389 */ /* 0x0000640000000013 */
[----:B01----:R-:W-:Y:S05]  /*15c20*/  ENDCOLLECTIVE ;  /* 0x000000000000791b */ /* 0x003fea0003800000 */
.L_x_867:
[----:B------:R-:W-:Y:S02]  /*15c30*/  IMAD.MOV.U32 R31, RZ, RZ, R27 ;  /* 0x000000ffff1f7224 */ /* 0x000fe400078e001b */
[----:B------:R-:W-:-:S07]  /*15c40*/  IMAD.MOV.U32 R28, RZ, RZ, R21 ;  /* 0x000000ffff1c7224 */ /* 0x000fce00078e0015 */
[----:B------:R-:W-:Y:S05]  /*15c50*/  WARPSYNC.COLLECTIVE R18, `(.L_x_868) ;  /* 0x0000000012087348 */ /* 0x000fea0003c00000 */
[----:B------:R0:W1:Y:S02]  /*15c60*/  SHFL.UP P0, R21, R31, R20, R19 ;  /* 0x040000141f157389 */ /* 0x0000640000000013 */
[----:B01----:R-:W-:Y:S05]  /*15c70*/  ENDCOLLECTIVE ;  /* 0x000000000000791b */ /* 0x003fea0003800000 */
.L_x_868:
[----:B------:R-:W-:Y:S05]  /*15c80*/  WARPSYNC.COLLECTIVE R18, `(.L_x_869) ;  /* 0x0000000012087348 */ /* 0x000fea0003c00000 */
[----:B------:R-:W-:Y:S01]  /*15c90*/  NOP ;  /* 0x0000000000007918 */ /* 0x000fe20000000000 */
[----:B------:R-:W-:Y:S05]  /*15ca0*/  ENDCOLLECTIVE ;  /* 0x000000000000791b */ /* 0x000fea0003800000 */
.L_x_869:
        /* <DEDUP_REMOVED lines=8> */
.L_x_870:
[----:B------:R-:W-:-:S04]  /*15d30*/  IMAD.IADD R22, R27, 0x1, R22 ;  /* 0x000000011b167824 */ /* 0x000fc800078e0216 */
[----:B------:R-:W-:Y:S02]  /*15d40*/  IMAD.MOV.U32 R31, RZ, RZ, R22 ;  /* 0x000000ffff1f7224 */ /* 0x000fe400078e0016 */
[----:B------:R-:W-:-:S07]  /*15d50*/  IMAD.MOV.U32 R24, RZ, RZ, R21 ;  /* 0x000000ffff187224 */ /* 0x000fce00078e0015 */
[----:B------:R-:W-:Y:S05]  /*15d60*/  WARPSYNC.COLLECTIVE R18, `(.L_x_871) ;  /* 0x0000000012087348 */ /* 0x000fea0003c00000 */
[----:B------:R0:W1:Y:S02]  /*15d70*/  SHFL.UP P0, R21, R31, R20, R19 ;  /* 0x040000141f157389 */ /* 0x0000640000000013 */
[----:B01----:R-:W-:Y:S05]  /*15d80*/  ENDCOLLECTIVE ;  /* 0x000000000000791b */ /* 0x003fea0003800000 */
.L_x_871:
[----:B------:R-:W-:Y:S05]  /*15d90*/  WARPSYNC.COLLECTIVE R18, `(.L_x_872) ;  /* 0x0000000012087348 */ /* 0x000fea0003c00000 */
[----:B------:R-:W-:Y:S01]  /*15da0*/  NOP ;  /* 0x0000000000007918 */ /* 0x000fe20000000000 */
[----:B------:R-:W-:Y:S05]  /*15db0*/  ENDCOLLECTIVE ;  /* 0x000000000000791b */ /* 0x000fea0003800000 */
.L_x_872:
        /* <DEDUP_REMOVED lines=9> */
.L_x_873:
[----:B------:R-:W-:Y:S02]  /*15e50*/  IMAD.MOV.U32 R31, RZ, RZ, R26 ;  /* 0x000000ffff1f7224 */ /* 0x000fe400078e001a */
[----:B------:R-:W-:-:S07]  /*15e60*/  IMAD.MOV.U32 R27, RZ, RZ, R21 ;  /* 0x000000ffff1b7224 */ /* 0x000fce00078e0015 */
[----:B------:R-:W-:Y:S05]  /*15e70*/  WARPSYNC.COLLECTIVE R18, `(.L_x_874) ;  /* 0x0000000012087348 */ /* 0x000fea0003c00000 */
[----:B------:R0:W1:Y:S02]  /*15e80*/  SHFL.UP P0, R21, R31, R20, R19 ;  /* 0x040000141f157389 */ /* 0x0000640000000013 */
[----:B01----:R-:W-:Y:S05]  /*15e90*/  ENDCOLLECTIVE ;  /* 0x000000000000791b */ /* 0x003fea0003800000 */
.L_x_874:
[----:B------:R-:W-:Y:S05]  /*15ea0*/  WARPSYNC.COLLECTIVE R18, `(.L_x_875) ;  /* 0x0000000012087348 */ /* 0x000fea0003c00000 */
[----:B------:R-:W-:Y:S01]  /*15eb0*/  NOP ;  /* 0x0000000000007918 */ /* 0x000fe20000000000 */
[----:B------:R-:W-:Y:S05]  /*15ec0*/  ENDCOLLECTIVE ;  /* 0x000000000000791b */ /* 0x000fea0003800000 */
.L_x_875:
[----:B------:R-:W-:-:S05]  /*15ed0*/  SEL R27, R27, RZ, P2 ;  /* 0x000000ff1b1b7207 */ /* 0x000fca0001000000 */
[----:B------:R-:W-:Y:S01]  /*15ee0*/  IMAD.IADD R28, R24, 0x1, R27 ;  /* 0x00000001181c7824 */ /* 0x000fe200078e021b */
[----:B------:R-:W-:-:S05]  /*15ef0*/  SEL R21, R21, RZ, P2 ;  /* 0x000000ff15157207 */ /* 0x000fca0001000000 */
[----:B------:R-:W-:Y:S01]  /*15f00*/  IMAD.IADD R22, R26, 0x1, R21 ;  /* 0x000000011a167824 */ /* 0x000fe200078e0215 */
[----:B------:R-:W-:Y:S06]  /*15f10*/  BRA `(.L_x_876) ;  /* 0xffffff58006c7947 */ /* 0x000fec000383ffff */
.L_x_491:
[----:B------:R-:W-:Y:S01]  /*15f20*/  BSSY B5, `(.L_x_877) ;  /* 0x0000005000057945 */ /* 0x000fe20003800000 */
[----:B------:R-:W-:-:S07]  /*15f30*/  MOV R18, 0xffffffff ;  /* 0xffffffff00127802 */ /* 0x000fce0000000f00 */
[----:B0-2---:R-:W-:Y:S05]  /*15f40*/  WARPSYNC.COLLECTIVE R18, `(.L_x_878) ;  /* 0x0000000012087348 */ /* 0x005fea0003c00000 */
[----:B------:R-:W-:Y:S01]  /*15f50*/  NOP ;  /* 0x0000000000007918 */ /* 0x000fe20000000000 */
[----:B0-2---:R-:W-:Y:S05]  /*15f60*/  ENDCOLLECTIVE ;  /* 0x000000000000791b */ /* 0x005fea0003800000 */
.L_x_878:
[----:B------:R-:W-:Y:S05]  /*15f70*/  BSYNC B5 ;  /* 0x0000000000057941 */ /* 0x000fea0003800000 */
.L_x_877:
[----:B------:R-:W-:Y:S05]  /*15f80*/  BRA `(.L_x_879) ;  /* 0xffffff70007c7947 */ /* 0x000fea000383ffff */
.L_x_511:
[----:B------:R-:W-:Y:S01]  /*15f90*/  BSSY B4, `(.L_x_880) ;  /* 0x0000005000047945 */ /* 0x000fe20003800000 */
[----:B--23--:R-:W-:-:S07]  /*15fa0*/  IMAD.MOV.U32 R18, RZ, RZ, -0x1 ;  /* 0xffffffffff127424 */ /* 0x00cfce00078e00ff */
[----:B01---5:R-:W-:Y:S05]  /*15fb0*/  WARPSYNC.COLLECTIVE R18, `(.L_x_881) ;  /* 0x0000000012087348 */ /* 0x023fea0003c00000 */
[----:B------:R-:W-:Y:S01]  /*15fc0*/  NOP ;  /* 0x0000000000007918 */ /* 0x000fe20000000000 */
[----:B01---5:R-:W-:Y:S05]  /*15fd0*/  ENDCOLLECTIVE ;  /* 0x000000000000791b */ /* 0x023fea0003800000 */
.L_x_881:
[----:B------:R-:W-:Y:S05]  /*15fe0*/  BSYNC B4 ;  /* 0x0000000000047941 */ /* 0x000fea0003800000 */
.L_x_880:
[----:B------:R-:W-:Y:S05]  /*15ff0*/  BRA `(.L_x_882) ;  /* 0xffffff7800807947 */ /* 0x000fea000383ffff */
.L_x_519:
[----:B------:R-:W-:Y:S01]  /*16000*/  BSSY B4, `(.L_x_883) ;  /* 0x0000005000047945 */ /* 0x000fe20003800000 */
[----:B---3--:R-:W-:-:S07]  /*16010*/  IMAD.MOV.U32 R18, RZ, RZ, -0x1 ;  /* 0xffffffffff127424 */ /* 0x008fce00078e00ff */
[----:B01--4-:R-:W-:Y:S05]  /*16020*/  WARPSYNC.COLLECTIVE R18, `(.L_x_884) ;  /* 0x0000000012087348 */ /* 0x013fea0003c00000 */
[----:B------:R-:W-:Y:S01]  /*16030*/  NOP ;  /* 0x0000000000007918 */ /* 0x000fe20000000000 */
[----:B01--4-:R-:W-:Y:S05]  /*16040*/  ENDCOLLECTIVE ;  /* 0x000000000000791b */ /* 0x013fea0003800000 */
.L_x_884:
[----:B------:R-:W-:Y:S05]  /*16050*/  BSYNC B4 ;  /* 0x0000000000047941 */ /* 0x000fea0003800000 */
.L_x_883:
[----:B------:R-:W-:Y:S01]  /*16060*/  IMAD.MOV.U32 R31, RZ, RZ, R27 ;  /* 0x000000ffff1f7224 */ /* 0x000fe200078e001b */
[----:B------:R-:W-:Y:S01]  /*16070*/  MOV R18, 0xffffffff ;  /* 0xffffffff00127802 */ /* 0x000fe20000000f00 */
[----:B------:R-:W-:Y:S02]  /*16080*/  IMAD.MOV.U32 R20, RZ, RZ, 0x1 ;  /* 0x00000001ff147424 */ /* 0x000fe400078e00ff */
[----:B------:R-:W-:-:S07]  /*16090*/  IMAD.MOV.U32 R19, RZ, RZ, RZ ;  /* 0x000000ffff137224 */ /* 0x000fce00078e00ff */
[----:B------:R-:W-:Y:S05]  /*160a0*/  WARPSYNC.COLLECTIVE R18, `(.L_x_885) ;  /* 0x0000000012087348 */ /* 0x000fea0003c00000 */
[----:B------:R0:W1:Y:S02]  /*160b0*/  SHFL.UP P0, R21, R31, R20, R19 ;  /* 0x040000141f157389 */ /* 0x0000640000000013 */
[----:B01----:R-:W-:Y:S05]  /*160c0*/  ENDCOLLECTIVE ;  /* 0x000000000000791b */ /* 0x003fea0003800000 */
.L_x_885:
[----:B------:R-:W-:Y:S05]  /*160d0*/  WARPSYNC.COLLECTIVE R18, `(.L_x_886) ;  /* 0x0000000012087348 */ /* 0x000fea0003c00000 */
[----:B------:R-:W-:Y:S01]  /*160e0*/  NOP ;  /* 0x0000000000007918 */ /* 0x000fe20000000000 */
[----:B------:R-:W-:Y:S05]  /*160f0*/  ENDCOLLECTIVE ;  /* 0x000000000000791b */ /* 0x000fea0003800000 */
.L_x_886:
[----:B------:R-:W-:Y:S01]  /*16100*/  IMAD.MOV.U32 R20, RZ, RZ, 0x2 ;  /* 0x00000002ff147424 */ /* 0x000fe200078e00ff */
[----:B------:R-:W-:-:S05]  /*16110*/  SEL R22, R21, RZ, P5 ;  /* 0x000000ff15167207 */ /* 0x000fca0002800000 */
[----:B------:R-:W-:-:S04]  /*16120*/  IMAD.IADD R22, R22, 0x1, R27 ;  /* 0x0000000116167824 */ /* 0x000fc800078e021b */
[----:B------:R-:W-:-:S07]  /*16130*/  IMAD.MOV.U32 R31, RZ, RZ, R22 ;  /* 0x000000ffff1f7224 */ /* 0x000fce00078e0016 */
[----:B------:R-:W-:Y:S05]  /*16140*/  WARPSYNC.COLLECTIVE R18, `(.L_x_887) ;  /* 0x0000000012087348 */ /* 0x000fea0003c00000 */
[----:B------:R0:W1:Y:S02]  /*16150*/  SHFL.UP P0, R21, R31, R20, R19 ;  /* 0x040000141f157389 */ /* 0x0000640000000013 */
[----:B01----:R-:W-:Y:S05]  /*16160*/  ENDCOLLECTIVE ;  /* 0x000000000000791b */ /* 0x003fea0003800000 */
.L_x_887:
[----:B------:R-:W-:Y:S05]  /*16170*/  WARPSYNC.COLLECTIVE R18, `(.L_x_888) ;  /* 0x0000000012087348 */ /* 0x000fea0003c00000 */
[----:B------:R-:W-:Y:S01]  /*16180*/  NOP ;  /* 0x0000000000007918 */ /* 0x000fe20000000000 */
[----:B------:R-:W-:Y:S05]  /*16190*/  ENDCOLLECTIVE ;  /* 0x000000000000791b */ /* 0x000fea0003800000 */
.L_x_888:
[----:B------:R-:W-:Y:S01]  /*161a0*/  HFMA2 R20, -RZ, RZ, 0, 2.384185791015625e-07 ;  /* 0x00000004ff147431 */ /* 0x000fe200000001ff */
[----:B------:R-:W-:-:S05]  /*161b0*/  SEL R21, R21, RZ, P4 ;  /* 0x000000ff15157207 */ /* 0x000fca0002000000 */
[----:B------:R-:W-:-:S04]  /*161c0*/  IMAD.IADD R23, R22, 0x1, R21 ;  /* 0x0000000116177824 */ /* 0x000fc800078e0215 */
[----:B------:R-:W-:-:S07]  /*161d0*/  IMAD.MOV.U32 R31, RZ, RZ, R23 ;  /* 0x000000ffff1f7224 */ /* 0x000fce00078e0017 */
[----:B------:R-:W-:Y:S05]  /*161e0*/  WARPSYNC.COLLECTIVE R18, `(.L_x_889) ;  /* 0x0000000012087348 */ /* 0x000fea0003c00000 */
[----:B------:R0:W1:Y:S02]  /*161f0*/  SHFL.UP P0, R21, R31, R20, R19 ;  /* 0x040000141f157389 */ /* 0x0000640000000013 */
[----:B01----:R-:W-:Y:S05]  /*16200*/  ENDCOLLECTIVE ;  /* 0x000000000000791b */ /* 0x003fea0003800000 */
.L_x_889:
[----:B------:R-:W-:Y:S05]  /*16210*/  WARPSYNC.COLLECTIVE R18, `(.L_x_890) ;  /* 0x0000000012087348 */ /* 0x000fea0003c00000 */
[----:B------:R-:W-:Y:S01]  /*16220*/  NOP ;  /* 0x0000000000007918 */ /* 0x000fe20000000000 */
[----:B------:R-:W-:Y:S05]  /*16230*/  ENDCOLLECTIVE ;  /* 0x000000000000791b */ /* 0x000fea0003800000 */
.L_x_890:
[----:B------:R-:W-:Y:S01]  /*16240*/  IMAD.MOV.U32 R20, RZ, RZ, 0x8 ;  /* 0x00000008ff147424 */ /* 0x000fe200078e00ff */
[----:B------:R-:W-:-:S05]  /*16250*/  SEL R24, R21, RZ, P3 ;  /* 0x000000ff15187207 */ /* 0x000fca0001800000 */
[----:B------:R-:W-:-:S04]  /*16260*/  IMAD.IADD R24, R23, 0x1, R24 ;  /* 0x0000000117187824 */ /* 0x000fc800078e0218 */
[----:B------:R-:W-:-:S07]  /*16270*/  IMAD.MOV.U32 R31, RZ, RZ, R24 ;  /* 0x000000ffff1f7224 */ /* 0x000fce00078e0018 */
[----:B------:R-:W-:Y:S05]  /*16280*/  WARPSYNC.COLLECTIVE R18, `(.L_x_891) ;  /* 0x0000000012087348 */ /* 0x000fea0003c00000 */
[----:B------:R0:W1:Y:S02]  /*16290*/  SHFL.UP P0, R21, R31, R20, R19 ;  /* 0x040000141f157389 */ /* 0x0000640000000013 */
[----:B01----:R-:W-:Y:S05]  /*162a0*/  ENDCOLLECTIVE ;  /* 0x000000000000791b */ /* 0x003fea0003800000 */
.L_x_891:
[----:B------:R-:W-:Y:S05]  /*162b0*/  WARPSYNC.COLLECTIVE R18, `(.L_x_892) ;  /* 0x0000000012087348 */ /* 0x000fea0003c00000 */
[----:B------:R-:W-:Y:S01]  /*162c0*/  NOP ;  /* 0x0000000000007918 */ /* 0x000fe20000000000 */
[----:B------:R-:W-:Y:S05]  /*162d0*/  ENDCOLLECTIVE ;  /* 0x000000000000791b */ /* 0x000fea0003800000 */
.L_x_892:
[----:B------:R-:W-:Y:S02]  /*162e0*/  MOV R20, 0x10 ;  /* 0x0000001000147802 */ /* 0x000fe40000000f00 */
[----:B------:R-:W-:-:S05]  /*162f0*/  SEL R21, R21, RZ, P2 ;  /* 0x000000ff15157207 */ /* 0x000fca0001000000 */
[----:B------:R-:W-:-:S04]  /*16300*/  IMAD.IADD R25, R24, 0x1, R21 ;  /* 0x0000000118197824 */ /* 0x000fc800078e0215 */
[----:B------:R-:W-:-:S07]  /*16310*/  IMAD.MOV.U32 R31, RZ, RZ, R25 ;  /* 0x000000ffff1f7224 */ /* 0x000fce00078e0019 */
[----:B------:R-:W-:Y:S05]  /*16320*/  WARPSYNC.COLLECTIVE R18, `(.L_x_893) ;  /* 0x0000000012087348 */ /* 0x000fea0003c00000 */
[----:B------:R0:W1:Y:S02]  /*16330*/  SHFL.UP P0, R21, R31, R20, R19 ;  /* 0x040000141f157389 */ /* 0x0000640000000013 */
[----:B01----:R-:W-:Y:S05]  /*16340*/  ENDCOLLECTIVE ;  /* 0x000000000000791b */ /* 0x003fea0003800000 */
.L_x_893:
[----:B------:R-:W-:Y:S05]  /*16350*/  WARPSYNC.COLLECTIVE R18, `(.L_x_894) ;  /* 0x0000000012087348 */ /* 0x000fea0003c00000 */
[----:B------:R-:W-:Y:S01]  /*16360*/  NOP ;  /* 0x0000000000007918 */ /* 0x000fe20000000000 */
[----:B------:R-:W-:Y:S05]  /*16370*/  ENDCOLLECTIVE ;  /* 0x000000000000791b */ /* 0x000fea0003800000 */
.L_x_894:
[----:B------:R-:W-:-:S05]  /*16380*/  SEL R22, R21, RZ, P1 ;  /* 0x000000ff15167207 */ /* 0x000fca0000800000 */
[----:B------:R-:W-:Y:S01]  /*16390*/  IMAD.IADD R22, R25, 0x1, R22 ;  /* 0x0000000119167824 */ /* 0x000fe200078e0216 */
[----:B------:R-:W-:Y:S06]  /*163a0*/  BRA `(.L_x_895) ;  /* 0xffffff7800e87947 */ /* 0x000fec000383ffff */
.L_x_525:
[----:B------:R-:W-:Y:S01]  /*163b0*/  BSSY B4, `(.L_x_896) ;  /* 0x0000005000047945 */ /* 0x000fe20003800000 */
[----:B------:R-:W-:-:S07]  /*163c0*/  IMAD.MOV.U32 R18, RZ, RZ, -0x1 ;  /* 0xffffffffff127424 */ /* 0x000fce00078e00ff */
[----:B01234-:R-:W-:Y:S05]  /*163d0*/  WARPSYNC.COLLECTIVE R18, `(.L_x_897) ;  /* 0x0000000012087348 */ /* 0x01ffea0003c00000 */
[----:B------:R-:W-:Y:S01]  /*163e0*/  NOP ;  /* 0x0000000000007918 */ /* 0x000fe20000000000 */
[----:B01234-:R-:W-:Y:S05]  /*163f0*/  ENDCOLLECTIVE ;  /* 0x000000000000791b */ /* 0x01ffea0003800000 */
.L_x_897:
[----:B------:R-:W-:Y:S05]  /*16400*/  BSYNC B4 ;  /* 0x0000000000047941 */ /* 0x000fea0003800000 */
.L_x_896:
[----:B------:R-:W-:Y:S05]  /*16410*/  BRA `(.L_x_898) ;  /* 0xffffff7c009c7947 */ /* 0x000fea000383ffff */
.L_x_532:
[----:B------:R-:W-:Y:S01]  /*16420*/  BSSY B6, `(.L_x_899) ;  /* 0x0000005000067945 */ /* 0x000fe20003800000 */
[----:B------:R-:W-:-:S07]  /*16430*/  IMAD.MOV.U32 R18, RZ, RZ, -0x1 ;  /* 0xffffffffff127424 */ /* 0x000fce00078e00ff */
[----:B-1--4-:R-:W-:Y:S05]  /*16440*/  WARPSYNC.COLLECTIVE R18, `(.L_x_900) ;  /* 0x0000000012087348 */ /* 0x012fea0003c00000 */
[----:B------:R-:W-:Y:S01]  /*16450*/  NOP ;  /* 0x0000000000007918 */ /* 0x000fe20000000000 */
[----:B-1--4-:R-:W-:Y:S05]  /*16460*/  ENDCOLLECTIVE ;  /* 0x000000000000791b */ /* 0x012fea0003800000 */
.L_x_900:
[----:B------:R-:W-:Y:S05]  /*16470*/  BSYNC B6 ;  /* 0x0000000000067941 */ /* 0x000fea0003800000 */
.L_x_899:
[----:B------:R-:W-:Y:S05]  /*16480*/  BRA `(.L_x_901) ;  /* 0xffffff8000007947 */ /* 0x000fea000383ffff */
.L_x_536:
[----:B------:R-:W-:Y:S01]  /*16490*/  BSSY B4, `(.L_x_902) ;  /* 0x0000005000047945 */ /* 0x000fe20003800000 */
[----:B------:R-:W-:-:S07]  /*164a0*/  IMAD.MOV.U32 R18, RZ, RZ, -0x1 ;  /* 0xffffffffff127424 */ /* 0x000fce00078e00ff */
[----:B-1-34-:R-:W-:Y:S05]  /*164b0*/  WARPSYNC.COLLECTIVE R18, `(.L_x_903) ;  /* 0x0000000012087348 */ /* 0x01afea0003c00000 */
[----:B------:R-:W-:Y:S01]  /*164c0*/  NOP ;  /* 0x0000000000007918 */ /* 0x000fe20000000000 */
[----:B-1-34-:R-:W-:Y:S05]  /*164d0*/  ENDCOLLECTIVE ;  /* 0x000000000000791b */ /* 0x01afea0003800000 */
.L_x_903:
[----:B------:R-:W-:Y:S05]  /*164e0*/  BSYNC B4 ;  /* 0x0000000000047941 */ /* 0x000fea0003800000 */
.L_x_902:
[----:B------:R-:W-:Y:S05]  /*164f0*/  BRA `(.L_x_904) ;  /* 0xffffff8000807947 */ /* 0x000fea000383ffff */
.L_x_542:
[----:B------:R-:W-:Y:S01]  /*16500*/  HFMA2 R21, -RZ, RZ, 0, 5.9604644775390625e-08 ;  /* 0x00000001ff157431 */ /* 0x000fe200000001ff */
[----:B------:R-:W-:Y:S01]  /*16510*/  BSSY B4, `(.L_x_905) ;  /* 0x0000007000047945 */ /* 0x000fe20003800000 */
[----:B------:R-:W-:Y:S02]  /*16520*/  IMAD.MOV.U32 R32, RZ, RZ, R24 ;  /* 0x000000ffff207224 */ /* 0x000fe400078e0018 */
[----:B------:R-:W-:Y:S02]  /*16530*/  IMAD.MOV.U32 R19, RZ, RZ, 0x1f ;  /* 0x0000001fff137424 */ /* 0x000fe400078e00ff */
[----:B------:R-:W-:-:S07]  /*16540*/  IMAD.MOV.U32 R18, RZ, RZ, -0x1 ;  /* 0xffffffffff127424 */ /* 0x000fce00078e00ff */
[----:B-1--4-:R-:W-:Y:S05]  /*16550*/  WARPSYNC.COLLECTIVE R18, `(.L_x_906) ;  /* 0x0000000012087348 */ /* 0x012fea0003c00000 */
[----:B------:R0:W2:Y:S02]  /*16560*/  SHFL.BFLY P1, R25, R32, R21, R19 ;  /* 0x0c00001520197389 */ /* 0x0000a40000020013 */
[----:B012-4-:R-:W-:Y:S05]  /*16570*/  ENDCOLLECTIVE ;  /* 0x000000000000791b */ /* 0x017fea0003800000 */
.L_x_906:
[----:B------:R-:W-:Y:S05]  /*16580*/  BSYNC B4 ;  /* 0x0000000000047941 */ /* 0x000fea0003800000 */
.L_x_905:
[----:B------:R-:W-:Y:S01]  /*16590*/  IMAD.IADD R27, R25, 0x1, R24 ;  /* 0x00000001191b7824 */ /* 0x000fe200078e0218 */
[----:B------:R-:W-:Y:S01]  /*165a0*/  MOV R19, 0x1f ;  /* 0x0000001f00137802 */ /* 0x000fe20000000f00 */
[----:B------:R-:W-:Y:S01]  /*165b0*/  IMAD.MOV.U32 R21, RZ, RZ, 0x2 ;  /* 0x00000002ff157424 */ /* 0x000fe200078e00ff */
[----:B------:R0:W1:Y:S01]  /*165c0*/  @!P0 LDS R30, [R5+0x8800] ;  /* 0x00880000051e8984 */ /* 0x0000620000000800 */
[----:B------:R-:W-:Y:S02]  /*165d0*/  IMAD.MOV.U32 R32, RZ, RZ, R27 ;  /* 0x000000ffff207224 */ /* 0x000fe400078e001b */
[----:B------:R-:W-:-:S07]  /*165e0*/  IMAD.MOV.U32 R18, RZ, RZ, -0x1 ;  /* 0xffffffffff127424 */ /* 0x000fce00078e00ff */
[----:B01----:R-:W-:Y:S05]  /*165f0*/  WARPSYNC.COLLECTIVE R18, `(.L_x_907) ;  /* 0x0000000012087348 */ /* 0x003fea0003c00000 */
[----:B------:R2:W3:Y:S02]  /*16600*/  SHFL.BFLY P1, R25, R32, R21, R19 ;  /* 0x0c00001520197389 */ /* 0x0004e40000020013 */
[----:B0123--:R-:W-:Y:S05]  /*16610*/  ENDCOLLECTIVE ;  /* 0x000000000000791b */ /* 0x00ffea0003800000 */
.L_x_907:
[----:B------:R-:W-:Y:S02]  /*16620*/  IMAD.MOV.U32 R21, RZ, RZ, 0x4 ;  /* 0x00000004ff157424 */ /* 0x000fe400078e00ff */
[----:B------:R-:W-:-:S04]  /*16630*/  IMAD.IADD R28, R27, 0x1, R25 ;  /* 0x000000011b1c7824 */ /* 0x000fc800078e0219 */
[----:B------:R-:W-:-:S07]  /*16640*/  IMAD.MOV.U32 R32, RZ, RZ, R28 ;  /* 0x000000ffff207224 */ /* 0x000fce00078e001c */
[----:B------:R-:W-:Y:S05]  /*16650*/  WARPSYNC.COLLECTIVE R18, `(.L_x_908) ;  /* 0x0000000012087348 */ /* 0x000fea0003c00000 */
[----:B------:R0:W1:Y:S02]  /*16660*/  SHFL.BFLY P1, R25, R32, R21, R19 ;  /* 0x0c00001520197389 */ /* 0x0000640000020013 */
[----:B01----:R-:W-:Y:S05]  /*16670*/  ENDCOLLECTIVE ;  /* 0x000000000000791b */ /* 0x003fea0003800000 */
.L_x_908:
[----:B------:R-:W-:Y:S02]  /*16680*/  IMAD.MOV.U32 R21, RZ, RZ, 0x8 ;  /* 0x00000008ff157424 */ /* 0x000fe400078e00ff */
[----:B------:R-:W-:-:S05]  /*16690*/  IMAD.IADD R29, R28, 0x1, R25 ;  /* 0x000000011c1d7824 */ /* 0x000fca00078e0219 */
[----:B------:R-:W-:-:S07]  /*166a0*/  MOV R32, R29 ;  /* 0x0000001d00207202 */ /* 0x000fce0000000f00 */
[----:B------:R-:W-:Y:S05]  /*166b0*/  WARPSYNC.COLLECTIVE R18, `(.L_x_909) ;  /* 0x0000000012087348 */ /* 0x000fea0003c00000 */
[----:B------:R0:W1:Y:S02]  /*166c0*/  SHFL.BFLY P1, R25, R32, R21, R19 ;  /* 0x0c00001520197389 */ /* 0x0000640000020013 */
[----:B01----:R-:W-:Y:S05]  /*166d0*/  ENDCOLLECTIVE ;  /* 0x000000000000791b */ /* 0x003fea0003800000 */
.L_x_909:
[----:B------:R-:W-:Y:S02]  /*166e0*/  IMAD.MOV.U32 R21, RZ, RZ, 0x10 ;  /* 0x00000010ff157424 */ /* 0x000fe400078e00ff */
[----:B------:R-:W-:-:S04]  /*166f0*/  IMAD.IADD R31, R29, 0x1, R25 ;  /* 0x000000011d1f7824 */ /* 0x000fc800078e0219 */
[----:B------:R-:W-:-:S07]  /*16700*/  IMAD.MOV.U32 R32, RZ, RZ, R31 ;  /* 0x000000ffff207224 */ /* 0x000fce00078e001f */
[----:B------:R-:W-:Y:S05]  /*16710*/  WARPSYNC.COLLECTIVE R18, `(.L_x_910) ;  /* 0x0000000012087348 */ /* 0x000fea0003c00000 */
[----:B------:R0:W1:Y:S02]  /*16720*/  SHFL.BFLY P1, R25, R32, R21, R19 ;  /* 0x0c00001520197389 */ /* 0x0000640000020013 */
[----:B01----:R-:W-:Y:S05]  /*16730*/  ENDCOLLECTIVE ;  /* 0x000000000000791b */ /* 0x003fea0003800000 */
.L_x_910:
[----:B------:R-:W-:-:S05]  /*16740*/  @!P0 IADD3 R30, PT, PT, R30, R25, R31 ;  /* 0x000000191e1e8210 */ /* 0x000fca0007ffe01f */
[----:B------:R0:W-:Y:S02]  /*16750*/  @!P0 STS [R5+0x8800], R30 ;  /* 0x0088001e05008388 */ /* 0x0001e40000000800 */
[----:B0-----:R-:W-:Y:S05]  /*16760*/  WARPSYNC.COLLECTIVE R18, `(.L_x_911) ;  /* 0x0000000012087348 */ /* 0x001fea0003c00000 */
[----:B------:R-:W-:Y:S01]  /*16770*/  NOP ;  /* 0x0000000000007918 */ /* 0x000fe20000000000 */
[----:B0-----:R-:W-:Y:S05]  /*16780*/  ENDCOLLECTIVE ;  /* 0x000000000000791b */ /* 0x001fea0003800000 */
.L_x_911:
[----:B------:R-:W-:Y:S05]  /*16790*/  BRA `(.L_x_912) ;  /* 0xffffff8000747947 */ /* 0x000fea000383ffff */
.L_x_547:
[----:B------:R-:W-:Y:S01]  /*167a0*/  BSSY B5, `(.L_x_913) ;  /* 0x0000005000057945 */ /* 0x000fe20003800000 */
[----:B------:R-:W-:-:S07]  /*167b0*/  IMAD.MOV.U32 R18, RZ, RZ, -0x1 ;  /* 0xffffffffff127424 */ /* 0x000fce00078e00ff */
[----:B01234-:R-:W-:Y:S05]  /*167c0*/  WARPSYNC.COLLECTIVE R18, `(.L_x_914) ;  /* 0x0000000012087348 */ /* 0x01ffea0003c00000 */
[----:B------:R-:W-:Y:S01]  /*167d0*/  NOP ;  /* 0x0000000000007918 */ /* 0x000fe20000000000 */
[----:B01234-:R-:W-:Y:S05]  /*167e0*/  ENDCOLLECTIVE ;  /* 0x000000000000791b */ /* 0x01ffea0003800000 */
.L_x_914:
[----:B------:R-:W-:Y:S05]  /*167f0*/  BSYNC B5 ;  /* 0x0000000000057941 */ /* 0x000fea0003800000 */
.L_x_913:
[----:B------:R-:W-:Y:S05]  /*16800*/  BRA `(.L_x_915) ;  /* 0xffffff8000b87947 */ /* 0x000fea000383ffff */
.L_x_553:
[----:B------:R-:W-:Y:S01]  /*16810*/  BSSY B5, `(.L_x_916) ;  /* 0x0000005000057945 */ /* 0x000fe20003800000 */
[----:B------:R-:W-:-:S07]  /*16820*/  MOV R18, 0xffffffff ;  /* 0xffffffff00127802 */ /* 0x000fce0000000f00 */
[----:B01234-:R-:W-:Y:S05]  /*16830*/  WARPSYNC.COLLECTIVE R18, `(.L_x_917) ;  /* 0x0000000012087348 */ /* 0x01ffea0003c00000 */
[----:B------:R-:W-:Y:S01]  /*16840*/  NOP ;  /* 0x0000000000007918 */ /* 0x000fe20000000000 */
[----:B01234-:R-:W-:Y:S05]  /*16850*/  ENDCOLLECTIVE ;  /* 0x000000000000791b */ /* 0x01ffea0003800000 */
.L_x_917:
[----:B------:R-:W-:Y:S05]  /*16860*/  BSYNC B5 ;  /* 0x0000000000057941 */ /* 0x000fea0003800000 */
.L_x_916:
[----:B------:R-:W-:Y:S05]  /*16870*/  BRA `(.L_x_918) ;  /* 0xffffff8400007947 */ /* 0x000fea000383ffff */
.L_x_559:
[----:B------:R-:W-:Y:S01]  /*16880*/  BSSY B5, `(.L_x_919) ;  /* 0x0000005000057945 */ /* 0x000fe20003800000 */
[----:B------:R-:W-:-:S07]  /*16890*/  IMAD.MOV.U32 R18, RZ, RZ, -0x1 ;  /* 0xffffffffff127424 */ /* 0x000fce00078e00ff */
[----:B01234-:R-:W-:Y:S05]  /*168a0*/  WARPSYNC.COLLECTIVE R18, `(.L_x_920) ;  /* 0x0000000012087348 */ /* 0x01ffea0003c00000 */
[----:B------:R-:W-:Y:S01]  /*168b0*/  NOP ;  /* 0x0000000000007918 */ /* 0x000fe20000000000 */
[----:B01234-:R-:W-:Y:S05]  /*168c0*/  ENDCOLLECTIVE ;  /* 0x000000000000791b */ /* 0x01ffea0003800000 */
.L_x_920:
[----:B------:R-:W-:Y:S05]  /*168d0*/  BSYNC B5 ;  /* 0x0000000000057941 */ /* 0x000fea0003800000 */
.L_x_919:
[----:B------:R-:W-:Y:S05]  /*168e0*/  BRA `(.L_x_921) ;  /* 0xffffff8400487947 */ /* 0x000fea000383ffff */
.L_x_565:
[----:B------:R-:W-:Y:S01]  /*168f0*/  BSSY B5, `(.L_x_922) ;  /* 0x0000005000057945 */ /* 0x000fe20003800000 */
[----:B------:R-:W-:-:S07]  /*16900*/  IMAD.MOV.U32 R18, RZ, RZ, -0x1 ;  /* 0xffffffffff127424 */ /* 0x000fce00078e00ff */
[----:B01234-:R-:W-:Y:S05]  /*16910*/  WARPSYNC.COLLECTIVE R18, `(.L_x_923) ;  /* 0x0000000012087348 */ /* 0x01ffea0003c00000 */
[----:B------:R-:W-:Y:S01]  /*16920*/  NOP ;  /* 0x0000000000007918 */ /* 0x000fe20000000000 */
[----:B01234-:R-:W-:Y:S05]  /*16930*/  ENDCOLLECTIVE ;  /* 0x000000000000791b */ /* 0x01ffea0003800000 */
.L_x_923:
[----:B------:R-:W-:Y:S05]  /*16940*/  BSYNC B5 ;  /* 0x0000000000057941 */ /* 0x000fea0003800000 */
.L_x_922:
[----:B------:R-:W-:Y:S05]  /*16950*/  BRA `(.L_x_924) ;  /* 0xffffff8400907947 */ /* 0x000fea000383ffff */
.L_x_571:
[----:B------:R-:W-:Y:S01]  /*16960*/  BSSY B5, `(.L_x_925) ;  /* 0x0000005000057945 */ /* 0x000fe20003800000 */
[----:B------:R-:W-:-:S07]  /*16970*/  IMAD.MOV.U32 R18, RZ, RZ, -0x1 ;  /* 0xffffffffff127424 */ /* 0x000fce00078e00ff */
[----:B01234-:R-:W-:Y:S05]  /*16980*/  WARPSYNC.COLLECTIVE R18, `(.L_x_926) ;  /* 0x0000000012087348 */ /* 0x01ffea0003c00000 */
[----:B------:R-:W-:Y:S01]  /*16990*/  NOP ;  /* 0x0000000000007918 */ /* 0x000fe20000000000 */
[----:B01234-:R-:W-:Y:S05]  /*169a0*/  ENDCOLLECTIVE ;  /* 0x000000000000791b */ /* 0x01ffea0003800000 */
.L_x_926:
[----:B------:R-:W-:Y:S05]  /*169b0*/  BSYNC B5 ;  /* 0x0000000000057941 */ /* 0x000fea0003800000 */
.L_x_925:
[----:B------:R-:W-:Y:S05]  /*169c0*/  BRA `(.L_x_927) ;  /* 0xffffff8400d87947 */ /* 0x000fea000383ffff */
.L_x_577:
[----:B------:R-:W-:Y:S01]  /*169d0*/  BSSY B5, `(.L_x_928) ;  /* 0x0000005000057945 */ /* 0x000fe20003800000 */
[----:B------:R-:W-:-:S07]  /*169e0*/  IMAD.MOV.U32 R18, RZ, RZ, -0x1 ;  /* 0xffffffffff127424 */ /* 0x000fce00078e00ff */
[----:B01234-:R-:W-:Y:S05]  /*169f0*/  WARPSYNC.COLLECTIVE R18, `(.L_x_929) ;  /* 0x0000000012087348 */ /* 0x01ffea0003c00000 */
[----:B------:R-:W-:Y:S01]  /*16a00*/  NOP ;  /* 0x0000000000007918 */ /* 0x000fe20000000000 */
[----:B01234-:R-:W-:Y:S05]  /*16a10*/  ENDCOLLECTIVE ;  /* 0x000000000000791b */ /* 0x01ffea0003800000 */
.L_x_929:
[----:B------:R-:W-:Y:S05]  /*16a20*/  BSYNC B5 ;  /* 0x0000000000057941 */ /* 0x000fea0003800000 */
.L_x_928:
[----:B------:R-:W-:Y:S05]  /*16a30*/  BRA `(.L_x_930) ;  /* 0xffffff8800207947 */ /* 0x000fea000383ffff */
.L_x_583:
[----:B------:R-:W-:Y:S01]  /*16a40*/  BSSY B5, `(.L_x_931) ;  /* 0x0000005000057945 */ /* 0x000fe20003800000 */
[----:B------:R-:W-:-:S07]  /*16a50*/  IMAD.MOV.U32 R18, RZ, RZ, -0x1 ;  /* 0xffffffffff127424 */ /* 0x000fce00078e00ff */
[----:B01234-:R-:W-:Y:S05]  /*16a60*/  WARPSYNC.COLLECTIVE R18, `(.L_x_932) ;  /* 0x0000000012087348 */ /* 0x01ffea0003c00000 */
[----:B------:R-:W-:Y:S01]  /*16a70*/  NOP ;  /* 0x0000000000007918 */ /* 0x000fe20000000000 */
[----:B01234-:R-:W-:Y:S05]  /*16a80*/  ENDCOLLECTIVE ;  /* 0x000000000000791b */ /* 0x01ffea0003800000 */
.L_x_932:
[----:B------:R-:W-:Y:S05]  /*16a90*/  BSYNC B5 ;  /* 0x0000000000057941 */ /* 0x000fea0003800000 */
.L_x_931:
[----:B------:R-:W-:Y:S05]  /*16aa0*/  BRA `(.L_x_933) ;  /* 0xffffff8800687947 */ /* 0x000fea000383ffff */
.L_x_589:
[----:B------:R-:W-:Y:S01]  /*16ab0*/  BSSY B5, `(.L_x_934) ;  /* 0x0000005000057945 */ /* 0x000fe20003800000 */
[----:B------:R-:W-:-:S07]  /*16ac0*/  MOV R18, 0xffffffff ;  /* 0xffffffff00127802 */ /* 0x000fce0000000f00 */
[----:B01234-:R-:W-:Y:S05]  /*16ad0*/  WARPSYNC.COLLECTIVE R18, `(.L_x_935) ;  /* 0x0000000012087348 */ /* 0x01ffea0003c00000 */
[----:B------:R-:W-:Y:S01]  /*16ae0*/  NOP ;  /* 0x0000000000007918 */ /* 0x000fe20000000000 */
[----:B01234-:R-:W-:Y:S05]  /*16af0*/  ENDCOLLECTIVE ;  /* 0x000000000000791b */ /* 0x01ffea0003800000 */
.L_x_935:
[----:B------:R-:W-:Y:S05]  /*16b00*/  BSYNC B5 ;  /* 0x0000000000057941 */ /* 0x000fea0003800000 */
.L_x_934:
[----:B------:R-:W-:Y:S05]  /*16b10*/  BRA `(.L_x_936) ;  /* 0xffffff8800b07947 */ /* 0x000fea000383ffff */
.L_x_616:
[----:B------:R-:W-:Y:S01]  /*16b20*/  BSSY B4, `(.L_x_937) ;  /* 0x0000005000047945 */ /* 0x000fe20003800000 */
[----:B------:R-:W-:-:S07]  /*16b30*/  IMAD.MOV.U32 R18, RZ, RZ, -0x1 ;  /* 0xffffffffff127424 */ /* 0x000fce00078e00ff */
[----:B01234-:R-:W-:Y:S05]  /*16b40*/  WARPSYNC.COLLECTIVE R18, `(.L_x_938) ;  /* 0x0000000012087348 */ /* 0x01ffea0003c00000 */
[----:B------:R-:W-:Y:S01]  /*16b50*/  NOP ;  /* 0x0000000000007918 */ /* 0x000fe20000000000 */
[----:B01234-:R-:W-:Y:S05]  /*16b60*/  ENDCOLLECTIVE ;  /* 0x000000000000791b */ /* 0x01ffea0003800000 */
.L_x_938:
[----:B------:R-:W-:Y:S05]  /*16b70*/  BSYNC B4 ;  /* 0x0000000000047941 */ /* 0x000fea0003800000 */
.L_x_937:
[----:B------:R-:W-:Y:S05]  /*16b80*/  BRA `(.L_x_939) ;  /* 0xffffff9800a87947 */ /* 0x000fea000383ffff */
.L_x_628:
[----:B------:R-:W-:Y:S01]  /*16b90*/  BSSY B4, `(.L_x_940) ;  /* 0x0000005000047945 */ /* 0x000fe20003800000 */
[----:B0-----:R-:W-:-:S07]  /*16ba0*/  IMAD.MOV.U32 R18, RZ, RZ, -0x1 ;  /* 0xffffffffff127424 */ /* 0x001fce00078e00ff */
[----:B-1-34-:R-:W-:Y:S05]  /*16bb0*/  WARPSYNC.COLLECTIVE R18, `(.L_x_941) ;  /* 0x0000000012087348 */ /* 0x01afea0003c00000 */
[----:B------:R-:W-:Y:S01]  /*16bc0*/  VOTE.ANY P0, P0 ;  /* 0x0000000000ff7806 */ /* 0x000fe20000000100 */
[----:B-1-34-:R-:W-:-:S12]  /*16bd0*/  ENDCOLLECTIVE ;  /* 0x000000000000791b */ /* 0x01afd80003800000 */
.L_x_941:
[----:B------:R-:W-:Y:S05]  /*16be0*/  BSYNC B4 ;  /* 0x0000000000047941 */ /* 0x000fea0003800000 */
.L_x_940:
[----:B------:R-:W-:Y:S05]  /*16bf0*/  BRA `(.L_x_942) ;  /* 0xffffff9c00b47947 */ /* 0x000fea000383ffff */
.L_x_638:
[----:B------:R-:W-:Y:S01]  /*16c00*/  BSSY B4, `(.L_x_943) ;  /* 0x0000005000047945 */ /* 0x000fe20003800000 */
[----:B0-----:R-:W-:-:S07]  /*16c10*/  IMAD.MOV.U32 R18, RZ, RZ, -0x1 ;  /* 0xffffffffff127424 */ /* 0x001fce00078e00ff */
[----:B---34-:R-:W-:Y:S05]  /*16c20*/  WARPSYNC.COLLECTIVE R18, `(.L_x_944) ;  /* 0x0000000012087348 */ /* 0x018fea0003c00000 */
[----:B------:R-:W-:Y:S01]  /*16c30*/  NOP ;  /* 0x0000000000007918 */ /* 0x000fe20000000000 */
[----:B---34-:R-:W-:Y:S05]  /*16c40*/  ENDCOLLECTIVE ;  /* 0x000000000000791b */ /* 0x018fea0003800000 */
.L_x_944:
[----:B------:R-:W-:Y:S05]  /*16c50*/  BSYNC B4 ;  /* 0x0000000000047941 */ /* 0x000fea0003800000 */
.L_x_943:
[----:B------:R-:W-:Y:S02]  /*16c60*/  HFMA2 R19, -RZ, RZ, 0, 0 ;  /* 0x00000000ff137431 */ /* 0x000fe400000001ff */
[----:B------:R-:W-:Y:S02]  /*16c70*/  IMAD.MOV.U32 R31, RZ, RZ, R25 ;  /* 0x000000ffff1f7224 */ /* 0x000fe400078e0019 */
[----:B------:R-:W-:Y:S02]  /*16c80*/  IMAD.MOV.U32 R20, RZ, RZ, 0x1 ;  /* 0x00000001ff147424 */ /* 0x000fe400078e00ff */
[----:B------:R-:W-:-:S07]  /*16c90*/  IMAD.MOV.U32 R18, RZ, RZ, -0x1 ;  /* 0xffffffffff127424 */ /* 0x000fce00078e00ff */
[----:B------:R-:W-:Y:S05]  /*16ca0*/  WARPSYNC.COLLECTIVE R18, `(.L_x_945) ;  /* 0x0000000012087348 */ /* 0x000fea0003c00000 */
[----:B------:R0:W1:Y:S02]  /*16cb0*/  SHFL.UP P0, R21, R31, R20, R19 ;  /* 0x040000141f157389 */ /* 0x0000640000000013 */
[----:B01----:R-:W-:Y:S05]  /*16cc0*/  ENDCOLLECTIVE ;  /* 0x000000000000791b */ /* 0x003fea0003800000 */
.L_x_945:
[----:B------:R-:W-:Y:S02]  /*16cd0*/  IMAD.MOV.U32 R31, RZ, RZ, R23 ;  /* 0x000000ffff1f7224 */ /* 0x000fe400078e0017 */
[----:B------:R-:W-:-:S07]  /*16ce0*/  IMAD.MOV.U32 R22, RZ, RZ, R21 ;  /* 0x000000ffff167224 */ /* 0x000fce00078e0015 */
[----:B------:R-:W-:Y:S05]  /*16cf0*/  WARPSYNC.COLLECTIVE R18, `(.L_x_946) ;  /* 0x0000000012087348 */ /* 0x000fea0003c00000 */
[----:B------:R0:W1:Y:S02]  /*16d00*/  SHFL.UP P0, R21, R31, R20, R19 ;  /* 0x040000141f157389 */ /* 0x0000640000000013 */
[----:B01----:R-:W-:Y:S05]  /*16d10*/  ENDCOLLECTIVE ;  /* 0x000000000000791b */ /* 0x003fea0003800000 */
.L_x_946:
[----:B------:R-:W-:Y:S05]  /*16d20*/  WARPSYNC.COLLECTIVE R18, `(.L_x_947) ;  /* 0x0000000012087348 */ /* 0x000fea0003c00000 */
[----:B------:R-:W-:Y:S01]  /*16d30*/  NOP ;  /* 0x0000000000007918 */ /* 0x000fe20000000000 */
[----:B------:R-:W-:Y:S05]  /*16d40*/  ENDCOLLECTIVE ;  /* 0x000000000000791b */ /* 0x000fea0003800000 */
.L_x_947:
        /* <DEDUP_REMOVED lines=8> */
.L_x_948:
[----:B------:R-:W-:-:S04]  /*16dd0*/  IMAD.IADD R24, R24, 0x1, R23 ;  /* 0x0000000118187824 */ /* 0x000fc800078e0217 */
[----:B------:R-:W-:Y:S02]  /*16de0*/  IMAD.MOV.U32 R31, RZ, RZ, R24 ;  /* 0x000000ffff1f7224 */ /* 0x000fe400078e0018 */
[----:B------:R-:W-:-:S07]  /*16df0*/  IMAD.MOV.U32 R26, RZ, RZ, R21 ;  /* 0x000000ffff1a7224 */ /* 0x000fce00078e0015 */
[----:B------:R-:W-:Y:S05]  /*16e00*/  WARPSYNC.COLLECTIVE R18, `(.L_x_949) ;  /* 0x0000000012087348 */ /* 0x000fea0003c00000 */
[----:B------:R0:W1:Y:S02]  /*16e10*/  SHFL.UP P0, R21, R31, R20, R19 ;  /* 0x040000141f157389 */ /* 0x0000640000000013 */
[----:B01----:R-:W-:Y:S05]  /*16e20*/  ENDCOLLECTIVE ;  /* 0x000000000000791b */ /* 0x003fea0003800000 */
.L_x_949:
[----:B------:R-:W-:Y:S05]  /*16e30*/  WARPSYNC.COLLECTIVE R18, `(.L_x_950) ;  /* 0x0000000012087348 */ /* 0x000fea0003c00000 */
[----:B------:R-:W-:Y:S01]  /*16e40*/  NOP ;  /* 0x0000000000007918 */ /* 0x000fe20000000000 */
[----:B------:R-:W-:Y:S05]  /*16e50*/  ENDCOLLECTIVE ;  /* 0x000000000000791b */ /* 0x000fea0003800000 */
.L_x_950:
        /* <DEDUP_REMOVED lines=9> */
.L_x_951:
[----:B------:R-:W-:Y:S02]  /*16ef0*/  IMAD.MOV.U32 R31, RZ, RZ, R27 ;  /* 0x000000ffff1f7224 */ /* 0x000fe400078e001b */
[----:B------:R-:W-:-:S07]  /*16f00*/  IMAD.MOV.U32 R28, RZ, RZ, R21 ;  /* 0x000000ffff1c7224 */ /* 0x000fce00078e0015 */
[----:B------:R-:W-:Y:S05]  /*16f10*/  WARPSYNC.COLLECTIVE R18, `(.L_x_952) ;  /* 0x0000000012087348 */ /* 0x000fea0003c00000 */
[----:B------:R0:W1:Y:S02]  /*16f20*/  SHFL.UP P0, R21, R31, R20, R19 ;  /* 0x040000141f157389 */ /* 0x0000640000000013 */
[----:B01----:R-:W-:Y:S05]  /*16f30*/  ENDCOLLECTIVE ;  /* 0x000000000000791b */ /* 0x003fea0003800000 */
.L_x_952:
[----:B------:R-:W-:Y:S05]  /*16f40*/  WARPSYNC.COLLECTIVE R18, `(.L_x_953) ;  /* 0x0000000012087348 */ /* 0x000fea0003c00000 */
[----:B------:R-:W-:Y:S01]  /*16f50*/  NOP ;  /* 0x0000000000007918 */ /* 0x000fe20000000000 */
[----:B------:R-:W-:Y:S05]  /*16f60*/  ENDCOLLECTIVE ;  /* 0x000000000000791b */ /* 0x000fea0003800000 */
.L_x_953:
        /* <DEDUP_REMOVED lines=8> */
.L_x_954:
[----:B------:R-:W-:-:S04]  /*16ff0*/  IMAD.IADD R22, R27, 0x1, R22 ;  /* 0x000000011b167824 */ /* 0x000fc800078e0216 */
[----:B------:R-:W-:Y:S02]  /*17000*/  IMAD.MOV.U32 R31, RZ, RZ, R22 ;  /* 0x000000ffff1f7224 */ /* 0x000fe400078e0016 */
[----:B------:R-:W-:-:S07]  /*17010*/  IMAD.MOV.U32 R24, RZ, RZ, R21 ;  /* 0x000000ffff187224 */ /* 0x000fce00078e0015 */
[----:B------:R-:W-:Y:S05]  /*17020*/  WARPSYNC.COLLECTIVE R18, `(.L_x_955) ;  /* 0x0000000012087348 */ /* 0x000fea0003c00000 */
[----:B------:R0:W1:Y:S02]  /*17030*/  SHFL.UP P0, R21, R31, R20, R19 ;  /* 0x040000141f157389 */ /* 0x0000640000000013 */
[----:B01----:R-:W-:Y:S05]  /*17040*/  ENDCOLLECTIVE ;  /* 0x000000000000791b */ /* 0x003fea0003800000 */
.L_x_955:
[----:B------:R-:W-:Y:S05]  /*17050*/  WARPSYNC.COLLECTIVE R18, `(.L_x_956) ;  /* 0x0000000012087348 */ /* 0x000fea0003c00000 */
[----:B------:R-:W-:Y:S01]  /*17060*/  NOP ;  /* 0x0000000000007918 */ /* 0x000fe20000000000 */
[----:B------:R-:W-:Y:S05]  /*17070*/  ENDCOLLECTIVE ;  /* 0x000000000000791b */ /* 0x000fea0003800000 */
.L_x_956:
        /* <DEDUP_REMOVED lines=9> */
.L_x_957:
[----:B------:R-:W-:Y:S02]  /*17110*/  IMAD.MOV.U32 R31, RZ, RZ, R26 ;  /* 0x000000ffff1f7224 */ /* 0x000fe400078e001a */
[----:B------:R-:W-:-:S07]  /*17120*/  IMAD.MOV.U32 R27, RZ, RZ, R21 ;  /* 0x000000ffff1b7224 */ /* 0x000fce00078e0015 */
[----:B------:R-:W-:Y:S05]  /*17130*/  WARPSYNC.COLLECTIVE R18, `(.L_x_958) ;  /* 0x0000000012087348 */ /* 0x000fea0003c00000 */
[----:B------:R0:W1:Y:S02]  /*17140*/  SHFL.UP P0, R21, R31, R20, R19 ;  /* 0x040000141f157389 */ /* 0x0000640000000013 */
[----:B01----:R-:W-:Y:S05]  /*17150*/  ENDCOLLECTIVE ;  /* 0x000000000000791b */ /* 0x003fea0003800000 */
.L_x_958:
[----:B------:R-:W-:Y:S05]  /*17160*/  WARPSYNC.COLLECTIVE R18, `(.L_x_959) ;  /* 0x0000000012087348 */ /* 0x000fea0003c00000 */
[----:B------:R-:W-:Y:S01]  /*17170*/  NOP ;  /* 0x0000000000007918 */ /* 0x000fe20000000000 */
[----:B------:R-:W-:Y:S05]  /*17180*/  ENDCOLLECTIVE ;  /* 0x000000000000791b */ /* 0x000fea0003800000 */
.L_x_959:
[----:B------:R-:W-:-:S05]  /*17190*/  SEL R27, R27, RZ, P3 ;  /* 0x000000ff1b1b7207 */ /* 0x000fca0001800000 */
[----:B------:R-:W-:Y:S01]  /*171a0*/  IMAD.IADD R28, R24, 0x1, R27 ;  /* 0x00000001181c7824 */ /* 0x000fe200078e021b */
[----:B------:R-:W-:-:S05]  /*171b0*/  SEL R21, R21, RZ, P3 ;  /* 0x000000ff15157207 */ /* 0x000fca0001800000 */
[----:B------:R-:W-:Y:S01]  /*171c0*/  IMAD.IADD R22, R26, 0x1, R21 ;  /* 0x000000011a167824 */ /* 0x000fe200078e0215 */
[----:B------:R-:W-:Y:S06]  /*171d0*/  BRA `(.L_x_960) ;  /* 0xffffff9c00f87947 */ /* 0x000fec000383ffff */
.L_x_658:
[----:B------:R-:W-:Y:S01]  /*171e0*/  BSSY B3, `(.L_x_961) ;  /* 0x0000005000037945 */ /* 0x000fe20003800000 */
[----:B------:R-:W-:-:S07]  /*171f0*/  MOV R18, 0xffffffff ;  /* 0xffffffff00127802 */ /* 0x000fce0000000f00 */
[----:B-1234-:R-:W-:Y:S05]  /*17200*/  WARPSYNC.COLLECTIVE R18, `(.L_x_962) ;  /* 0x0000000012087348 */ /* 0x01efea0003c00000 */
[----:B------:R-:W-:Y:S01]  /*17210*/  VOTE.ANY P0, P0 ;  /* 0x0000000000ff7806 */ /* 0x000fe20000000100 */
[----:B-1234-:R-:W-:-:S12]  /*17220*/  ENDCOLLECTIVE ;  /* 0x000000000000791b */ /* 0x01efd80003800000 */
.L_x_962:
[----:B------:R-:W-:Y:S05]  /*17230*/  BSYNC B3 ;  /* 0x0000000000037941 */ /* 0x000fea0003800000 */
.L_x_961:
[----:B------:R-:W-:Y:S05]  /*17240*/  BRA `(.L_x_963) ;  /* 0xffffffb000387947 */ /* 0x000fea000383ffff */
.L_x_673:
[----:B------:R-:W-:Y:S01]  /*17250*/  BSSY B4, `(.L_x_964) ;  /* 0x0000005000047945 */ /* 0x000fe20003800000 */
[----:B0-----:R-:W-:-:S07]  /*17260*/  IMAD.MOV.U32 R18, RZ, RZ, -0x1 ;  /* 0xffffffffff127424 */ /* 0x001fce00078e00ff */
[----:B-----5:R-:W-:Y:S05]  /*17270*/  WARPSYNC.COLLECTIVE R18, `(.L_x_965) ;  /* 0x0000000012087348 */ /* 0x020fea0003c00000 */
[----:B------:R-:W-:Y:S01]  /*17280*/  NOP ;  /* 0x0000000000007918 */ /* 0x000fe20000000000 */
[----:B-----5:R-:W-:Y:S05]  /*17290*/  ENDCOLLECTIVE ;  /* 0x000000000000791b */ /* 0x020fea0003800000 */
.L_x_965:
[----:B------:R-:W-:Y:S05]  /*172a0*/  BSYNC B4 ;  /* 0x0000000000047941 */ /* 0x000fea0003800000 */
.L_x_964:
[----:B------:R-:W-:Y:S05]  /*172b0*/  BRA `(.L_x_966) ;  /* 0xffffffb800587947 */ /* 0x000fea000383ffff */
        .weak           $__internal_0_$__cuda_sm20_div_rn_f64_full
        .type           $__internal_0_$__cuda_sm20_div_rn_f64_full,@function
        .size           $__internal_0_$__cuda_sm20_div_rn_f64_full,(.L_x_973 - $__internal_0_$__cuda_sm20_div_rn_f64_full)
$__internal_0_$__cuda_sm20_div_rn_f64_full:
[----:B------:R-:W-:Y:S01]  /*172c0*/  IMAD.MOV.U32 R19, RZ, RZ, R23 ;  /* 0x000000ffff137224 */ /* 0x000fe200078e0017 */
[C---:B------:R-:W-:Y:S01]  /*172d0*/  FSETP.GEU.AND P0, PT, |R25|.reuse, 1.469367938527859385e-39, PT ;  /* 0x001000001900780b */ /* 0x040fe20003f0e200 */
[----:B------:R-:W-:Y:S01]  /*172e0*/  IMAD.MOV.U32 R18, RZ, RZ, R22 ;  /* 0x000000ffff127224 */ /* 0x000fe200078e0016 */
[----:B------:R-:W-:Y:S01]  /*172f0*/  LOP3.LUT R21, R25, 0x800fffff, RZ, 0xc0, !PT ;  /* 0x800fffff19157812 */ /* 0x000fe200078ec0ff */
[----:B------:R-:W-:Y:S01]  /*17300*/  IMAD.MOV.U32 R22, RZ, RZ, R20 ;  /* 0x000000ffff167224 */ /* 0x000fe200078e0014 */
[----:B------:R-:W-:Y:S01]  /*17310*/  FSETP.GEU.AND P2, PT, |R19|, 1.469367938527859385e-39, PT ;  /* 0x001000001300780b */ /* 0x000fe20003f4e200 */
[----:B------:R-:W-:Y:S01]  /*17320*/  IMAD.MOV.U32 R23, RZ, RZ, R25 ;  /* 0x000000ffff177224 */ /* 0x000fe200078e0019 */
[----:B------:R-:W-:Y:S01]  /*17330*/  LOP3.LUT R21, R21, 0x3ff00000, RZ, 0xfc, !PT ;  /* 0x3ff0000015157812 */ /* 0x000fe200078efcff */
[----:B------:R-:W-:Y:S01]  /*17340*/  IMAD.MOV.U32 R28, RZ, RZ, 0x1 ;  /* 0x00000001ff1c7424 */ /* 0x000fe200078e00ff */
[----:B------:R-:W-:Y:S01]  /*17350*/  LOP3.LUT R33, R19, 0x7ff00000, RZ, 0xc0, !PT ;  /* 0x7ff0000013217812 */ /* 0x000fe200078ec0ff */
[----:B------:R-:W-:Y:S01]  /*17360*/  BSSY.RECONVERGENT B4, `(.L_x_967) ;  /* 0x0000050000047945 */ /* 0x000fe20003800200 */
[----:B------:R-:W-:-:S02]  /*17370*/  LOP3.LUT R36, R25, 0x7ff00000, RZ, 0xc0, !PT ;  /* 0x7ff0000019247812 */ /* 0x000fc400078ec0ff */
[----:B------:R-:W-:Y:S01]  /*17380*/  MOV R34, 0x1ca00000 ;  /* 0x1ca0000000227802 */ /* 0x000fe20000000f00 */
[----:B------:R-:W-:Y:S01]  /*17390*/  @!P0 DMUL R20, R22, 8.98846567431157953865e+307 ;  /* 0x7fe0000016148828 */ /* 0x000fe20000000000 */
[----:B------:R-:W-:-:S03]  /*173a0*/  ISETP.GE.U32.AND P1, PT, R33, R36, PT ;  /* 0x000000242100720c */ /* 0x000fc60003f26070 */
[----:B------:R-:W-:Y:S01]  /*173b0*/  @!P2 LOP3.LUT R24, R23, 0x7ff00000, RZ, 0xc0, !PT ;  /* 0x7ff000001718a812 */ /* 0x000fe200078ec0ff */
[----:B------:R-:W-:Y:S01]  /*173c0*/  @!P2 IMAD.MOV.U32 R26, RZ, RZ, RZ ;  /* 0x000000ffff1aa224 */ /* 0x000fe200078e00ff */
[----:B------:R-:W0:Y:S01]  /*173d0*/  MUFU.RCP64H R29, R21 ;  /* 0x00000015001d7308 */ /* 0x000e220000001800 */
[C---:B------:R-:W-:Y:S02]  /*173e0*/  SEL R25, R34.reuse, 0x63400000, !P1 ;  /* 0x6340000022197807 */ /* 0x040fe40004800000 */
[----:B------:R-:W-:Y:S01]  /*173f0*/  @!P2 ISETP.GE.U32.AND P3, PT, R33, R24, PT ;  /* 0x000000182100a20c */ /* 0x000fe20003f66070 */
[----:B------:R-:W-:Y:S01]  /*17400*/  IMAD.MOV.U32 R24, RZ, RZ, R18 ;  /* 0x000000ffff187224 */ /* 0x000fe200078e0012 */
[----:B------:R-:W-:Y:S02]  /*17410*/  LOP3.LUT R25, R25, 0x800fffff, R19, 0xf8, !PT ;  /* 0x800fffff19197812 */ /* 0x000fe400078ef813 */
[----:B------:R-:W-:Y:S02]  /*17420*/  @!P2 SEL R27, R34, 0x63400000, !P3 ;  /* 0x63400000221ba807 */ /* 0x000fe40005800000 */
[----:B------:R-:W-:-:S02]  /*17430*/  @!P0 LOP3.LUT R36, R21, 0x7ff00000, RZ, 0xc0, !PT ;  /* 0x7ff0000015248812 */ /* 0x000fc400078ec0ff */
[----:B------:R-:W-:-:S04]  /*17440*/  @!P2 LOP3.LUT R27, R27, 0x80000000, R19, 0xf8, !PT ;  /* 0x800000001b1ba812 */ /* 0x000fc800078ef813 */
[----:B------:R-:W-:-:S06]  /*17450*/  @!P2 LOP3.LUT R27, R27, 0x100000, RZ, 0xfc, !PT ;  /* 0x001000001b1ba812 */ /* 0x000fcc00078efcff */
[----:B------:R-:W-:Y:S02]  /*17460*/  @!P2 DFMA R24, R24, 2, -R26 ;  /* 0x400000001818a82b */ /* 0x000fe4000000081a */
[----:B0-----:R-:W-:-:S08]  /*17470*/  DFMA R26, R28, -R20, 1 ;  /* 0x3ff000001c1a742b */ /* 0x001fd00000000814 */
[----:B------:R-:W-:-:S08]  /*17480*/  DFMA R26, R26, R26, R26 ;  /* 0x0000001a1a1a722b */ /* 0x000fd0000000001a */
[----:B------:R-:W-:-:S08]  /*17490*/  DFMA R26, R28, R26, R28 ;  /* 0x0000001a1c1a722b */ /* 0x000fd0000000001c */
[----:B------:R-:W-:-:S08]  /*174a0*/  DFMA R28, R26, -R20, 1 ;  /* 0x3ff000001a1c742b */ /* 0x000fd00000000814 */
[----:B------:R-:W-:-:S08]  /*174b0*/  DFMA R26, R26, R28, R26 ;  /* 0x0000001c1a1a722b */ /* 0x000fd0000000001a */
[----:B------:R-:W-:-:S08]  /*174c0*/  DMUL R28, R26, R24 ;  /* 0x000000181a1c7228 */ /* 0x000fd00000000000 */
[----:B------:R-:W-:-:S08]  /*174d0*/  DFMA R30, R28, -R20, R24 ;  /* 0x800000141c1e722b */ /* 0x000fd00000000018 */
[----:B------:R-:W-:Y:S01]  /*174e0*/  DFMA R30, R26, R30, R28 ;  /* 0x0000001e1a1e722b */ /* 0x000fe2000000001c */
[----:B------:R-:W-:Y:S01]  /*174f0*/  IMAD.MOV.U32 R28, RZ, RZ, R33 ;  /* 0x000000ffff1c7224 */ /* 0x000fe200078e0021 */
[----:B------:R-:W-:-:S05]  /*17500*/  @!P2 LOP3.LUT R28, R25, 0x7ff00000, RZ, 0xc0, !PT ;  /* 0x7ff00000191ca812 */ /* 0x000fca00078ec0ff */
[----:B------:R-:W-:-:S05]  /*17510*/  VIADD R26, R28, 0xffffffff ;  /* 0xffffffff1c1a7836 */ /* 0x000fca0000000000 */
[----:B------:R-:W-:Y:S02]  /*17520*/  ISETP.GT.U32.AND P0, PT, R26, 0x7feffffe, PT ;  /* 0x7feffffe1a00780c */ /* 0x000fe40003f04070 */
[----:B------:R-:W-:-:S04]  /*17530*/  IADD3 R26, PT, PT, R36, -0x1, RZ ;  /* 0xffffffff241a7810 */ /* 0x000fc80007ffe0ff */
[----:B------:R-:W-:-:S13]  /*17540*/  ISETP.GT.U32.OR P0, PT, R26, 0x7feffffe, P0 ;  /* 0x7feffffe1a00780c */ /* 0x000fda0000704470 */
[----:B------:R-:W-:Y:S05]  /*17550*/  @P0 BRA `(.L_x_968) ;  /* 0x00000000006c0947 */ /* 0x000fea0003800000 */
[----:B------:R-:W-:-:S04]  /*17560*/  LOP3.LUT R18, R23, 0x7ff00000, RZ, 0xc0, !PT ;  /* 0x7ff0000017127812 */ /* 0x000fc800078ec0ff */
[CC--:B------:R-:W-:Y:S02]  /*17570*/  ISETP.GE.U32.AND P0, PT, R33.reuse, R18.reuse, PT ;  /* 0x000000122100720c */ /* 0x0c0fe40003f06070 */
[----:B------:R-:W-:Y:S01]  /*17580*/  VIADDMNMX R33, R33, -R18, 0xb9600000, !PT ;  /* 0xb960000021217446 */ /* 0x000fe20007800912 */
[----:B------:R-:W-:Y:S01]  /*17590*/  IMAD.MOV.U32 R18, RZ, RZ, RZ ;  /* 0x000000ffff127224 */ /* 0x000fe200078e00ff */
[----:B------:R-:W-:Y:S02]  /*175a0*/  SEL R19, R34, 0x63400000, !P0 ;  /* 0x6340000022137807 */ /* 0x000fe40004000000 */
[----:B------:R-:W-:-:S05]  /*175b0*/  VIMNMX R28, PT, PT, R33, 0x46a00000, PT ;  /* 0x46a00000211c7848 */ /* 0x000fca0003fe0100 */
[----:B------:R-:W-:-:S04]  /*175c0*/  IMAD.IADD R28, R28, 0x1, -R19 ;  /* 0x000000011c1c7824 */ /* 0x000fc800078e0a13 */
[----:B------:R-:W-:-:S06]  /*175d0*/  VIADD R19, R28, 0x7fe00000 ;  /* 0x7fe000001c137836 */ /* 0x000fcc0000000000 */
[----:B------:R-:W-:-:S10]  /*175e0*/  DMUL R26, R30, R18 ;  /* 0x000000121e1a7228 */ /* 0x000fd40000000000 */
[----:B------:R-:W-:-:S13]  /*175f0*/  FSETP.GTU.AND P0, PT, |R27|, 1.469367938527859385e-39, PT ;  /* 0x001000001b00780b */ /* 0x000fda0003f0c200 */
[----:B------:R-:W-:Y:S05]  /*17600*/  @P0 BRA `(.L_x_969) ;  /* 0x0000000000940947 */ /* 0x000fea0003800000 */
[----:B------:R-:W-:-:S06]  /*17610*/  DFMA R20, R30, -R20, R24 ;  /* 0x800000141e14722b */ /* 0x000fcc0000000018 */
[----:B------:R-:W-:-:S04]  /*17620*/  IMAD.MOV.U32 R20, RZ, RZ, RZ ;  /* 0x000000ffff147224 */ /* 0x000fc800078e00ff */
[C---:B------:R-:W-:Y:S02]  /*17630*/  FSETP.NEU.AND P0, PT, R21.reuse, RZ, PT ;  /* 0x000000ff1500720b */ /* 0x040fe40003f0d000 */
[----:B------:R-:W-:-:S04]  /*17640*/  LOP3.LUT R23, R21, 0x80000000, R23, 0x48, !PT ;  /* 0x8000000015177812 */ /* 0x000fc800078e4817 */
[----:B------:R-:W-:-:S07]  /*17650*/  LOP3.LUT R21, R23, R19, RZ, 0xfc, !PT ;  /* 0x0000001317157212 */ /* 0x000fce00078efcff */
[----:B------:R-:W-:Y:S05]  /*17660*/  @!P0 BRA `(.L_x_969) ;  /* 0x00000000007c8947 */ /* 0x000fea0003800000 */
[----:B------:R-:W-:Y:S01]  /*17670*/  IMAD.MOV R19, RZ, RZ, -R28 ;  /* 0x000000ffff137224 */ /* 0x000fe200078e0a1c */
[----:B------:R-:W-:Y:S01]  /*17680*/  MOV R18, RZ ;  /* 0x000000ff00127202 */ /* 0x000fe20000000f00 */
[----:B------:R-:W-:-:S05]  /*17690*/  DMUL.RP R20, R30, R20 ;  /* 0x000000141e147228 */ /* 0x000fca0000008000 */
[----:B------:R-:W-:-:S05]  /*176a0*/  DFMA R18, R26, -R18, R30 ;  /* 0x800000121a12722b */ /* 0x000fca000000001e */
[----:B------:R-:W-:Y:S02]  /*176b0*/  LOP3.LUT R23, R21, R23, RZ, 0x3c, !PT ;  /* 0x0000001715177212 */ /* 0x000fe400078e3cff */
[----:B------:R-:W-:-:S04]  /*176c0*/  IADD3 R18, PT, PT, -R28, -0x43300000, RZ ;  /* 0xbcd000001c127810 */ /* 0x000fc80007ffe1ff */
[----:B------:R-:W-:-:S04]  /*176d0*/  FSETP.NEU.AND P0, PT, |R19|, R18, PT ;  /* 0x000000121300720b */ /* 0x000fc80003f0d200 */
[----:B------:R-:W-:Y:S02]  /*176e0*/  FSEL R26, R20, R26, !P0 ;  /* 0x0000001a141a7208 */ /* 0x000fe40004000000 */
[----:B------:R-:W-:Y:S01]  /*176f0*/  FSEL R27, R23, R27, !P0 ;  /* 0x0000001b171b7208 */ /* 0x000fe20004000000 */
[----:B------:R-:W-:Y:S06]  /*17700*/  BRA `(.L_x_969) ;  /* 0x0000000000547947 */ /* 0x000fec0003800000 */
.L_x_968:
[----:B------:R-:W-:-:S14]  /*17710*/  DSETP.NAN.AND P0, PT, R18, R18, PT ;  /* 0x000000121200722a */ /* 0x000fdc0003f08000 */
[----:B------:R-:W-:Y:S05]  /*17720*/  @P0 BRA `(.L_x_970) ;  /* 0x0000000000440947 */ /* 0x000fea0003800000 */
[----:B------:R-:W-:-:S14]  /*17730*/  DSETP.NAN.AND P0, PT, R22, R22, PT ;  /* 0x000000161600722a */ /* 0x000fdc0003f08000 */
[----:B------:R-:W-:Y:S05]  /*17740*/  @P0 BRA `(.L_x_971) ;  /* 0x0000000000300947 */ /* 0x000fea0003800000 */
[----:B------:R-:W-:Y:S01]  /*17750*/  ISETP.NE.AND P0, PT, R28, R36, PT ;  /* 0x000000241c00720c */ /* 0x000fe20003f05270 */
[----:B------:R-:W-:Y:S02]  /*17760*/  IMAD.MOV.U32 R26, RZ, RZ, 0x0 ;  /* 0x00000000ff1a7424 */ /* 0x000fe400078e00ff */
[----:B------:R-:W-:-:S10]  /*17770*/  IMAD.MOV.U32 R27, RZ, RZ, -0x80000 ;  /* 0xfff80000ff1b7424 */ /* 0x000fd400078e00ff */
[----:B------:R-:W-:Y:S05]  /*17780*/  @!P0 BRA `(.L_x_969) ;  /* 0x0000000000348947 */ /* 0x000fea0003800000 */
[----:B------:R-:W-:Y:S02]  /*17790*/  ISETP.NE.AND P0, PT, R28, 0x7ff00000, PT ;  /* 0x7ff000001c00780c */ /* 0x000fe40003f05270 */
[----:B------:R-:W-:Y:S02]  /*177a0*/  LOP3.LUT R27, R19, 0x80000000, R23, 0x48, !PT ;  /* 0x80000000131b7812 */ /* 0x000fe400078e4817 */
[----:B------:R-:W-:-:S13]  /*177b0*/  ISETP.EQ.OR P0, PT, R36, RZ, !P0 ;  /* 0x000000ff2400720c */ /* 0x000fda0004702670 */
[----:B------:R-:W-:Y:S01]  /*177c0*/  @P0 LOP3.LUT R18, R27, 0x7ff00000, RZ, 0xfc, !PT ;  /* 0x7ff000001b120812 */ /* 0x000fe200078efcff */
[----:B------:R-:W-:Y:S02]  /*177d0*/  @!P0 IMAD.MOV.U32 R26, RZ, RZ, RZ ;  /* 0x000000ffff1a8224 */ /* 0x000fe400078e00ff */
[----:B------:R-:W-:Y:S02]  /*177e0*/  @P0 IMAD.MOV.U32 R26, RZ, RZ, RZ ;  /* 0x000000ffff1a0224 */ /* 0x000fe400078e00ff */
[----:B------:R-:W-:Y:S01]  /*177f0*/  @P0 IMAD.MOV.U32 R27, RZ, RZ, R18 ;  /* 0x000000ffff1b0224 */ /* 0x000fe200078e0012 */
[----:B------:R-:W-:Y:S06]  /*17800*/  BRA `(.L_x_969) ;  /* 0x0000000000147947 */ /* 0x000fec0003800000 */
.L_x_971:
[----:B------:R-:W-:Y:S02]  /*17810*/  LOP3.LUT R27, R23, 0x80000, RZ, 0xfc, !PT ;  /* 0x00080000171b7812 */ /* 0x000fe400078efcff */
[----:B------:R-:W-:Y:S01]  /*17820*/  MOV R26, R22 ;  /* 0x00000016001a7202 */ /* 0x000fe20000000f00 */
[----:B------:R-:W-:Y:S06]  /*17830*/  BRA `(.L_x_969) ;  /* 0x0000000000087947 */ /* 0x000fec0003800000 */
.L_x_970:
[----:B------:R-:W-:Y:S01]  /*17840*/  LOP3.LUT R27, R19, 0x80000, RZ, 0xfc, !PT ;  /* 0x00080000131b7812 */ /* 0x000fe200078efcff */
[----:B------:R-:W-:-:S07]  /*17850*/  IMAD.MOV.U32 R26, RZ, RZ, R18 ;  /* 0x000000ffff1a7224 */ /* 0x000fce00078e0012 */
.L_x_969:
[----:B------:R-:W-:Y:S05]  /*17860*/  BSYNC.RECONVERGENT B4 ;  /* 0x0000000000047941 */ /* 0x000fea0003800200 */
.L_x_967:
[----:B------:R-:W-:Y:S02]  /*17870*/  IMAD.MOV.U32 R33, RZ, RZ, 0x0 ;  /* 0x00000000ff217424 */ /* 0x000fe400078e00ff */
[----:B------:R-:W-:Y:S02]  /*17880*/  IMAD.MOV.U32 R18, RZ, RZ, R26 ;  /* 0x000000ffff127224 */ /* 0x000fe400078e001a */
[----:B------:R-:W-:Y:S01]  /*17890*/  IMAD.MOV.U32 R19, RZ, RZ, R27 ;  /* 0x000000ffff137224 */ /* 0x000fe200078e001b */
[----:B------:R-:W-:Y:S06]  /*178a0*/  RET.REL.NODEC R32 `(_Z14d_expand_level8GPU_Data) ;  /* 0xfffffe8420d47950 */ /* 0x000fec0003c3ffff */
.L_x_972:
        /* <DEDUP_REMOVED lines=13> */
.L_x_973:


//--------------------- .nv.shared.reserved.0     --------------------------
	.section	.nv.shared.reserved.0,"aw",@nobits
	.weak		__nv_reservedSMEM_offset_0_alias
	.size		__nv_reservedSMEM_offset_0_alias, 0, 64
	.other		__nv_reservedSMEM_offset_0_alias,@"STO_CUDA_RESERVED_SHARED STV_DEFAULT"
__nv_reservedSMEM_offset_0_alias:
	.zero		0
	.zero		64


//--------------------- .nv.shared._Z16transfer_buffers8GPU_Data --------------------------
	.section	.nv.shared._Z16transfer_buffers8GPU_Data,"aw",@nobits
	.sectionflags	@""
	.align	8
.nv.shared._Z16transfer_buffers8GPU_Data:
	.zero		1808


//--------------------- .nv.shared._Z14d_expand_level8GPU_Data --------------------------
	.section	.nv.shared._Z14d_expand_level8GPU_Data,"aw",@nobits
	.sectionflags	@""
	.align	8
.nv.shared._Z14d_expand_level8GPU_Data:
	.zero		36160


//--------------------- .nv.constant0._Z16fill_from_buffer8GPU_Data --------------------------
	.section	.nv.constant0._Z16fill_from_buffer8GPU_Data,"a",@progbits
	.sectionflags	@""
	.align	4
.nv.constant0._Z16fill_from_buffer8GPU_Data:
	.zero		1256


//--------------------- .nv.constant0._Z16transfer_buffers8GPU_Data --------------------------
	.section	.nv.constant0._Z16transfer_buffers8GPU_Data,"a",@progbits
	.sectionflags	@""
	.align	4
.nv.constant0._Z16transfer_buffers8GPU_Data:
	.zero		1256


//--------------------- .nv.constant0._Z14d_expand_level8GPU_Data --------------------------
	.section	.nv.constant0._Z14d_expand_level8GPU_Data,"a",@progbits
	.sectionflags	@""
	.align	4
.nv.constant0._Z14d_expand_level8GPU_Data:
	.zero		1256


//--------------------- SYMBOLS --------------------------

	.type		.nv.reservedSmem.offset0,@object
	.size		.nv.reservedSmem.offset0,0x4
	.type		.nv.reservedSmem.cap,@object
	.size		.nv.reservedSmem.cap,0x4
